	.target	sm_80

	.elftype	@"ET_EXEC"


//--------------------- .note.nv.tkinfo           --------------------------
	.section	.note.nv.tkinfo,"",@"SHT_NOTE"
	.sectionflags	@"SHF_NOTE_NV_TKINFO"
	.tkinfo
        /*0018*/ 	.word	0x00000002
        /*0030*/ 	.string	""
        /*0030*/ 	.string	"ptxas"
        /*0030*/ 	.string	"Cuda compilation tools, release 13.0, V13.0.88"
        /*0030*/ 	.string	"Build cuda_13.0.r13.0/compiler.36424714_0"
        /*0030*/ 	.string	"-v  -suppress-debug-info  -lineinfo  -arch sm_80 "



//--------------------- .note.nv.cuinfo           --------------------------
	.section	.note.nv.cuinfo,"",@"SHT_NOTE"
	.sectionflags	@"SHF_NOTE_NV_CUINFO"
        /*0018*/ 	.short	0x0002
        /*001a*/ 	.short	0x0050
        /*001c*/ 	.short	0x0082
	.zero		2


//--------------------- .nv.info                  --------------------------
	.section	.nv.info,"",@"SHT_CUDA_INFO"
	.align	4


	//----- nvinfo : EIATTR_REGCOUNT
	.align		4
        /*0000*/ 	.byte	0x04, 0x2f
        /*0002*/ 	.short	(.L_1 - .L_0)
	.align		4
.L_0:
        /*0004*/ 	.word	index@(matmul_kernel)
        /*0008*/ 	.word	0x000000ff


	//----- nvinfo : EIATTR_FRAME_SIZE
	.align		4
.L_1:
        /*000c*/ 	.byte	0x04, 0x11
        /*000e*/ 	.short	(.L_3 - .L_2)
	.align		4
.L_2:
        /*0010*/ 	.word	index@(matmul_kernel)
        /*0014*/ 	.word	0x00001f78


	//----- nvinfo : EIATTR_MIN_STACK_SIZE
	.align		4
.L_3:
        /*0018*/ 	.byte	0x04, 0x12
        /*001a*/ 	.short	(.L_5 - .L_4)
	.align		4
.L_4:
        /*001c*/ 	.word	index@(matmul_kernel)
        /*0020*/ 	.word	0x00001f78
.L_5:


//--------------------- .nv.info.matmul_kernel    --------------------------
	.section	.nv.info.matmul_kernel,"",@"SHT_CUDA_INFO"
	.sectionflags	@""
	.align	4


	//----- nvinfo : EIATTR_CUDA_API_VERSION
	.align		4
        /*0000*/ 	.byte	0x04, 0x37
        /*0002*/ 	.short	(.L_7 - .L_6)
.L_6:
        /*0004*/ 	.word	0x00000082


	//----- nvinfo : EIATTR_SW2861232_WAR
	.align		4
.L_7:
        /*0008*/ 	.byte	0x01, 0x35
	.zero		2


	//----- nvinfo : EIATTR_PARAM_CBANK
	.align		4
        /*000c*/ 	.byte	0x04, 0x0a
        /*000e*/ 	.short	(.L_9 - .L_8)
	.align		4
.L_8:
        /*0010*/ 	.word	index@(.nv.constant0.matmul_kernel)
        /*0014*/ 	.short	0x0160
        /*0016*/ 	.short	0x0050


	//----- nvinfo : EIATTR_CBANK_PARAM_SIZE
	.align		4
.L_9:
        /*0018*/ 	.byte	0x03, 0x19
        /*001a*/ 	.short	0x0050


	//----- nvinfo : EIATTR_KPARAM_INFO
	.align		4
        /*001c*/ 	.byte	0x04, 0x17
        /*001e*/ 	.short	(.L_11 - .L_10)
.L_10:
        /*0020*/ 	.word	0x00000000
        /*0024*/ 	.short	0x000d
        /*0026*/ 	.short	0x0048
        /*0028*/ 	.byte	0x00, 0xf4, 0x21, 0x00


	//----- nvinfo : EIATTR_KPARAM_INFO
	.align		4
.L_11:
        /*002c*/ 	.byte	0x04, 0x17
        /*002e*/ 	.short	(.L_13 - .L_12)
.L_12:
        /*0030*/ 	.word	0x00000000
        /*0034*/ 	.short	0x000c
        /*0036*/ 	.short	0x0040
        /*0038*/ 	.byte	0x00, 0xf4, 0x21, 0x00


	//----- nvinfo : EIATTR_KPARAM_INFO
	.align		4
.L_13:
        /*003c*/ 	.byte	0x04, 0x17
        /*003e*/ 	.short	(.L_15 - .L_14)
.L_14:
        /*0040*/ 	.word	0x00000000
        /*0044*/ 	.short	0x000b
        /*0046*/ 	.short	0x0038
        /*0048*/ 	.byte	0x00, 0xf0, 0x11, 0x00


	//----- nvinfo : EIATTR_KPARAM_INFO
	.align		4
.L_15:
        /*004c*/ 	.byte	0x04, 0x17
        /*004e*/ 	.short	(.L_17 - .L_16)
.L_16:
        /*0050*/ 	.word	0x00000000
        /*0054*/ 	.short	0x000a
        /*0056*/ 	.short	0x0034
        /*0058*/ 	.byte	0x00, 0xf0, 0x11, 0x00


	//----- nvinfo : EIATTR_KPARAM_INFO
	.align		4
.L_17:
        /*005c*/ 	.byte	0x04, 0x17
        /*005e*/ 	.short	(.L_19 - .L_18)
.L_18:
        /*0060*/ 	.word	0x00000000
        /*0064*/ 	.short	0x0009
        /*0066*/ 	.short	0x0030
        /*0068*/ 	.byte	0x00, 0xf0, 0x11, 0x00


	//----- nvinfo : EIATTR_KPARAM_INFO
	.align		4
.L_19:
        /*006c*/ 	.byte	0x04, 0x17
        /*006e*/ 	.short	(.L_21 - .L_20)
.L_20:
        /*0070*/ 	.word	0x00000000
        /*0074*/ 	.short	0x0008
        /*0076*/ 	.short	0x002c
        /*0078*/ 	.byte	0x00, 0xf0, 0x11, 0x00


	//----- nvinfo : EIATTR_KPARAM_INFO
	.align		4
.L_21:
        /*007c*/ 	.byte	0x04, 0x17
        /*007e*/ 	.short	(.L_23 - .L_22)
.L_22:
        /*0080*/ 	.word	0x00000000
        /*0084*/ 	.short	0x0007
        /*0086*/ 	.short	0x0028
        /*0088*/ 	.byte	0x00, 0xf0, 0x11, 0x00


	//----- nvinfo : EIATTR_KPARAM_INFO
	.align		4
.L_23:
        /*008c*/ 	.byte	0x04, 0x17
        /*008e*/ 	.short	(.L_25 - .L_24)
.L_24:
        /*0090*/ 	.word	0x00000000
        /*0094*/ 	.short	0x0006
        /*0096*/ 	.short	0x0024
        /*0098*/ 	.byte	0x00, 0xf0, 0x11, 0x00


	//----- nvinfo : EIATTR_KPARAM_INFO
	.align		4
.L_25:
        /*009c*/ 	.byte	0x04, 0x17
        /*009e*/ 	.short	(.L_27 - .L_26)
.L_26:
        /*00a0*/ 	.word	0x00000000
        /*00a4*/ 	.short	0x0005
        /*00a6*/ 	.short	0x0020
        /*00a8*/ 	.byte	0x00, 0xf0, 0x11, 0x00


	//----- nvinfo : EIATTR_KPARAM_INFO
	.align		4
.L_27:
        /*00ac*/ 	.byte	0x04, 0x17
        /*00ae*/ 	.short	(.L_29 - .L_28)
.L_28:
        /*00b0*/ 	.word	0x00000000
        /*00b4*/ 	.short	0x0004
        /*00b6*/ 	.short	0x001c
        /*00b8*/ 	.byte	0x00, 0xf0, 0x11, 0x00


	//----- nvinfo : EIATTR_KPARAM_INFO
	.align		4
.L_29:
        /*00bc*/ 	.byte	0x04, 0x17
        /*00be*/ 	.short	(.L_31 - .L_30)
.L_30:
        /*00c0*/ 	.word	0x00000000
        /*00c4*/ 	.short	0x0003
        /*00c6*/ 	.short	0x0018
        /*00c8*/ 	.byte	0x00, 0xf0, 0x11, 0x00


	//----- nvinfo : EIATTR_KPARAM_INFO
	.align		4
.L_31:
        /*00cc*/ 	.byte	0x04, 0x17
        /*00ce*/ 	.short	(.L_33 - .L_32)
.L_32:
        /*00d0*/ 	.word	0x00000000
        /*00d4*/ 	.short	0x0002
        /*00d6*/ 	.short	0x0010
        /*00d8*/ 	.byte	0x00, 0xf4, 0x21, 0x00


	//----- nvinfo : EIATTR_KPARAM_INFO
	.align		4
.L_33:
        /*00dc*/ 	.byte	0x04, 0x17
        /*00de*/ 	.short	(.L_35 - .L_34)
.L_34:
        /*00e0*/ 	.word	0x00000000
        /*00e4*/ 	.short	0x0001
        /*00e6*/ 	.short	0x0008
        /*00e8*/ 	.byte	0x00, 0xf4, 0x21, 0x00


	//----- nvinfo : EIATTR_KPARAM_INFO
	.align		4
.L_35:
        /*00ec*/ 	.byte	0x04, 0x17
        /*00ee*/ 	.short	(.L_37 - .L_36)
.L_36:
        /*00f0*/ 	.word	0x00000000
        /*00f4*/ 	.short	0x0000
        /*00f6*/ 	.short	0x0000
        /*00f8*/ 	.byte	0x00, 0xf4, 0x21, 0x00


	//----- nvinfo : EIATTR_MAXREG_COUNT
	.align		4
.L_37:
        /*00fc*/ 	.byte	0x03, 0x1b
        /*00fe*/ 	.short	0x00ff


	//----- nvinfo : EIATTR_NUM_BARRIERS
	.align		4
        /*0100*/ 	.byte	0x02, 0x4c
        /*0102*/ 	.byte	0x01
	.zero		1


	//----- nvinfo : EIATTR_ANNOTATIONS
	.align		4
        /*0104*/ 	.byte	0x04, 0x55
        /*0106*/ 	.short	(.L_39 - .L_38)


	//   ....[0]....
.L_38:
        /*0108*/ 	.word	0x00000001
        /*010c*/ 	.byte	0xf0, 0x05, 0x00, 0x00, 0x01, 0x00, 0x00, 0x00, 0x30, 0x06, 0x00, 0x00, 0x01, 0x00, 0x00, 0x00
        /* <DEDUP_REMOVED lines=4003> */
        /*fb4c*/ 	.byte	0x50, 0x7c, 0x05, 0x00, 0x01, 0x00, 0x00, 0x00, 0x70, 0x7c, 0x05, 0x00


	//----- nvinfo : EIATTR_MERCURY_ISA_VERSION
	.align		4
.L_39:
        /*fb58*/ 	.byte	0x03, 0x5f
        /*fb5a*/ 	.short	0x0000


	//----- nvinfo : EIATTR_EXIT_INSTR_OFFSETS
	.align		4
        /*fb5c*/ 	.byte	0x04, 0x1c
        /*fb5e*/ 	.short	(.L_41 - .L_40)


	//   ....[0]....
.L_40:
        /*fb60*/ 	.word	0x00058140


	//   ....[1]....
        /*fb64*/ 	.word	0x00058160


	//----- nvinfo : EIATTR_REQNTID
	.align		4
.L_41:
        /*fb68*/ 	.byte	0x04, 0x10
        /*fb6a*/ 	.short	(.L_43 - .L_42)
.L_42:
        /*fb6c*/ 	.word	0x00000080
        /*fb70*/ 	.word	0x00000001
        /*fb74*/ 	.word	0x00000001
.L_43:


//--------------------- .nv.callgraph             --------------------------
	.section	.nv.callgraph,"",@"SHT_CUDA_CALLGRAPH"
	.align	4
	.sectionentsize	8
	.align		4
        /*0000*/ 	.word	0x00000000
	.align		4
        /*0004*/ 	.word	0xffffffff
	.align		4
        /*0008*/ 	.word	0x00000000
	.align		4
        /*000c*/ 	.word	0xfffffffe
	.align		4
        /*0010*/ 	.word	0x00000000
	.align		4
        /*0014*/ 	.word	0xfffffffd
	.align		4
        /*0018*/ 	.word	0x00000000
	.align		4
        /*001c*/ 	.word	0xfffffffc


//--------------------- .nv.rel.action            --------------------------
	.section	.nv.rel.action,"",@"SHT_CUDA_RELOCINFO"
	.align	8
	.sectionentsize	8
        /*0000*/ 	.byte	0x73, 0x00, 0x00, 0x00, 0x00, 0x00, 0x00, 0x00, 0x00, 0x00, 0x00, 0x11, 0x25, 0x00, 0x05, 0x36


//--------------------- .nv.constant0.matmul_kernel --------------------------
	.section	.nv.constant0.matmul_kernel,"a",@progbits
	.sectionflags	@""
	.align	4
.nv.constant0.matmul_kernel:
	.zero		432


//--------------------- .text.matmul_kernel       --------------------------
	.section	.text.matmul_kernel,"ax",@progbits
	.sectioninfo	@"SHI_REGISTERS=255"
	.align	128
        .global         matmul_kernel
        .type           matmul_kernel,@function
        .size           matmul_kernel,(.L_x_3 - matmul_kernel)
        .other          matmul_kernel,@"STO_CUDA_ENTRY STV_DEFAULT"
matmul_kernel:
.text.matmul_kernel:
[----:B------:R-:W-:-:S03]  /*0000*/  IMAD.MOV.U32 R1, RZ, RZ, c[0x0][0x28] ;  /* 0x00000a00ff017624 */ /* 0x000fc600078e00ff */
[----:B------:R-:W-:Y:S01]  /*0010*/  IMAD.MOV.U32 R0, RZ, RZ, c[0x0][0x17c] ;  /* 0x00005f00ff007624 */ /* 0x000fe200078e00ff */
[----:B------:R-:W1:Y:S01]  /*0020*/  S2R R7, SR_CTAID.X ;  /* 0x0000000000077919 */ /* 0x000e620000002500 */
[----:B------:R-:W-:-:S03]  /*0030*/  IADD3 R1, R1, -0x1f78, RZ ;  /* 0xffffe08801017810 */ /* 0x000fc60007ffe0ff */
[----:B------:R-:W-:-:S04]  /*0040*/  IADD3 R0, R0, 0x7f, RZ ;  /* 0x0000007f00007810 */ /* 0x000fc80007ffe0ff */
[----:B------:R-:W-:-:S04]  /*0050*/  SHF.R.S32.HI R3, RZ, 0x1f, R0 ;  /* 0x0000001fff037819 */ /* 0x000fc80000011400 */
[----:B------:R-:W-:-:S04]  /*0060*/  LEA.HI R3, R3, R0, RZ, 0x7 ;  /* 0x0000000003037211 */ /* 0x000fc800078f38ff */
[----:B------:R-:W-:-:S05]  /*0070*/  SHF.R.S32.HI R3, RZ, 0x7, R3 ;  /* 0x00000007ff037819 */ /* 0x000fca0000011403 */
[----:B------:R-:W-:Y:S01]  /*0080*/  IMAD.SHL.U32 R4, R3, 0x8, RZ ;  /* 0x0000000803047824 */ /* 0x000fe200078e00ff */
[----:B-1----:R-:W-:-:S04]  /*0090*/  IABS R8, R7 ;  /* 0x0000000700087213 */ /* 0x002fc80000000000 */
[-C--:B------:R-:W-:Y:S02]  /*00a0*/  IABS R5, R4.reuse ;  /* 0x0000000400057213 */ /* 0x080fe40000000000 */
[----:B------:R-:W-:Y:S02]  /*00b0*/  IABS R10, R4 ;  /* 0x00000004000a7213 */ /* 0x000fe40000000000 */
[----:B------:R-:W1:Y:S08]  /*00c0*/  I2F.RP R0, R5 ;  /* 0x0000000500007306 */ /* 0x000e700000209400 */
[----:B-1----:R-:W1:Y:S02]  /*00d0*/  MUFU.RCP R0, R0 ;  /* 0x0000000000007308 */ /* 0x002e640000001000 */
[----:B-1----:R-:W-:Y:S01]  /*00e0*/  IADD3 R2, R0, 0xffffffe, RZ ;  /* 0x0ffffffe00027810 */ /* 0x002fe20007ffe0ff */
[----:B------:R-:W-:-:S05]  /*00f0*/  IMAD.MOV R0, RZ, RZ, -R10 ;  /* 0x000000ffff007224 */ /* 0x000fca00078e0a0a */
[----:B------:R1:W2:Y:S02]  /*0100*/  F2I.FTZ.U32.TRUNC.NTZ R3, R2 ;  /* 0x0000000200037305 */ /* 0x0002a4000021f000 */
[----:B-1----:R-:W-:Y:S01]  /*0110*/  IMAD.MOV.U32 R2, RZ, RZ, RZ ;  /* 0x000000ffff027224 */ /* 0x002fe200078e00ff */
[----:B--2---:R-:W-:-:S05]  /*0120*/  IADD3 R6, RZ, -R3, RZ ;  /* 0x80000003ff067210 */ /* 0x004fca0007ffe0ff */
[----:B------:R-:W-:Y:S02]  /*0130*/  IMAD R9, R6, R5, RZ ;  /* 0x0000000506097224 */ /* 0x000fe400078e02ff */
[----:B------:R-:W-:Y:S02]  /*0140*/  IMAD.MOV.U32 R6, RZ, RZ, R8 ;  /* 0x000000ffff067224 */ /* 0x000fe400078e0008 */
[----:B------:R-:W-:-:S06]  /*0150*/  IMAD.HI.U32 R3, R3, R9, R2 ;  /* 0x0000000903037227 */ /* 0x000fcc00078e0002 */
[----:B------:R-:W-:-:S04]  /*0160*/  IMAD.HI.U32 R3, R3, R6, RZ ;  /* 0x0000000603037227 */ /* 0x000fc800078e00ff */
[----:B------:R-:W-:-:S05]  /*0170*/  IMAD R0, R3, R0, R6 ;  /* 0x0000000003007224 */ /* 0x000fca00078e0206 */
[----:B------:R-:W-:-:S13]  /*0180*/  ISETP.GT.U32.AND P1, PT, R5, R0, PT ;  /* 0x000000000500720c */ /* 0x000fda0003f24070 */
[-C--:B------:R-:W-:Y:S02]  /*0190*/  @!P1 IADD3 R0, R0, -R5.reuse, RZ ;  /* 0x8000000500009210 */ /* 0x080fe40007ffe0ff */
[----:B------:R-:W-:Y:S02]  /*01a0*/  @!P1 IADD3 R3, R3, 0x1, RZ ;  /* 0x0000000103039810 */ /* 0x000fe40007ffe0ff */
[----:B------:R-:W-:Y:S02]  /*01b0*/  ISETP.GE.U32.AND P0, PT, R0, R5, PT ;  /* 0x000000050000720c */ /* 0x000fe40003f06070 */
[----:B------:R-:W-:Y:S02]  /*01c0*/  LOP3.LUT R0, R7, R4, RZ, 0x3c, !PT ;  /* 0x0000000407007212 */ /* 0x000fe400078e3cff */
[----:B------:R-:W-:Y:S02]  /*01d0*/  ISETP.NE.AND P1, PT, R4, RZ, PT ;  /* 0x000000ff0400720c */ /* 0x000fe40003f25270 */
[----:B------:R-:W-:Y:S01]  /*01e0*/  ISETP.GE.AND P2, PT, R0, RZ, PT ;  /* 0x000000ff0000720c */ /* 0x000fe20003f46270 */
[----:B------:R-:W-:-:S05]  /*01f0*/  IMAD.MOV.U32 R0, RZ, RZ, c[0x0][0x178] ;  /* 0x00005e00ff007624 */ /* 0x000fca00078e00ff */
[----:B------:R-:W-:Y:S02]  /*0200*/  IADD3 R0, R0, 0xff, RZ ;  /* 0x000000ff00007810 */ /* 0x000fe40007ffe0ff */
[----:B------:R-:W-:-:S05]  /*0210*/  @P0 IADD3 R3, R3, 0x1, RZ ;  /* 0x0000000103030810 */ /* 0x000fca0007ffe0ff */
[----:B------:R-:W-:Y:S01]  /*0220*/  IMAD.MOV.U32 R2, RZ, RZ, R3 ;  /* 0x000000ffff027224 */ /* 0x000fe200078e0003 */
[----:B------:R-:W-:-:S03]  /*0230*/  SHF.R.S32.HI R3, RZ, 0x1f, R0 ;  /* 0x0000001fff037819 */ /* 0x000fc60000011400 */
[----:B------:R-:W-:Y:S01]  /*0240*/  @!P2 IMAD.MOV R2, RZ, RZ, -R2 ;  /* 0x000000ffff02a224 */ /* 0x000fe200078e0a02 */
[----:B------:R-:W-:Y:S02]  /*0250*/  @!P1 LOP3.LUT R2, RZ, R4, RZ, 0x33, !PT ;  /* 0x00000004ff029212 */ /* 0x000fe400078e33ff */
[----:B------:R-:W-:Y:S02]  /*0260*/  LEA.HI R3, R3, R0, RZ, 0x8 ;  /* 0x0000000003037211 */ /* 0x000fe400078f40ff */
[----:B------:R-:W-:Y:S01]  /*0270*/  SHF.L.U32 R10, R2, 0x3, RZ ;  /* 0x00000003020a7819 */ /* 0x000fe200000006ff */
[----:B------:R-:W-:Y:S01]  /*0280*/  IMAD.MOV R2, RZ, RZ, -R2 ;  /* 0x000000ffff027224 */ /* 0x000fe200078e0a02 */
[----:B------:R-:W-:Y:S02]  /*0290*/  IABS R0, c[0x0][0x17c] ;  /* 0x00005f0000007a13 */ /* 0x000fe40000000000 */
[----:B------:R-:W-:Y:S01]  /*02a0*/  LEA.HI.SX32 R3, R3, -R10, 0x18 ;  /* 0x8000000a03037211 */ /* 0x000fe200078fc2ff */
[----:B------:R-:W-:Y:S01]  /*02b0*/  IMAD R11, R4, R2, R7 ;  /* 0x00000002040b7224 */ /* 0x000fe200078e0207 */
[----:B------:R-:W1:Y:S01]  /*02c0*/  I2F.RP R9, R0 ;  /* 0x0000000000097306 */ /* 0x000e620000209400 */
[----:B------:R-:W-:Y:S01]  /*02d0*/  IMAD.MOV.U32 R2, RZ, RZ, RZ ;  /* 0x000000ffff027224 */ /* 0x000fe200078e00ff */
[----:B------:R-:W-:-:S02]  /*02e0*/  IMNMX R12, R3, 0x8, PT ;  /* 0x00000008030c7817 */ /* 0x000fc40003800200 */
[----:B------:R-:W-:Y:S02]  /*02f0*/  IABS R7, R11 ;  /* 0x0000000b00077213 */ /* 0x000fe40000000000 */
[-C--:B------:R-:W-:Y:S02]  /*0300*/  IABS R6, R12.reuse ;  /* 0x0000000c00067213 */ /* 0x080fe40000000000 */
[----:B------:R-:W-:Y:S02]  /*0310*/  IABS R8, R12 ;  /* 0x0000000c00087213 */ /* 0x000fe40000000000 */
[----:B------:R-:W2:Y:S01]  /*0320*/  I2F.RP R5, R6 ;  /* 0x0000000600057306 */ /* 0x000ea20000209400 */
[----:B------:R-:W-:-:S07]  /*0330*/  IABS R4, c[0x0][0x178] ;  /* 0x00005e0000047a13 */ /* 0x000fce0000000000 */
[----:B-1----:R-:W-:Y:S08]  /*0340*/  MUFU.RCP R9, R9 ;  /* 0x0000000900097308 */ /* 0x002ff00000001000 */
[----:B--2---:R-:W1:Y:S02]  /*0350*/  MUFU.RCP R5, R5 ;  /* 0x0000000500057308 */ /* 0x004e640000001000 */
[----:B-1----:R-:W-:-:S06]  /*0360*/  IADD3 R3, R5, 0xffffffe, RZ ;  /* 0x0ffffffe05037810 */ /* 0x002fcc0007ffe0ff */
[----:B------:R-:W1:Y:S02]  /*0370*/  F2I.FTZ.U32.TRUNC.NTZ R3, R3 ;  /* 0x0000000300037305 */ /* 0x000e64000021f000 */
[----:B-1----:R-:W-:-:S04]  /*0380*/  IMAD.MOV R13, RZ, RZ, -R3 ;  /* 0x000000ffff0d7224 */ /* 0x002fc800078e0a03 */
[----:B------:R-:W-:-:S04]  /*0390*/  IMAD R5, R13, R6, RZ ;  /* 0x000000060d057224 */ /* 0x000fc800078e02ff */
[----:B------:R-:W-:Y:S01]  /*03a0*/  IMAD.HI.U32 R2, R3, R5, R2 ;  /* 0x0000000503027227 */ /* 0x000fe200078e0002 */
[----:B------:R-:W-:-:S03]  /*03b0*/  MOV R5, R7 ;  /* 0x0000000700057202 */ /* 0x000fc60000000f00 */
[----:B------:R-:W-:Y:S02]  /*03c0*/  IMAD.MOV R3, RZ, RZ, -R8 ;  /* 0x000000ffff037224 */ /* 0x000fe400078e0a08 */
[----:B------:R-:W-:Y:S01]  /*03d0*/  IMAD.HI.U32 R2, R2, R5, RZ ;  /* 0x0000000502027227 */ /* 0x000fe200078e00ff */
[----:B------:R-:W1:Y:S03]  /*03e0*/  I2F.RP R8, R4 ;  /* 0x0000000400087306 */ /* 0x000e660000209400 */
[----:B------:R-:W-:Y:S01]  /*03f0*/  IMAD R5, R2, R3, R5 ;  /* 0x0000000302057224 */ /* 0x000fe200078e0205 */
[----:B------:R-:W-:-:S04]  /*0400*/  IADD3 R3, R9, 0xffffffe, RZ ;  /* 0x0ffffffe09037810 */ /* 0x000fc80007ffe0ff */
[----:B------:R-:W-:Y:S02]  /*0410*/  ISETP.GT.U32.AND P1, PT, R6, R5, PT ;  /* 0x000000050600720c */ /* 0x000fe40003f24070 */
[----:B------:R-:W2:Y:S08]  /*0420*/  F2I.FTZ.U32.TRUNC.NTZ R3, R3 ;  /* 0x0000000300037305 */ /* 0x000eb0000021f000 */
[----:B-1----:R-:W1:Y:S03]  /*0430*/  MUFU.RCP R8, R8 ;  /* 0x0000000800087308 */ /* 0x002e660000001000 */
[----:B------:R-:W-:Y:S01]  /*0440*/  @!P1 IMAD.IADD R5, R5, 0x1, -R6 ;  /* 0x0000000105059824 */ /* 0x000fe200078e0a06 */
[----:B------:R-:W-:-:S02]  /*0450*/  @!P1 IADD3 R2, R2, 0x1, RZ ;  /* 0x0000000102029810 */ /* 0x000fc40007ffe0ff */
[----:B------:R-:W-:Y:S02]  /*0460*/  ISETP.NE.AND P1, PT, R12, RZ, PT ;  /* 0x000000ff0c00720c */ /* 0x000fe40003f25270 */
[----:B------:R-:W-:Y:S02]  /*0470*/  ISETP.GE.U32.AND P0, PT, R5, R6, PT ;  /* 0x000000060500720c */ /* 0x000fe40003f06070 */
[----:B------:R-:W-:-:S04]  /*0480*/  LOP3.LUT R5, R11, R12, RZ, 0x3c, !PT ;  /* 0x0000000c0b057212 */ /* 0x000fc800078e3cff */
[----:B------:R-:W-:Y:S01]  /*0490*/  ISETP.GE.AND P2, PT, R5, RZ, PT ;  /* 0x000000ff0500720c */ /* 0x000fe20003f46270 */
[----:B--2---:R-:W-:Y:S01]  /*04a0*/  IMAD.MOV R5, RZ, RZ, -R3 ;  /* 0x000000ffff057224 */ /* 0x004fe200078e0a03 */
[----:B-1----:R-:W-:-:S03]  /*04b0*/  IADD3 R6, R8, 0xffffffe, RZ ;  /* 0x0ffffffe08067810 */ /* 0x002fc60007ffe0ff */
[----:B------:R-:W-:Y:S01]  /*04c0*/  IMAD R5, R5, R0, RZ ;  /* 0x0000000005057224 */ /* 0x000fe200078e02ff */
[----:B------:R1:W2:Y:S01]  /*04d0*/  F2I.FTZ.U32.TRUNC.NTZ R7, R6 ;  /* 0x0000000600077305 */ /* 0x0002a2000021f000 */
[----:B------:R-:W-:-:S04]  /*04e0*/  @P0 IADD3 R2, R2, 0x1, RZ ;  /* 0x0000000102020810 */ /* 0x000fc80007ffe0ff */
[----:B------:R-:W-:Y:S01]  /*04f0*/  MOV R8, R2 ;  /* 0x0000000200087202 */ /* 0x000fe20000000f00 */
[----:B------:R-:W-:Y:S02]  /*0500*/  IMAD.MOV.U32 R2, RZ, RZ, RZ ;  /* 0x000000ffff027224 */ /* 0x000fe400078e00ff */
[----:B-1----:R-:W-:Y:S02]  /*0510*/  IMAD.MOV.U32 R6, RZ, RZ, RZ ;  /* 0x000000ffff067224 */ /* 0x002fe400078e00ff */
[----:B------:R-:W-:Y:S01]  /*0520*/  @!P2 IMAD.MOV R8, RZ, RZ, -R8 ;  /* 0x000000ffff08a224 */ /* 0x000fe200078e0a08 */
[----:B------:R-:W-:Y:S01]  /*0530*/  @!P1 LOP3.LUT R8, RZ, R12, RZ, 0x33, !PT ;  /* 0x0000000cff089212 */ /* 0x000fe200078e33ff */
[----:B------:R-:W-:-:S03]  /*0540*/  IMAD.HI.U32 R2, R3, R5, R2 ;  /* 0x0000000503027227 */ /* 0x000fc600078e0002 */
[----:B------:R-:W-:Y:S01]  /*0550*/  SHF.L.U32 R136, R8, 0x7, RZ ;  /* 0x0000000708887819 */ /* 0x000fe200000006ff */
[----:B--2---:R-:W-:Y:S02]  /*0560*/  IMAD.MOV R9, RZ, RZ, -R7 ;  /* 0x000000ffff097224 */ /* 0x004fe400078e0a07 */
[----:B------:R-:W-:Y:S01]  /*0570*/  IMAD.MOV R3, RZ, RZ, -R8 ;  /* 0x000000ffff037224 */ /* 0x000fe200078e0a08 */
[----:B------:R-:W-:Y:S01]  /*0580*/  IADD3 R141, R136, 0x7f, RZ ;  /* 0x0000007f888d7810 */ /* 0x000fe20007ffe0ff */
[----:B------:R-:W-:Y:S01]  /*0590*/  IMAD R5, R9, R4, RZ ;  /* 0x0000000409057224 */ /* 0x000fe200078e02ff */
[----:B------:R-:W-:Y:S01]  /*05a0*/  IABS R9, R136 ;  /* 0x0000008800097213 */ /* 0x000fe20000000000 */
[----:B------:R-:W-:Y:S01]  /*05b0*/  IMAD R3, R12, R3, R11 ;  /* 0x000000030c037224 */ /* 0x000fe200078e020b */
[----:B------:R-:W-:Y:S01]  /*05c0*/  IABS R133, R141 ;  /* 0x0000008d00857213 */ /* 0x000fe20000000000 */
[----:B------:R-:W-:Y:S01]  /*05d0*/  IMAD.HI.U32 R6, R7, R5, R6 ;  /* 0x0000000507067227 */ /* 0x000fe200078e0006 */
[C---:B------:R-:W-:Y:S01]  /*05e0*/  IADD3 R14, R136.reuse, 0x2, RZ ;  /* 0x00000002880e7810 */ /* 0x040fe20007ffe0ff */
[----:B------:R-:W-:Y:S01]  /*05f0*/  STL [R1+0x3a0], R136 ;  /* 0x0003a08801007387 */ /* 0x000fe20000100800 */
[----:B------:R-:W-:Y:S01]  /*0600*/  IADD3 R16, R136, 0x1, RZ ;  /* 0x0000000188107810 */ /* 0x000fe20007ffe0ff */
[C---:B------:R-:W-:Y:S01]  /*0610*/  IMAD.HI.U32 R5, R2.reuse, R9, RZ ;  /* 0x0000000902057227 */ /* 0x040fe200078e00ff */
[----:B------:R-:W-:Y:S01]  /*0620*/  IABS R11, R14 ;  /* 0x0000000e000b7213 */ /* 0x000fe20000000000 */
[----:B------:R-:W-:Y:S01]  /*0630*/  STL [R1+0x111c], R141 ;  /* 0x00111c8d01007387 */ /* 0x000fe20000100800 */
[----:B------:R-:W-:Y:S01]  /*0640*/  IABS R129, R16 ;  /* 0x0000001000817213 */ /* 0x000fe20000000000 */
[----:B------:R-:W-:Y:S01]  /*0650*/  IMAD.HI.U32 R8, R2, R133, RZ ;  /* 0x0000008502087227 */ /* 0x000fe200078e00ff */
[----:B------:R-:W-:Y:S01]  /*0660*/  IADD3 R5, -R5, RZ, RZ ;  /* 0x000000ff05057210 */ /* 0x000fe20007ffe1ff */
[----:B------:R-:W-:Y:S01]  /*0670*/  STL [R1+0x1118], R16 ;  /* 0x0011181001007387 */ /* 0x000fe20000100800 */
[----:B------:R-:W-:Y:S01]  /*0680*/  IADD3 R252, R136, 0x5, RZ ;  /* 0x0000000588fc7810 */ /* 0x000fe20007ffe0ff */
[----:B------:R-:W-:Y:S01]  /*0690*/  IMAD.IADD R3, R10, 0x1, R3 ;  /* 0x000000010a037824 */ /* 0x000fe200078e0203 */
[----:B------:R-:W-:Y:S01]  /*06a0*/  IADD3 R10, R136, 0x3, RZ ;  /* 0x00000003880a7810 */ /* 0x000fe20007ffe0ff */
[----:B------:R-:W-:Y:S01]  /*06b0*/  IMAD.MOV R8, RZ, RZ, -R8 ;  /* 0x000000ffff087224 */ /* 0x000fe200078e0a08 */
[----:B------:R-:W-:Y:S01]  /*06c0*/  STL [R1+0x1114], R14 ;  /* 0x0011140e01007387 */ /* 0x000fe20000100800 */
[----:B------:R-:W-:Y:S01]  /*06d0*/  IMAD R130, R0, R5, R9 ;  /* 0x0000000500827224 */ /* 0x000fe200078e0209 */
[----:B------:R-:W-:Y:S01]  /*06e0*/  IABS R127, R10 ;  /* 0x0000000a007f7213 */ /* 0x000fe20000000000 */
[----:B------:R-:W-:Y:S01]  /*06f0*/  IMAD.HI.U32 R5, R2, R11, RZ ;  /* 0x0000000b02057227 */ /* 0x000fe200078e00ff */
[----:B------:R-:W-:Y:S01]  /*0700*/  STL [R1+0x1110], R10 ;  /* 0x0011100a01007387 */ /* 0x000fe20000100800 */
[----:B------:R-:W-:-:S02]  /*0710*/  IABS R125, R252 ;  /* 0x000000fc007d7213 */ /* 0x000fc40000000000 */
[----:B------:R-:W-:Y:S01]  /*0720*/  IMAD R133, R0, R8, R133 ;  /* 0x0000000800857224 */ /* 0x000fe200078e0285 */
[C---:B------:R-:W-:Y:S01]  /*0730*/  IADD3 R8, R136.reuse, 0x4, RZ ;  /* 0x0000000488087810 */ /* 0x040fe20007ffe0ff */
[----:B------:R-:W-:Y:S01]  /*0740*/  IMAD.MOV R128, RZ, RZ, -R5 ;  /* 0x000000ffff807224 */ /* 0x000fe200078e0a05 */
[----:B------:R-:W-:Y:S01]  /*0750*/  IADD3 R250, R136, 0x7, RZ ;  /* 0x0000000788fa7810 */ /* 0x000fe20007ffe0ff */
[----:B------:R-:W-:Y:S01]  /*0760*/  IMAD.HI.U32 R5, R2, R127, RZ ;  /* 0x0000007f02057227 */ /* 0x000fe200078e00ff */
[----:B------:R-:W-:Y:S01]  /*0770*/  IABS R9, R8 ;  /* 0x0000000800097213 */ /* 0x000fe20000000000 */
[----:B------:R1:W-:Y:S01]  /*0780*/  STL [R1+0x110c], R8 ;  /* 0x00110c0801007387 */ /* 0x0003e20000100800 */
[----:B------:R-:W-:Y:S01]  /*0790*/  IADD3 R251, R136, 0x6, RZ ;  /* 0x0000000688fb7810 */ /* 0x000fe20007ffe0ff */
[----:B------:R-:W-:Y:S01]  /*07a0*/  IMAD.HI.U32 R7, R2, R129, RZ ;  /* 0x0000008102077227 */ /* 0x000fe200078e00ff */
[----:B------:R-:W-:Y:S01]  /*07b0*/  IABS R123, R250 ;  /* 0x000000fa007b7213 */ /* 0x000fe20000000000 */
[----:B------:R-:W-:Y:S01]  /*07c0*/  STL [R1+0x1128], R252 ;  /* 0x001128fc01007387 */ /* 0x000fe20000100800 */
[C---:B------:R-:W-:Y:S01]  /*07d0*/  IADD3 R249, R136.reuse, 0x8, RZ ;  /* 0x0000000888f97810 */ /* 0x040fe20007ffe0ff */
[----:B------:R-:W-:Y:S01]  /*07e0*/  IMAD.MOV R7, RZ, RZ, -R7 ;  /* 0x000000ffff077224 */ /* 0x000fe200078e0a07 */
[----:B------:R-:W-:Y:S01]  /*07f0*/  IADD3 R248, R136, 0x9, RZ ;  /* 0x0000000988f87810 */ /* 0x000fe20007ffe0ff */
[C---:B------:R-:W-:Y:S01]  /*0800*/  IMAD R128, R0.reuse, R128, R11 ;  /* 0x0000008000807224 */ /* 0x040fe200078e020b */
[----:B------:R-:W-:Y:S01]  /*0810*/  IABS R11, R251 ;  /* 0x000000fb000b7213 */ /* 0x000fe20000000000 */
[----:B------:R-:W-:Y:S01]  /*0820*/  IMAD R129, R0, R7, R129 ;  /* 0x0000000700817224 */ /* 0x000fe200078e0281 */
[----:B-1----:R-:W-:Y:S01]  /*0830*/  IADD3 R8, -R5, RZ, RZ ;  /* 0x000000ff05087210 */ /* 0x002fe20007ffe1ff */
[----:B------:R-:W-:Y:S01]  /*0840*/  IMAD.HI.U32 R5, R2, R9, RZ ;  /* 0x0000000902057227 */ /* 0x000fe200078e00ff */
[C---:B------:R-:W-:Y:S01]  /*0850*/  IADD3 R247, R136.reuse, 0xa, RZ ;  /* 0x0000000a88f77810 */ /* 0x040fe20007ffe0ff */
[----:B------:R-:W-:Y:S01]  /*0860*/  STL [R1+0x1134], R251 ;  /* 0x001134fb01007387 */ /* 0x000fe20000100800 */
[----:B------:R-:W-:Y:S01]  /*0870*/  IABS R121, R248 ;  /* 0x000000f800797213 */ /* 0x000fe20000000000 */
[----:B------:R-:W-:Y:S01]  /*0880*/  IMAD.MOV R5, RZ, RZ, -R5 ;  /* 0x000000ffff057224 */ /* 0x000fe200078e0a05 */
[----:B------:R-:W-:Y:S01]  /*0890*/  IADD3 R140, R136, 0xc, RZ ;  /* 0x0000000c888c7810 */ /* 0x000fe20007ffe0ff */
[----:B------:R-:W-:Y:S01]  /*08a0*/  IMAD.HI.U32 R7, R2, R125, RZ ;  /* 0x0000007d02077227 */ /* 0x000fe200078e00ff */
[C---:B------:R-:W-:Y:S01]  /*08b0*/  IADD3 R246, R136.reuse, 0xb, RZ ;  /* 0x0000000b88f67810 */ /* 0x040fe20007ffe0ff */
[----:B------:R-:W-:Y:S01]  /*08c0*/  STL [R1+0x1140], R250 ;  /* 0x001140fa01007387 */ /* 0x000fe20000100800 */
[----:B------:R-:W-:Y:S01]  /*08d0*/  IADD3 R245, R136, 0xd, RZ ;  /* 0x0000000d88f57810 */ /* 0x000fe20007ffe0ff */
[C---:B------:R-:W-:Y:S01]  /*08e0*/  IMAD R126, R0.reuse, R5, R9 ;  /* 0x00000005007e7224 */ /* 0x040fe200078e0209 */
[----:B------:R-:W-:Y:S01]  /*08f0*/  IABS R9, R249 ;  /* 0x000000f900097213 */ /* 0x000fe20000000000 */
[----:B------:R-:W-:Y:S01]  /*0900*/  IMAD R127, R0, R8, R127 ;  /* 0x00000008007f7224 */ /* 0x000fe200078e027f */
[----:B------:R-:W-:Y:S01]  /*0910*/  IABS R119, R246 ;  /* 0x000000f600777213 */ /* 0x000fe20000000000 */
[----:B------:R-:W-:Y:S01]  /*0920*/  IMAD.MOV R7, RZ, RZ, -R7 ;  /* 0x000000ffff077224 */ /* 0x000fe200078e0a07 */
[----:B------:R-:W-:Y:S01]  /*0930*/  IADD3 R244, R136, 0xe, RZ ;  /* 0x0000000e88f47810 */ /* 0x000fe20007ffe0ff */
[----:B------:R-:W-:Y:S01]  /*0940*/  IMAD.HI.U32 R5, R2, R123, RZ ;  /* 0x0000007b02057227 */ /* 0x000fe200078e00ff */
[----:B------:R-:W-:Y:S01]  /*0950*/  IABS R117, R245 ;  /* 0x000000f500757213 */ /* 0x000fe20000000000 */
[----:B------:R-:W-:Y:S01]  /*0960*/  STL [R1+0x1144], R249 ;  /* 0x001144f901007387 */ /* 0x000fe20000100800 */
[----:B------:R-:W-:Y:S01]  /*0970*/  IADD3 R243, R136, 0xf, RZ ;  /* 0x0000000f88f37810 */ /* 0x000fe20007ffe0ff */
[----:B------:R-:W-:Y:S01]  /*0980*/  IMAD.HI.U32 R8, R2, R11, RZ ;  /* 0x0000000b02087227 */ /* 0x000fe200078e00ff */
[----:B------:R-:W-:Y:S01]  /*0990*/  IADD3 R241, R136, 0x11, RZ ;  /* 0x0000001188f17810 */ /* 0x000fe20007ffe0ff */
[----:B------:R-:W-:Y:S01]  /*09a0*/  STL [R1+0x1150], R248 ;  /* 0x001150f801007387 */ /* 0x000fe20000100800 */
[----:B------:R-:W-:Y:S01]  /*09b0*/  IABS R115, R243 ;  /* 0x000000f300737213 */ /* 0x000fe20000000000 */
[----:B------:R-:W-:Y:S01]  /*09c0*/  IMAD R125, R0, R7, R125 ;  /* 0x00000007007d7224 */ /* 0x000fe200078e027d */
[----:B------:R-:W-:Y:S01]  /*09d0*/  IADD3 R7, -R5, RZ, RZ ;  /* 0x000000ff05077210 */ /* 0x000fe20007ffe1ff */
[----:B------:R-:W-:Y:S01]  /*09e0*/  IMAD.MOV R8, RZ, RZ, -R8 ;  /* 0x000000ffff087224 */ /* 0x000fe200078e0a08 */
[----:B------:R-:W-:Y:S01]  /*09f0*/  IADD3 R242, R136, 0x10, RZ ;  /* 0x0000001088f27810 */ /* 0x000fe20007ffe0ff */
[----:B------:R-:W-:Y:S01]  /*0a00*/  IMAD.HI.U32 R5, R2, R9, RZ ;  /* 0x0000000902057227 */ /* 0x000fe200078e00ff */
[----:B------:R-:W-:Y:S01]  /*0a10*/  IABS R113, R241 ;  /* 0x000000f100717213 */ /* 0x000fe20000000000 */
[----:B------:R-:W-:Y:S01]  /*0a20*/  STL [R1+0x114c], R247 ;  /* 0x00114cf701007387 */ /* 0x000fe20000100800 */
[----:B------:R-:W-:Y:S01]  /*0a30*/  IADD3 R240, R136, 0x12, RZ ;  /* 0x0000001288f07810 */ /* 0x000fe20007ffe0ff */
[----:B------:R-:W-:Y:S01]  /*0a40*/  IMAD R124, R0, R8, R11 ;  /* 0x00000008007c7224 */ /* 0x000fe200078e020b */
[----:B------:R-:W-:Y:S01]  /*0a50*/  IABS R11, R247 ;  /* 0x000000f7000b7213 */ /* 0x000fe20000000000 */
[----:B------:R-:W-:Y:S01]  /*0a60*/  IMAD.MOV R122, RZ, RZ, -R5 ;  /* 0x000000ffff7a7224 */ /* 0x000fe200078e0a05 */
[----:B------:R-:W-:Y:S01]  /*0a70*/  IADD3 R239, R136, 0x13, RZ ;  /* 0x0000001388ef7810 */ /* 0x000fe20007ffe0ff */
[----:B------:R-:W-:Y:S01]  /*0a80*/  IMAD.HI.U32 R5, R2, R121, RZ ;  /* 0x0000007902057227 */ /* 0x000fe200078e00ff */
[----:B------:R-:W-:Y:S01]  /*0a90*/  IADD3 R238, R136, 0x14, RZ ;  /* 0x0000001488ee7810 */ /* 0x000fe20007ffe0ff */
[----:B------:R-:W-:Y:S01]  /*0aa0*/  STL [R1+0x1160], R246 ;  /* 0x001160f601007387 */ /* 0x000fe20000100800 */
[----:B------:R-:W-:Y:S01]  /*0ab0*/  IABS R111, R239 ;  /* 0x000000ef006f7213 */ /* 0x000fe20000000000 */
[----:B------:R-:W-:Y:S01]  /*0ac0*/  IMAD R123, R0, R7, R123 ;  /* 0x00000007007b7224 */ /* 0x000fe200078e027b */
[----:B------:R-:W-:Y:S01]  /*0ad0*/  IADD3 R236, R136, 0x16, RZ ;  /* 0x0000001688ec7810 */ /* 0x000fe20007ffe0ff */
[----:B------:R-:W-:Y:S01]  /*0ae0*/  IMAD R122, R0, R122, R9 ;  /* 0x0000007a007a7224 */ /* 0x000fe200078e0209 */
[----:B------:R-:W-:Y:S01]  /*0af0*/  IABS R9, R140 ;  /* 0x0000008c00097213 */ /* 0x000fe20000000000 */
[----:B------:R-:W-:Y:S01]  /*0b00*/  IMAD.HI.U32 R7, R2, R11, RZ ;  /* 0x0000000b02077227 */ /* 0x000fe200078e00ff */
[C---:B------:R-:W-:Y:S01]  /*0b10*/  IADD3 R237, R136.reuse, 0x15, RZ ;  /* 0x0000001588ed7810 */ /* 0x040fe20007ffe0ff */
[----:B------:R-:W-:Y:S01]  /*0b20*/  STL [R1+0x1164], R140 ;  /* 0x0011648c01007387 */ /* 0x000fe20000100800 */
[C---:B------:R-:W-:Y:S01]  /*0b30*/  IADD3 R235, R136.reuse, 0x17, RZ ;  /* 0x0000001788eb7810 */ /* 0x040fe20007ffe0ff */
[----:B------:R-:W-:Y:S01]  /*0b40*/  IMAD.MOV R5, RZ, RZ, -R5 ;  /* 0x000000ffff057224 */ /* 0x000fe200078e0a05 */
[----:B------:R-:W-:Y:S01]  /*0b50*/  IABS R109, R237 ;  /* 0x000000ed006d7213 */ /* 0x000fe20000000000 */
[----:B------:R-:W-:Y:S01]  /*0b60*/  IMAD.MOV R7, RZ, RZ, -R7 ;  /* 0x000000ffff077224 */ /* 0x000fe200078e0a07 */
[----:B------:R-:W-:Y:S01]  /*0b70*/  IADD3 R234, R136, 0x18, RZ ;  /* 0x0000001888ea7810 */ /* 0x000fe20007ffe0ff */
[----:B------:R-:W-:Y:S01]  /*0b80*/  IMAD R121, R0, R5, R121 ;  /* 0x0000000500797224 */ /* 0x000fe200078e0279 */
[----:B------:R-:W-:Y:S01]  /*0b90*/  IABS R107, R235 ;  /* 0x000000eb006b7213 */ /* 0x000fe20000000000 */
[----:B------:R-:W-:Y:S01]  /*0ba0*/  IMAD.HI.U32 R5, R2, R9, RZ ;  /* 0x0000000902057227 */ /* 0x000fe200078e00ff */
[C---:B------:R-:W-:Y:S01]  /*0bb0*/  IADD3 R233, R136.reuse, 0x19, RZ ;  /* 0x0000001988e97810 */ /* 0x040fe20007ffe0ff */
[----:B------:R-:W-:Y:S01]  /*0bc0*/  STL [R1+0x116c], R245 ;  /* 0x00116cf501007387 */ /* 0x000fe20000100800 */
        /* <DEDUP_REMOVED lines=8> */
[----:B------:R-:W-:Y:S01]  /*0c50*/  IADD3 R8, -R8, RZ, RZ ;  /* 0x000000ff08087210 */ /* 0x000fe20007ffe1ff */
[----:B------:R-:W-:Y:S01]  /*0c60*/  IMAD.HI.U32 R5, R2, R117, RZ ;  /* 0x0000007502057227 */ /* 0x000fe200078e00ff */
[----:B------:R-:W-:Y:S01]  /*0c70*/  IABS R11, R242 ;  /* 0x000000f2000b7213 */ /* 0x000fe20000000000 */
[----:B------:R-:W-:Y:S01]  /*0c80*/  STL [R1+0x1174], R243 ;  /* 0x001174f301007387 */ /* 0x000fe20000100800 */
[----:B------:R-:W-:Y:S01]  /*0c90*/  IABS R103, R231 ;  /* 0x000000e700677213 */ /* 0x000fe20000000000 */
[----:B------:R-:W-:Y:S01]  /*0ca0*/  IMAD R118, R0, R118, R9 ;  /* 0x0000007600767224 */ /* 0x000fe200078e0209 */
[C---:B------:R-:W-:Y:S01]  /*0cb0*/  IADD3 R230, R136.reuse, 0x1c, RZ ;  /* 0x0000001c88e67810 */ /* 0x040fe20007ffe0ff */
[----:B------:R-:W-:Y:S01]  /*0cc0*/  IMAD.MOV.U32 R9, RZ, RZ, R7 ;  /* 0x000000ffff097224 */ /* 0x000fe200078e0007 */
[----:B------:R-:W-:Y:S01]  /*0cd0*/  IADD3 R229, R136, 0x1d, RZ ;  /* 0x0000001d88e57810 */ /* 0x000fe20007ffe0ff */
[----:B------:R-:W-:Y:S01]  /*0ce0*/  IMAD R119, R0, R8, R119 ;  /* 0x0000000800777224 */ /* 0x000fe200078e0277 */
[----:B------:R-:W-:Y:S01]  /*0cf0*/  IADD3 R139, R136, 0x1e, RZ ;  /* 0x0000001e888b7810 */ /* 0x000fe20007ffe0ff */
[----:B------:R-:W-:Y:S01]  /*0d00*/  IMAD.MOV R8, RZ, RZ, -R5 ;  /* 0x000000ffff087224 */ /* 0x000fe200078e0a05 */
[----:B------:R-:W-:Y:S01]  /*0d10*/  IABS R101, R229 ;  /* 0x000000e500657213 */ /* 0x000fe20000000000 */
[----:B------:R-:W-:Y:S01]  /*0d20*/  IMAD.HI.U32 R5, R2, R9, RZ ;  /* 0x0000000902057227 */ /* 0x000fe200078e00ff */
[C---:B------:R-:W-:Y:S01]  /*0d30*/  IADD3 R227, R136.reuse, 0x20, RZ ;  /* 0x0000002088e37810 */ /* 0x040fe20007ffe0ff */
[----:B------:R-:W-:Y:S01]  /*0d40*/  STL [R1+0x1184], R242 ;  /* 0x001184f201007387 */ /* 0x000fe20000100800 */
[----:B------:R-:W-:Y:S01]  /*0d50*/  IADD3 R228, R136, 0x1f, RZ ;  /* 0x0000001f88e47810 */ /* 0x000fe20007ffe0ff */
[----:B------:R-:W-:Y:S01]  /*0d60*/  IMAD.HI.U32 R7, R2, R115, RZ ;  /* 0x0000007302077227 */ /* 0x000fe200078e00ff */
[----:B------:R-:W-:Y:S01]  /*0d70*/  IADD3 R5, -R5, RZ, RZ ;  /* 0x000000ff05057210 */ /* 0x000fe20007ffe1ff */
[----:B------:R-:W-:Y:S01]  /*0d80*/  STL [R1+0x1190], R241 ;  /* 0x001190f101007387 */ /* 0x000fe20000100800 */
[----:B------:R-:W-:Y:S01]  /*0d90*/  IABS R99, R228 ;  /* 0x000000e400637213 */ /* 0x000fe20000000000 */
[----:B------:R-:W-:Y:S01]  /*0da0*/  IMAD.MOV R7, RZ, RZ, -R7 ;  /* 0x000000ffff077224 */ /* 0x000fe200078e0a07 */
[----:B------:R-:W-:Y:S01]  /*0db0*/  IADD3 R226, R136, 0x21, RZ ;  /* 0x0000002188e27810 */ /* 0x000fe20007ffe0ff */
[----:B------:R-:W-:Y:S01]  /*0dc0*/  IMAD R116, R0, R5, R9 ;  /* 0x0000000500747224 */ /* 0x000fe200078e0209 */
[----:B------:R-:W-:Y:S01]  /*0dd0*/  IABS R9, R240 ;  /* 0x000000f000097213 */ /* 0x000fe20000000000 */
[----:B------:R-:W-:Y:S01]  /*0de0*/  IMAD.HI.U32 R5, R2, R113, RZ ;  /* 0x0000007102057227 */ /* 0x000fe200078e00ff */
[----:B------:R-:W-:Y:S01]  /*0df0*/  IADD3 R225, R136, 0x22, RZ ;  /* 0x0000002288e17810 */ /* 0x000fe20007ffe0ff */
[----:B------:R-:W-:Y:S01]  /*0e00*/  STL [R1+0x1194], R240 ;  /* 0x001194f001007387 */ /* 0x000fe20000100800 */
[----:B------:R-:W-:Y:S01]  /*0e10*/  IABS R97, R226 ;  /* 0x000000e200617213 */ /* 0x000fe20000000000 */
[----:B------:R-:W-:Y:S01]  /*0e20*/  IMAD R117, R0, R8, R117 ;  /* 0x0000000800757224 */ /* 0x000fe200078e0275 */
[----:B------:R-:W-:Y:S01]  /*0e30*/  IADD3 R224, R136, 0x23, RZ ;  /* 0x0000002388e07810 */ /* 0x000fe20007ffe0ff */
[----:B------:R-:W-:Y:S01]  /*0e40*/  IMAD R115, R0, R7, R115 ;  /* 0x0000000700737224 */ /* 0x000fe200078e0273 */
[----:B------:R-:W-:Y:S01]  /*0e50*/  IADD3 R223, R136, 0x24, RZ ;  /* 0x0000002488df7810 */ /* 0x000fe20007ffe0ff */
[----:B------:R-:W-:Y:S01]  /*0e60*/  IMAD.HI.U32 R8, R2, R11, RZ ;  /* 0x0000000b02087227 */ /* 0x000fe200078e00ff */
[----:B------:R-:W-:Y:S01]  /*0e70*/  IABS R95, R224 ;  /* 0x000000e0005f7213 */ /* 0x000fe20000000000 */
[----:B------:R-:W-:Y:S01]  /*0e80*/  STL [R1+0x11a0], R239 ;  /* 0x0011a0ef01007387 */ /* 0x000fe20000100800 */
[C---:B------:R-:W-:Y:S01]  /*0e90*/  IADD3 R222, R136.reuse, 0x25, RZ ;  /* 0x0000002588de7810 */ /* 0x040fe20007ffe0ff */
[----:B------:R-:W-:Y:S01]  /*0ea0*/  IMAD.MOV R7, RZ, RZ, -R5 ;  /* 0x000000ffff077224 */ /* 0x000fe200078e0a05 */
[----:B------:R-:W-:Y:S01]  /*0eb0*/  IADD3 R221, R136, 0x26, RZ ;  /* 0x0000002688dd7810 */ /* 0x000fe20007ffe0ff */
[----:B------:R-:W-:Y:S01]  /*0ec0*/  IMAD.HI.U32 R5, R2, R9, RZ ;  /* 0x0000000902057227 */ /* 0x000fe200078e00ff */
[----:B------:R-:W-:Y:S01]  /*0ed0*/  IABS R93, R222 ;  /* 0x000000de005d7213 */ /* 0x000fe20000000000 */
[----:B------:R-:W-:Y:S01]  /*0ee0*/  STL [R1+0x119c], R238 ;  /* 0x00119cee01007387 */ /* 0x000fe20000100800 */
[----:B------:R-:W-:Y:S01]  /*0ef0*/  IADD3 R220, R136, 0x27, RZ ;  /* 0x0000002788dc7810 */ /* 0x000fe20007ffe0ff */
[----:B------:R-:W-:Y:S01]  /*0f00*/  IMAD.MOV R8, RZ, RZ, -R8 ;  /* 0x000000ffff087224 */ /* 0x000fe200078e0a08 */
[----:B------:R-:W-:Y:S01]  /*0f10*/  IADD3 R112, -R5, RZ, RZ ;  /* 0x000000ff05707210 */ /* 0x000fe20007ffe1ff */
[----:B------:R-:W-:Y:S01]  /*0f20*/  IMAD.HI.U32 R5, R2, R111, RZ ;  /* 0x0000006f02057227 */ /* 0x000fe200078e00ff */
[----:B------:R-:W-:Y:S01]  /*0f30*/  IADD3 R219, R136, 0x28, RZ ;  /* 0x0000002888db7810 */ /* 0x000fe20007ffe0ff */
[----:B------:R-:W-:Y:S01]  /*0f40*/  STL [R1+0x11b0], R237 ;  /* 0x0011b0ed01007387 */ /* 0x000fe20000100800 */
[----:B------:R-:W-:Y:S01]  /*0f50*/  IABS R91, R220 ;  /* 0x000000dc005b7213 */ /* 0x000fe20000000000 */
[C---:B------:R-:W-:Y:S01]  /*0f60*/  IMAD R114, R0.reuse, R8, R11 ;  /* 0x0000000800727224 */ /* 0x040fe200078e020b */
[----:B------:R-:W-:Y:S01]  /*0f70*/  IABS R11, R238 ;  /* 0x000000ee000b7213 */ /* 0x000fe20000000000 */
[----:B------:R-:W-:Y:S01]  /*0f80*/  IMAD R112, R0, R112, R9 ;  /* 0x0000007000707224 */ /* 0x000fe200078e0209 */
[----:B------:R-:W-:Y:S01]  /*0f90*/  IABS R9, R236 ;  /* 0x000000ec00097213 */ /* 0x000fe20000000000 */
[----:B------:R-:W-:Y:S01]  /*0fa0*/  IMAD.MOV R5, RZ, RZ, -R5 ;  /* 0x000000ffff057224 */ /* 0x000fe200078e0a05 */
[----:B------:R-:W-:Y:S01]  /*0fb0*/  IADD3 R217, R136, 0x2a, RZ ;  /* 0x0000002a88d97810 */ /* 0x000fe20007ffe0ff */
[----:B------:R-:W-:Y:S01]  /*0fc0*/  IMAD R113, R0, R7, R113 ;  /* 0x0000000700717224 */ /* 0x000fe200078e0271 */
[----:B------:R-:W-:Y:S01]  /*0fd0*/  IADD3 R218, R136, 0x29, RZ ;  /* 0x0000002988da7810 */ /* 0x000fe20007ffe0ff */
[----:B------:R-:W-:Y:S01]  /*0fe0*/  IMAD.HI.U32 R7, R2, R11, RZ ;  /* 0x0000000b02077227 */ /* 0x000fe200078e00ff */
[----:B------:R-:W-:Y:S01]  /*0ff0*/  IADD3 R216, R136, 0x2b, RZ ;  /* 0x0000002b88d87810 */ /* 0x000fe20007ffe0ff */
[----:B------:R-:W-:Y:S01]  /*1000*/  STL [R1+0x11b4], R236 ;  /* 0x0011b4ec01007387 */ /* 0x000fe20000100800 */
[----:B------:R-:W-:Y:S01]  /*1010*/  IABS R89, R218 ;  /* 0x000000da00597213 */ /* 0x000fe20000000000 */
[----:B------:R-:W-:Y:S01]  /*1020*/  IMAD R111, R0, R5, R111 ;  /* 0x00000005006f7224 */ /* 0x000fe200078e026f */
        /* <DEDUP_REMOVED lines=8> */
[----:B------:R-:W-:Y:S01]  /*10b0*/  IABS R85, R214 ;  /* 0x000000d600557213 */ /* 0x000fe20000000000 */
[----:B------:R-:W-:Y:S01]  /*10c0*/  STL [R1+0x11c8], R234 ;  /* 0x0011c8ea01007387 */ /* 0x000fe20000100800 */
[----:B------:R-:W-:Y:S01]  /*10d0*/  IADD3 R212, R136, 0x2f, RZ ;  /* 0x0000002f88d47810 */ /* 0x000fe20007ffe0ff */
[----:B------:R-:W-:Y:S01]  /*10e0*/  IMAD R110, R0, R7, R11 ;  /* 0x00000007006e7224 */ /* 0x000fe200078e020b */
[----:B------:R-:W-:Y:S01]  /*10f0*/  IABS R7, R234 ;  /* 0x000000ea00077213 */ /* 0x000fe20000000000 */
[----:B------:R-:W-:Y:S01]  /*1100*/  IMAD.MOV R8, RZ, RZ, -R8 ;  /* 0x000000ffff087224 */ /* 0x000fe200078e0a08 */
[----:B------:R-:W-:Y:S01]  /*1110*/  IABS R11, R232 ;  /* 0x000000e8000b7213 */ /* 0x000fe20000000000 */
[----:B------:R-:W-:Y:S01]  /*1120*/  IMAD.HI.U32 R5, R2, R107, RZ ;  /* 0x0000006b02057227 */ /* 0x000fe200078e00ff */
[----:B------:R-:W-:Y:S01]  /*1130*/  IADD3 R213, R136, 0x2e, RZ ;  /* 0x0000002e88d57810 */ /* 0x000fe20007ffe0ff */
        /* <DEDUP_REMOVED lines=15> */
[----:B------:R-:W-:Y:S01]  /*1230*/  IADD3 R207, R136, 0x35, RZ ;  /* 0x0000003588cf7810 */ /* 0x000fe20007ffe0ff */
[----:B------:R-:W-:Y:S01]  /*1240*/  STL [R1+0x11e0], R231 ;  /* 0x0011e0e701007387 */ /* 0x000fe20000100800 */
[----:B------:R-:W-:Y:S01]  /*1250*/  IABS R79, R209 ;  /* 0x000000d1004f7213 */ /* 0x000fe20000000000 */
[----:B------:R-:W-:Y:S01]  /*1260*/  IMAD.MOV R5, RZ, RZ, -R5 ;  /* 0x000000ffff057224 */ /* 0x000fe200078e0a05 */
[----:B------:R-:W-:Y:S01]  /*1270*/  IADD3 R7, -R7, RZ, RZ ;  /* 0x000000ff07077210 */ /* 0x000fe20007ffe1ff */
[----:B------:R-:W-:Y:S01]  /*1280*/  IMAD R107, R0, R8, R107 ;  /* 0x00000008006b7224 */ /* 0x000fe200078e026b */
[----:B------:R-:W-:Y:S01]  /*1290*/  IADD3 R206, R136, 0x36, RZ ;  /* 0x0000003688ce7810 */ /* 0x000fe20007ffe0ff */
[----:B------:R-:W-:Y:S01]  /*12a0*/  IMAD R106, R0, R5, R9 ;  /* 0x00000005006a7224 */ /* 0x000fe200078e0209 */
[----:B------:R-:W-:Y:S01]  /*12b0*/  IABS R9, R230 ;  /* 0x000000e600097213 */ /* 0x000fe20000000000 */
        /* <DEDUP_REMOVED lines=9> */
[----:B------:R-:W-:Y:S01]  /*1350*/  IADD3 R204, R136, 0x38, RZ ;  /* 0x0000003888cc7810 */ /* 0x000fe20007ffe0ff */
[----:B------:R-:W-:Y:S01]  /*1360*/  IMAD.MOV R7, RZ, RZ, -R5 ;  /* 0x000000ffff077224 */ /* 0x000fe200078e0a05 */
[----:B------:R-:W-:Y:S01]  /*1370*/  IABS R73, R203 ;  /* 0x000000cb00497213 */ /* 0x000fe20000000000 */
[----:B------:R-:W-:Y:S01]  /*1380*/  IMAD.HI.U32 R5, R2, R9, RZ ;  /* 0x0000000902057227 */ /* 0x000fe200078e00ff */
[C---:B------:R-:W-:Y:S01]  /*1390*/  IADD3 R202, R136.reuse, 0x3a, RZ ;  /* 0x0000003a88ca7810 */ /* 0x040fe20007ffe0ff */
[----:B------:R-:W-:Y:S01]  /*13a0*/  STL [R1+0x11ec], R139 ;  /* 0x0011ec8b01007387 */ /* 0x000fe20000100800 */
[C---:B------:R-:W-:Y:S01]  /*13b0*/  IADD3 R201, R136.reuse, 0x3b, RZ ;  /* 0x0000003b88c97810 */ /* 0x040fe20007ffe0ff */
[----:B------:R-:W-:Y:S01]  /*13c0*/  IMAD.MOV R8, RZ, RZ, -R8 ;  /* 0x000000ffff087224 */ /* 0x000fe200078e0a08 */
[----:B------:R-:W-:Y:S01]  /*13d0*/  IADD3 R200, R136, 0x3c, RZ ;  /* 0x0000003c88c87810 */ /* 0x000fe20007ffe0ff */
[----:B------:R-:W-:Y:S01]  /*13e0*/  IMAD.MOV R102, RZ, RZ, -R5 ;  /* 0x000000ffff667224 */ /* 0x000fe200078e0a05 */
[----:B------:R-:W-:Y:S01]  /*13f0*/  IABS R71, R201 ;  /* 0x000000c900477213 */ /* 0x000fe20000000000 */
[----:B------:R-:W-:Y:S01]  /*1400*/  IMAD.HI.U32 R5, R2, R101, RZ ;  /* 0x0000006502057227 */ /* 0x000fe200078e00ff */
[C---:B------:R-:W-:Y:S01]  /*1410*/  IADD3 R198, R136.reuse, 0x3e, RZ ;  /* 0x0000003e88c67810 */ /* 0x040fe20007ffe0ff */
[----:B------:R-:W-:Y:S01]  /*1420*/  STL [R1+0x1200], R228 ;  /* 0x001200e401007387 */ /* 0x000fe20000100800 */
[----:B------:R-:W-:Y:S01]  /*1430*/  IADD3 R199, R136, 0x3d, RZ ;  /* 0x0000003d88c77810 */ /* 0x000fe20007ffe0ff */
[C---:B------:R-:W-:Y:S01]  /*1440*/  IMAD R104, R0.reuse, R8, R11 ;  /* 0x0000000800687224 */ /* 0x040fe200078e020b */
[----:B------:R-:W-:Y:S01]  /*1450*/  IABS R11, R139 ;  /* 0x0000008b000b7213 */ /* 0x000fe20000000000 */
[C---:B------:R-:W-:Y:S01]  /*1460*/  IMAD R102, R0.reuse, R102, R9 ;  /* 0x0000006600667224 */ /* 0x040fe200078e0209 */
[----:B------:R-:W-:Y:S01]  /*1470*/  IADD3 R5, -R5, RZ, RZ ;  /* 0x000000ff05057210 */ /* 0x000fe20007ffe1ff */
[----:B------:R-:W-:Y:S01]  /*1480*/  IMAD R103, R0, R7, R103 ;  /* 0x0000000700677224 */ /* 0x000fe200078e0267 */
[----:B------:R-:W-:Y:S01]  /*1490*/  IABS R9, R227 ;  /* 0x000000e300097213 */ /* 0x000fe20000000000 */
[----:B------:R-:W-:Y:S01]  /*14a0*/  IMAD.HI.U32 R7, R2, R11, RZ ;  /* 0x0000000b02077227 */ /* 0x000fe200078e00ff */
[----:B------:R-:W-:Y:S01]  /*14b0*/  IABS R69, R199 ;  /* 0x000000c700457213 */ /* 0x000fe20000000000 */
[----:B------:R-:W-:Y:S01]  /*14c0*/  STL [R1+0x1204], R227 ;  /* 0x001204e301007387 */ /* 0x000fe20000100800 */
        /* <DEDUP_REMOVED lines=10> */
[----:B------:R-:W-:Y:S01]  /*1570*/  IABS R65, R195 ;  /* 0x000000c300417213 */ /* 0x000fe20000000000 */
[----:B------:R-:W1:Y:S01]  /*1580*/  S2R R10, SR_TID.X ;  /* 0x00000000000a7919 */ /* 0x000e620000002100 */
[----:B------:R-:W-:Y:S01]  /*1590*/  IADD3 R137, R136, 0x42, RZ ;  /* 0x0000004288897810 */ /* 0x000fe20007ffe0ff */
[C---:B------:R-:W-:Y:S01]  /*15a0*/  IMAD R100, R0.reuse, R7, R11 ;  /* 0x0000000700647224 */ /* 0x040fe200078e020b */
[----:B------:R-:W-:Y:S01]  /*15b0*/  IABS R7, R225 ;  /* 0x000000e100077213 */ /* 0x000fe20000000000 */
[----:B------:R-:W-:Y:S01]  /*15c0*/  IMAD.MOV R98, RZ, RZ, -R5 ;  /* 0x000000ffff627224 */ /* 0x000fe200078e0a05 */
[----:B------:R-:W-:Y:S01]  /*15d0*/  IABS R11, R223 ;  /* 0x000000df000b7213 */ /* 0x000fe20000000000 */
[----:B------:R-:W-:Y:S01]  /*15e0*/  IMAD.MOV R8, RZ, RZ, -R8 ;  /* 0x000000ffff087224 */ /* 0x000fe200078e0a08 */
[----:B------:R-:W-:Y:S01]  /*15f0*/  IABS R63, R194 ;  /* 0x000000c2003f7213 */ /* 0x000fe20000000000 */
[----:B------:R-:W-:Y:S01]  /*1600*/  IMAD R98, R0, R98, R9 ;  /* 0x0000006200627224 */ /* 0x000fe200078e0209 */
[----:B------:R-:W-:Y:S01]  /*1610*/  MOV R9, R7 ;  /* 0x0000000700097202 */ /* 0x000fe20000000f00 */
[----:B------:R-:W-:Y:S01]  /*1620*/  IMAD.HI.U32 R5, R2, R97, RZ ;  /* 0x0000006102057227 */ /* 0x000fe200078e00ff */
[C---:B------:R-:W-:Y:S01]  /*1630*/  IADD3 R193, R136.reuse, 0x44, RZ ;  /* 0x0000004488c17810 */ /* 0x040fe20007ffe0ff */
        /* <DEDUP_REMOVED lines=22> */
[----:B------:R-:W-:Y:S01]  /*17a0*/  IMAD.MOV R7, RZ, RZ, -R7 ;  /* 0x000000ffff077224 */ /* 0x000fe200078e0a07 */
        /* <DEDUP_REMOVED lines=15> */
[----:B------:R-:W-:Y:S01]  /*18a0*/  IMAD R94, R0, R8, R11 ;  /* 0x00000008005e7224 */ /* 0x000fe200078e020b */
[----:B------:R-:W-:Y:S01]  /*18b0*/  IABS R11, R219 ;  /* 0x000000db000b7213 */ /* 0x000fe20000000000 */
[----:B------:R-:W-:Y:S01]  /*18c0*/  IMAD.MOV R92, RZ, RZ, -R5 ;  /* 0x000000ffff5c7224 */ /* 0x000fe200078e0a05 */
[----:B------:R-:W-:Y:S01]  /*18d0*/  IABS R51, R182 ;  /* 0x000000b600337213 */ /* 0x000fe20000000000 */
[----:B------:R-:W-:Y:S01]  /*18e0*/  IMAD.HI.U32 R5, R2, R91, RZ ;  /* 0x0000005b02057227 */ /* 0x000fe200078e00ff */
[C---:B------:R-:W-:Y:S01]  /*18f0*/  IADD3 R179, R136.reuse, 0x52, RZ ;  /* 0x0000005288b37810 */ /* 0x040fe20007ffe0ff */
[----:B------:R-:W-:Y:S01]  /*1900*/  STL [R1+0x123c], R219 ;  /* 0x00123cdb01007387 */ /* 0x000fe20000100800 */
[----:B------:R-:W-:Y:S01]  /*1910*/  IADD3 R180, R136, 0x51, RZ ;  /* 0x0000005188b47810 */ /* 0x000fe20007ffe0ff */
[----:B------:R-:W-:Y:S01]  /*1920*/  IMAD R93, R0, R7, R93 ;  /* 0x00000007005d7224 */ /* 0x000fe200078e025d */
        /* <DEDUP_REMOVED lines=31> */
[----:B------:R-:W-:Y:S01]  /*1b20*/  IMAD.MOV.U32 R9, RZ, RZ, R7 ;  /* 0x000000ffff097224 */ /* 0x000fe200078e0007 */
[----:B------:R-:W-:Y:S01]  /*1b30*/  IABS R41, R172 ;  /* 0x000000ac00297213 */ /* 0x000fe20000000000 */
[----:B------:R-:W-:Y:S01]  /*1b40*/  IMAD R89, R0, R8, R89 ;  /* 0x0000000800597224 */ /* 0x000fe200078e0259 */
[----:B------:R-:W-:Y:S01]  /*1b50*/  IADD3 R8, -R5, RZ, RZ ;  /* 0x000000ff05087210 */ /* 0x000fe20007ffe1ff */
[----:B------:R-:W-:Y:S01]  /*1b60*/  IMAD.HI.U32 R5, R2, R9, RZ ;  /* 0x0000000902057227 */ /* 0x000fe200078e00ff */
[C---:B------:R-:W-:Y:S01]  /*1b70*/  IADD3 R169, R136.reuse, 0x5c, RZ ;  /* 0x0000005c88a97810 */ /* 0x040fe20007ffe0ff */
        /* <DEDUP_REMOVED lines=40> */
[----:B------:R-:W-:Y:S01]  /*1e00*/  IMAD R82, R0, R82, R9 ;  /* 0x0000005200527224 */ /* 0x000fe200078e0209 */
[----:B------:R-:W-:Y:S01]  /*1e10*/  IABS R9, R208 ;  /* 0x000000d000097213 */ /* 0x000fe20000000000 */
[----:B------:R-:W-:Y:S01]  /*1e20*/  IMAD.HI.U32 R7, R2, R11, RZ ;  /* 0x0000000b02077227 */ /* 0x000fe200078e00ff */
[----:B------:R-:W-:Y:S01]  /*1e30*/  IABS R29, R160 ;  /* 0x000000a0001d7213 */ /* 0x000fe20000000000 */
[----:B------:R-:W-:Y:S01]  /*1e40*/  STL [R1+0x12a0], R209 ;  /* 0x0012a0d101007387 */ /* 0x000fe20000100800 */
[C---:B------:R-:W-:Y:S01]  /*1e50*/  IADD3 R157, R136.reuse, 0x68, RZ ;  /* 0x00000068889d7810 */ /* 0x040fe20007ffe0ff */
[----:B------:R-:W-:Y:S01]  /*1e60*/  IMAD.MOV R5, RZ, RZ, -R5 ;  /* 0x000000ffff057224 */ /* 0x000fe200078e0a05 */
[----:B------:R-:W-:Y:S01]  /*1e70*/  IABS R27, R158 ;  /* 0x0000009e001b7213 */ /* 0x000fe20000000000 */
[----:B------:R-:W-:Y:S01]  /*1e80*/  IMAD.MOV R7, RZ, RZ, -R7 ;  /* 0x000000ffff077224 */ /* 0x000fe200078e0a07 */
[----:B------:R-:W-:Y:S01]  /*1e90*/  IADD3 R156, R136, 0x69, RZ ;  /* 0x00000069889c7810 */ /* 0x000fe20007ffe0ff */
[----:B------:R-:W-:Y:S01]  /*1ea0*/  IMAD R81, R0, R5, R81 ;  /* 0x0000000500517224 */ /* 0x000fe200078e0251 */
[----:B------:R-:W-:Y:S01]  /*1eb0*/  IADD3 R154, R136, 0x6b, RZ ;  /* 0x0000006b889a7810 */ /* 0x000fe20007ffe0ff */
[C---:B------:R-:W-:Y:S01]  /*1ec0*/  IMAD.HI.U32 R5, R2.reuse, R9, RZ ;  /* 0x0000000902057227 */ /* 0x040fe200078e00ff */
[----:B------:R-:W-:Y:S01]  /*1ed0*/  IABS R25, R156 ;  /* 0x0000009c00197213 */ /* 0x000fe20000000000 */
[----:B------:R-:W-:Y:S01]  /*1ee0*/  STL [R1+0x12a4], R208 ;  /* 0x0012a4d001007387 */ /* 0x000fe20000100800 */
        /* <DEDUP_REMOVED lines=20> */
[----:B------:R-:W-:Y:S01]  /*2030*/  STL [R1+0x12b4], R205 ;  /* 0x0012b4cd01007387 */ /* 0x000fe20000100800 */
[----:B------:R-:W-:Y:S01]  /*2040*/  IMAD.HI.U32 R5, R2, R9, RZ ;  /* 0x0000000902057227 */ /* 0x000fe200078e00ff */
[----:B------:R-:W-:-:S02]  /*2050*/  IABS R19, R152 ;  /* 0x0000009800137213 */ /* 0x000fc40000000000 */
[----:B------:R-:W-:Y:S01]  /*2060*/  STL [R1+0x12c4], R204 ;  /* 0x0012c4cc01007387 */ /* 0x000fe20000100800 */
[----:B------:R-:W-:Y:S01]  /*2070*/  IMAD.HI.U32 R7, R2, R75, RZ ;  /* 0x0000004b02077227 */ /* 0x000fe200078e00ff */
[----:B------:R-:W-:Y:S02]  /*2080*/  IADD3 R5, -R5, RZ, RZ ;  /* 0x000000ff05057210 */ /* 0x000fe40007ffe1ff */
[----:B------:R-:W-:Y:S01]  /*2090*/  IADD3 R149, R136, 0x71, RZ ;  /* 0x0000007188957810 */ /* 0x000fe20007ffe0ff */
[----:B------:R-:W-:Y:S01]  /*20a0*/  IMAD.MOV R7, RZ, RZ, -R7 ;  /* 0x000000ffff077224 */ /* 0x000fe200078e0a07 */
[----:B------:R-:W-:Y:S01]  /*20b0*/  STL [R1+0x12d0], R203 ;  /* 0x0012d0cb01007387 */ /* 0x000fe20000100800 */
[----:B------:R-:W-:Y:S01]  /*20c0*/  IMAD R76, R0, R5, R9 ;  /* 0x00000005004c7224 */ /* 0x000fe200078e0209 */
[----:B------:R-:W-:Y:S01]  /*20d0*/  IABS R9, R202 ;  /* 0x000000ca00097213 */ /* 0x000fe20000000000 */
[----:B------:R-:W-:Y:S01]  /*20e0*/  IMAD.HI.U32 R5, R2, R73, RZ ;  /* 0x0000004902057227 */ /* 0x000fe200078e00ff */
[----:B-1----:R-:W-:Y:S01]  /*20f0*/  LOP3.LUT R135, R10, 0x7f, RZ, 0xc0, !PT ;  /* 0x0000007f0a877812 */ /* 0x002fe200078ec0ff */
[----:B------:R-:W-:Y:S01]  /*2100*/  STL [R1+0x12d4], R202 ;  /* 0x0012d4ca01007387 */ /* 0x000fe20000100800 */
[----:B------:R-:W-:Y:S01]  /*2110*/  IABS R15, R150 ;  /* 0x00000096000f7213 */ /* 0x000fe20000000000 */
[----:B------:R-:W-:Y:S01]  /*2120*/  IMAD R77, R0, R8, R77 ;  /* 0x00000008004d7224 */ /* 0x000fe200078e024d */
[----:B------:R-:W-:Y:S01]  /*2130*/  IADD3 R151, R136, 0x6f, RZ ;  /* 0x0000006f88977810 */ /* 0x000fe20007ffe0ff */
[----:B------:R-:W-:Y:S01]  /*2140*/  IMAD R75, R0, R7, R75 ;  /* 0x00000007004b7224 */ /* 0x000fe200078e024b */
[----:B------:R-:W-:Y:S01]  /*2150*/  STL [R1+0x12e0], R201 ;  /* 0x0012e0c901007387 */ /* 0x000fe20000100800 */
[----:B------:R-:W-:Y:S01]  /*2160*/  IMAD.HI.U32 R8, R2, R11, RZ ;  /* 0x0000000b02087227 */ /* 0x000fe200078e00ff */
[----:B------:R-:W-:-:S02]  /*2170*/  IABS R13, R149 ;  /* 0x00000095000d7213 */ /* 0x000fc40000000000 */
[----:B------:R-:W-:Y:S01]  /*2180*/  STL [R1+0x12dc], R200 ;  /* 0x0012dcc801007387 */ /* 0x000fe20000100800 */
[----:B------:R-:W-:Y:S01]  /*2190*/  IMAD.MOV R7, RZ, RZ, -R5 ;  /* 0x000000ffff077224 */ /* 0x000fe200078e0a05 */
[----:B------:R-:W-:Y:S01]  /*21a0*/  LEA R132, R3, R135, 0x8 ;  /* 0x0000008703847211 */ /* 0x000fe200078e40ff */
[C---:B------:R-:W-:Y:S01]  /*21b0*/  IMAD.HI.U32 R5, R2.reuse, R9, RZ ;  /* 0x0000000902057227 */ /* 0x040fe200078e00ff */
[----:B------:R-:W-:Y:S01]  /*21c0*/  STL [R1+0x12f0], R199 ;  /* 0x0012f0c701007387 */ /* 0x000fe20000100800 */
[----:B------:R-:W-:Y:S02]  /*21d0*/  IABS R17, R151 ;  /* 0x0000009700117213 */ /* 0x000fe40000000000 */
[----:B------:R-:W-:Y:S01]  /*21e0*/  IMAD.MOV R8, RZ, RZ, -R8 ;  /* 0x000000ffff087224 */ /* 0x000fe200078e0a08 */
[----:B------:R-:W-:Y:S01]  /*21f0*/  IADD3 R72, -R5, RZ, RZ ;  /* 0x000000ff05487210 */ /* 0x000fe20007ffe1ff */
[----:B------:R-:W-:Y:S01]  /*2200*/  IMAD.HI.U32 R5, R2, R71, RZ ;  /* 0x0000004702057227 */ /* 0x000fe200078e00ff */
[----:B------:R-:W-:Y:S01]  /*2210*/  STL [R1+0x12f4], R198 ;  /* 0x0012f4c601007387 */ /* 0x000fe20000100800 */
[----:B------:R-:W-:-:S02]  /*2220*/  IADD3 R131, R132, 0x80, RZ ;  /* 0x0000008084837810 */ /* 0x000fc40007ffe0ff */
[C---:B------:R-:W-:Y:S01]  /*2230*/  IMAD R74, R0.reuse, R8, R11 ;  /* 0x00000008004a7224 */ /* 0x040fe200078e020b */
[----:B------:R-:W-:Y:S01]  /*2240*/  IABS R11, R200 ;  /* 0x000000c8000b7213 */ /* 0x000fe20000000000 */
[C---:B------:R-:W-:Y:S01]  /*2250*/  IMAD R72, R0.reuse, R72, R9 ;  /* 0x0000004800487224 */ /* 0x040fe200078e0209 */
[----:B------:R-:W-:Y:S01]  /*2260*/  IABS R9, R198 ;  /* 0x000000c600097213 */ /* 0x000fe20000000000 */
[----:B------:R-:W-:Y:S01]  /*2270*/  IMAD.MOV R5, RZ, RZ, -R5 ;  /* 0x000000ffff057224 */ /* 0x000fe200078e0a05 */
[----:B------:R-:W-:Y:S01]  /*2280*/  STL [R1+0x12fc], R197 ;  /* 0x0012fcc501007387 */ /* 0x000fe20000100800 */
[----:B------:R-:W-:Y:S01]  /*2290*/  IMAD R73, R0, R7, R73 ;  /* 0x0000000700497224 */ /* 0x000fe200078e0249 */
[----:B------:R-:W-:Y:S01]  /*22a0*/  IADD3 R148, R136, 0x72, RZ ;  /* 0x0000007288947810 */ /* 0x000fe20007ffe0ff */
[----:B------:R-:W-:Y:S01]  /*22b0*/  IMAD.HI.U32 R7, R2, R11, RZ ;  /* 0x0000000b02077227 */ /* 0x000fe200078e00ff */
[----:B------:R-:W-:Y:S01]  /*22c0*/  STL [R1+0x1304], R196 ;  /* 0x001304c401007387 */ /* 0x000fe20000100800 */
[----:B------:R-:W-:-:S02]  /*22d0*/  IADD3 R146, R136, 0x74, RZ ;  /* 0x0000007488927810 */ /* 0x000fc40007ffe0ff */
[----:B------:R-:W-:Y:S01]  /*22e0*/  IMAD R71, R0, R5, R71 ;  /* 0x0000000500477224 */ /* 0x000fe200078e0247 */
[----:B------:R-:W-:Y:S01]  /*22f0*/  STL [R1+0x1300], R195 ;  /* 0x001300c301007387 */ /* 0x000fe20000100800 */
[----:B------:R-:W-:Y:S01]  /*2300*/  IMAD.HI.U32 R5, R2, R9, RZ ;  /* 0x0000000902057227 */ /* 0x000fe200078e00ff */
[----:B------:R-:W-:Y:S02]  /*2310*/  IADD3 R147, R136, 0x73, RZ ;  /* 0x0000007388937810 */ /* 0x000fe40007ffe0ff */
[----:B------:R-:W-:Y:S01]  /*2320*/  STL [R1+0x12f8], R137 ;  /* 0x0012f88901007387 */ /* 0x000fe20000100800 */
[----:B------:R-:W-:Y:S01]  /*2330*/  IMAD.MOV R7, RZ, RZ, -R7 ;  /* 0x000000ffff077224 */ /* 0x000fe200078e0a07 */
[----:B------:R-:W-:Y:S01]  /*2340*/  IADD3 R68, -R5, RZ, RZ ;  /* 0x000000ff05447210 */ /* 0x000fe20007ffe1ff */
[----:B------:R-:W-:Y:S01]  /*2350*/  IMAD.HI.U32 R8, R2, R69, RZ ;  /* 0x0000004502087227 */ /* 0x000fe200078e00ff */
[----:B------:R-:W-:Y:S01]  /*2360*/  STL [R1+0x12ec], R194 ;  /* 0x0012ecc201007387 */ /* 0x000fe20000100800 */
[----:B------:R-:W-:-:S02]  /*2370*/  IADD3 R143, R136, 0x77, RZ ;  /* 0x00000077888f7810 */ /* 0x000fc40007ffe0ff */
[----:B------:R-:W-:Y:S01]  /*2380*/  IMAD R70, R0, R7, R11 ;  /* 0x0000000700467224 */ /* 0x000fe200078e020b */
[----:B------:R-:W-:Y:S01]  /*2390*/  IABS R7, R196 ;  /* 0x000000c400077213 */ /* 0x000fe20000000000 */
[----:B------:R-:W-:Y:S01]  /*23a0*/  IMAD.MOV R8, RZ, RZ, -R8 ;  /* 0x000000ffff087224 */ /* 0x000fe200078e0a08 */
[----:B------:R-:W-:Y:S01]  /*23b0*/  IABS R11, R137 ;  /* 0x00000089000b7213 */ /* 0x000fe20000000000 */
[----:B------:R-:W-:Y:S01]  /*23c0*/  IMAD.HI.U32 R5, R2, R67, RZ ;  /* 0x0000004302057227 */ /* 0x000fe200078e00ff */
[----:B------:R-:W-:Y:S01]  /*23d0*/  STL [R1+0x12e8], R193 ;  /* 0x0012e8c101007387 */ /* 0x000fe20000100800 */
[----:B------:R-:W-:Y:S02]  /*23e0*/  IABS R18, R143 ;  /* 0x0000008f00127213 */ /* 0x000fe40000000000 */
[----:B------:R-:W-:Y:S01]  /*23f0*/  IMAD R68, R0, R68, R9 ;  /* 0x0000004400447224 */ /* 0x000fe200078e0209 */
[----:B------:R-:W-:Y:S01]  /*2400*/  STL [R1+0x12e4], R192 ;  /* 0x0012e4c001007387 */ /* 0x000fe20000100800 */
[----:B------:R-:W-:Y:S01]  /*2410*/  IMAD.MOV.U32 R9, RZ, RZ, R7 ;  /* 0x000000ffff097224 */ /* 0x000fe200078e0007 */
[----:B------:R-:W-:Y:S01]  /*2420*/  IADD3 R144, R136, 0x76, RZ ;  /* 0x0000007688907810 */ /* 0x000fe20007ffe0ff */
[----:B------:R-:W-:Y:S01]  /*2430*/  IMAD R69, R0, R8, R69 ;  /* 0x0000000800457224 */ /* 0x000fe200078e0245 */
[----:B------:R-:W-:Y:S01]  /*2440*/  STL [R1+0x12d8], R191 ;  /* 0x0012d8bf01007387 */ /* 0x000fe20000100800 */
[----:B------:R-:W-:Y:S01]  /*2450*/  IMAD.MOV R8, RZ, RZ, -R5 ;  /* 0x000000ffff087224 */ /* 0x000fe200078e0a05 */
[----:B------:R-:W-:Y:S01]  /*2460*/  IADD3 R145, R136, 0x75, RZ ;  /* 0x0000007588917810 */ /* 0x000fe20007ffe0ff */
[----:B------:R-:W-:Y:S01]  /*2470*/  IMAD.HI.U32 R5, R2, R9, RZ ;  /* 0x0000000902057227 */ /* 0x000fe200078e00ff */
[----:B------:R-:W-:Y:S01]  /*2480*/  STL [R1+0x12cc], R190 ;  /* 0x0012ccbe01007387 */ /* 0x000fe20000100800 */
[----:B------:R-:W-:-:S02]  /*2490*/  IADD3 R142, R136, 0x78, RZ ;  /* 0x00000078888e7810 */ /* 0x000fc40007ffe0ff */
[----:B------:R-:W-:Y:S01]  /*24a0*/  IMAD.HI.U32 R7, R2, R65, RZ ;  /* 0x0000004102077227 */ /* 0x000fe200078e00ff */
[----:B------:R-:W-:Y:S01]  /*24b0*/  STL [R1+0x12c8], R189 ;  /* 0x0012c8bd01007387 */ /* 0x000fe20000100800 */
[----:B------:R-:W-:Y:S02]  /*24c0*/  IABS R20, R142 ;  /* 0x0000008e00147213 */ /* 0x000fe40000000000 */
[----:B------:R-:W-:Y:S01]  /*24d0*/  IMAD.MOV R5, RZ, RZ, -R5 ;  /* 0x000000ffff057224 */ /* 0x000fe200078e0a05 */
[----:B------:R-:W-:Y:S01]  /*24e0*/  IADD3 R7, -R7, RZ, RZ ;  /* 0x000000ff07077210 */ /* 0x000fe20007ffe1ff */
[C---:B------:R-:W-:Y:S01]  /*24f0*/  IMAD R67, R0.reuse, R8, R67 ;  /* 0x0000000800437224 */ /* 0x040fe200078e0243 */
[----:B------:R-:W-:Y:S01]  /*2500*/  STL [R1+0x12c0], R188 ;  /* 0x0012c0bc01007387 */ /* 0x000fe20000100800 */
[----:B------:R-:W-:Y:S01]  /*2510*/  IMAD R66, R0, R5, R9 ;  /* 0x0000000500427224 */ /* 0x000fe200078e0209 */
[----:B------:R-:W-:Y:S01]  /*2520*/  IABS R9, R193 ;  /* 0x000000c100097213 */ /* 0x000fe20000000000 */
[----:B------:R-:W-:Y:S01]  /*2530*/  IMAD.HI.U32 R5, R2, R63, RZ ;  /* 0x0000003f02057227 */ /* 0x000fe200078e00ff */
[----:B------:R-:W-:Y:S01]  /*2540*/  STL [R1+0x12bc], R187 ;  /* 0x0012bcbb01007387 */ /* 0x000fe20000100800 */
[----:B------:R-:W-:-:S02]  /*2550*/  ISETP.GE.AND P4, PT, R132, RZ, PT ;  /* 0x000000ff8400720c */ /* 0x000fc40003f86270 */
[----:B------:R-:W-:Y:S01]  /*2560*/  IMAD.HI.U32 R8, R2, R11, RZ ;  /* 0x0000000b02087227 */ /* 0x000fe200078e00ff */
[----:B------:R-:W-:Y:S01]  /*2570*/  STL [R1+0x12b0], R186 ;  /* 0x0012b0ba01007387 */ /* 0x000fe20000100800 */
[C---:B------:R-:W-:Y:S02]  /*2580*/  ISETP.GT.U32.AND P5, PT, R0.reuse, R130, PT ;  /* 0x000000820000720c */ /* 0x040fe40003fa4070 */
[----:B------:R-:W-:Y:S01]  /*2590*/  IMAD R65, R0, R7, R65 ;  /* 0x0000000700417224 */ /* 0x000fe200078e0241 */
[----:B------:R-:W-:Y:S01]  /*25a0*/  STL [R1+0x12a8], R185 ;  /* 0x0012a8b901007387 */ /* 0x000fe20000100800 */
[----:B------:R-:W-:Y:S01]  /*25b0*/  IMAD.MOV R7, RZ, RZ, -R5 ;  /* 0x000000ffff077224 */ /* 0x000fe200078e0a05 */
[----:B------:R-:W-:Y:S01]  /*25c0*/  ISETP.GE.AND P2, PT, R131, RZ, PT ;  /* 0x000000ff8300720c */ /* 0x000fe20003f46270 */
[----:B------:R-:W-:Y:S01]  /*25d0*/  IMAD.HI.U32 R5, R2, R9, RZ ;  /* 0x0000000902057227 */ /* 0x000fe200078e00ff */
[----:B------:R-:W-:Y:S01]  /*25e0*/  STL [R1+0x129c], R184 ;  /* 0x00129cb801007387 */ /* 0x000fe20000100800 */
[----:B------:R-:W-:-:S02]  /*25f0*/  ISETP.GT.U32.AND P3, PT, R0, R133, PT ;  /* 0x000000850000720c */ /* 0x000fc40003f64070 */
[----:B------:R-:W-:Y:S01]  /*2600*/  IMAD.MOV R8, RZ, RZ, -R8 ;  /* 0x000000ffff087224 */ /* 0x000fe200078e0a08 */
[----:B------:R-:W-:Y:S01]  /*2610*/  STL [R1+0x1298], R183 ;  /* 0x001298b701007387 */ /* 0x000fe20000100800 */
[----:B------:R-:W-:Y:S01]  /*2620*/  IMAD.MOV R62, RZ, RZ, -R5 ;  /* 0x000000ffff3e7224 */ /* 0x000fe200078e0a05 */
[----:B------:R-:W-:Y:S01]  /*2630*/  @!P5 IADD3 R130, R130, -R0, RZ ;  /* 0x800000008282d210 */ /* 0x000fe20007ffe0ff */
[----:B------:R-:W-:Y:S01]  /*2640*/  IMAD.HI.U32 R5, R2, R61, RZ ;  /* 0x0000003d02057227 */ /* 0x000fe200078e00ff */
[----:B------:R-:W-:Y:S01]  /*2650*/  STL [R1+0x1294], R182 ;  /* 0x001294b601007387 */ /* 0x000fe20000100800 */
[C---:B------:R-:W-:Y:S02]  /*2660*/  ISETP.GT.U32.AND P6, PT, R0.reuse, R128, PT ;  /* 0x000000800000720c */ /* 0x040fe40003fc4070 */
[C---:B------:R-:W-:Y:S01]  /*2670*/  IMAD R64, R0.reuse, R8, R11 ;  /* 0x0000000800407224 */ /* 0x040fe200078e020b */
[----:B------:R-:W-:Y:S01]  /*2680*/  IABS R11, R191 ;  /* 0x000000bf000b7213 */ /* 0x000fe20000000000 */
[C---:B------:R-:W-:Y:S01]  /*2690*/  IMAD R62, R0.reuse, R62, R9 ;  /* 0x0000003e003e7224 */ /* 0x040fe200078e0209 */
[----:B------:R-:W-:Y:S01]  /*26a0*/  IADD3 R5, -R5, RZ, RZ ;  /* 0x000000ff05057210 */ /* 0x000fe20007ffe1ff */
[----:B------:R-:W-:Y:S01]  /*26b0*/  IMAD R63, R0, R7, R63 ;  /* 0x00000007003f7224 */ /* 0x000fe200078e023f */
[----:B------:R-:W-:Y:S01]  /*26c0*/  IABS R9, R189 ;  /* 0x000000bd00097213 */ /* 0x000fe20000000000 */
[----:B------:R-:W-:Y:S01]  /*26d0*/  IMAD.HI.U32 R7, R2, R11, RZ ;  /* 0x0000000b02077227 */ /* 0x000fe200078e00ff */
[----:B------:R-:W-:Y:S01]  /*26e0*/  STL [R1+0x1288], R181 ;  /* 0x001288b501007387 */ /* 0x000fe20000100800 */
[----:B------:R-:W-:-:S02]  /*26f0*/  ISETP.GT.U32.AND P5, PT, R0, R125, PT ;  /* 0x0000007d0000720c */ /* 0x000fc40003fa4070 */
[----:B------:R-:W-:Y:S01]  /*2700*/  IMAD R61, R0, R5, R61 ;  /* 0x00000005003d7224 */ /* 0x000fe200078e023d */
[----:B------:R-:W-:Y:S01]  /*2710*/  STL [R1+0x127c], R180 ;  /* 0x00127cb401007387 */ /* 0x000fe20000100800 */
[----:B------:R-:W-:Y:S02]  /*2720*/  IMAD.MOV R7, RZ, RZ, -R7 ;  /* 0x000000ffff077224 */ /* 0x000fe400078e0a07 */
[C---:B------:R-:W-:Y:S01]  /*2730*/  IMAD.HI.U32 R5, R2.reuse, R9, RZ ;  /* 0x0000000902057227 */ /* 0x040fe200078e00ff */
[----:B------:R-:W-:Y:S03]  /*2740*/  STL [R1+0x1278], R179 ;  /* 0x001278b301007387 */ /* 0x000fe60000100800 */
[----:B------:R-:W-:Y:S01]  /*2750*/  IMAD.HI.U32 R8, R2, R59, RZ ;  /* 0x0000003b02087227 */ /* 0x000fe200078e00ff */
[----:B------:R-:W-:Y:S03]  /*2760*/  STL [R1+0x1270], R178 ;  /* 0x001270b201007387 */ /* 0x000fe60000100800 */
[C---:B------:R-:W-:Y:S01]  /*2770*/  IMAD R60, R0.reuse, R7, R11 ;  /* 0x00000007003c7224 */ /* 0x040fe200078e020b */
[----:B------:R-:W-:Y:S01]  /*2780*/  IABS R7, R187 ;  /* 0x000000bb00077213 */ /* 0x000fe20000000000 */
[----:B------:R-:W-:Y:S01]  /*2790*/  IMAD.MOV R58, RZ, RZ, -R5 ;  /* 0x000000ffff3a7224 */ /* 0x000fe200078e0a05 */
[----:B------:R-:W-:Y:S01]  /*27a0*/  IABS R11, R185 ;  /* 0x000000b9000b7213 */ /* 0x000fe20000000000 */
[----:B------:R-:W-:Y:S01]  /*27b0*/  IMAD.MOV R8, RZ, RZ, -R8 ;  /* 0x000000ffff087224 */ /* 0x000fe200078e0a08 */
[----:B------:R-:W-:Y:S01]  /*27c0*/  STL [R1+0x126c], R177 ;  /* 0x00126cb101007387 */ /* 0x000fe20000100800 */
[----:B------:R-:W-:Y:S01]  /*27d0*/  IMAD R58, R0, R58, R9 ;  /* 0x0000003a003a7224 */ /* 0x000fe200078e0209 */
[----:B------:R-:W-:Y:S01]  /*27e0*/  MOV R9, R7 ;  /* 0x0000000700097202 */ /* 0x000fe20000000f00 */
[----:B------:R-:W-:Y:S01]  /*27f0*/  IMAD.HI.U32 R5, R2, R57, RZ ;  /* 0x0000003902057227 */ /* 0x000fe200078e00ff */
[----:B------:R-:W-:Y:S03]  /*2800*/  STL [R1+0x1260], R176 ;  /* 0x001260b001007387 */ /* 0x000fe60000100800 */
[----:B------:R-:W-:Y:S01]  /*2810*/  IMAD R59, R0, R8, R59 ;  /* 0x00000008003b7224 */ /* 0x000fe200078e023b */
[----:B------:R-:W-:Y:S01]  /*2820*/  STL [R1+0x1258], R175 ;  /* 0x001258af01007387 */ /* 0x000fe20000100800 */
[----:B------:R-:W-:-:S02]  /*2830*/  IMAD.MOV R8, RZ, RZ, -R5 ;  /* 0x000000ffff087224 */ /* 0x000fc400078e0a05 */
[C---:B------:R-:W-:Y:S01]  /*2840*/  IMAD.HI.U32 R5, R2.reuse, R9, RZ ;  /* 0x0000000902057227 */ /* 0x040fe200078e00ff */
[----:B------:R-:W-:Y:S03]  /*2850*/  STL [R1+0x124c], R174 ;  /* 0x00124cae01007387 */ /* 0x000fe60000100800 */
[----:B------:R-:W-:Y:S01]  /*2860*/  IMAD.HI.U32 R7, R2, R55, RZ ;  /* 0x0000003702077227 */ /* 0x000fe200078e00ff */
[----:B------:R-:W-:Y:S03]  /*2870*/  STL [R1+0x1248], R173 ;  /* 0x001248ad01007387 */ /* 0x000fe60000100800 */
[----:B------:R-:W-:Y:S01]  /*2880*/  IMAD R57, R0, R8, R57 ;  /* 0x0000000800397224 */ /* 0x000fe200078e0239 */
[----:B------:R-:W-:Y:S01]  /*2890*/  STL [R1+0x1244], R172 ;  /* 0x001244ac01007387 */ /* 0x000fe20000100800 */
[----:B------:R-:W-:-:S02]  /*28a0*/  IMAD.MOV R5, RZ, RZ, -R5 ;  /* 0x000000ffff057224 */ /* 0x000fc400078e0a05 */
[----:B------:R-:W-:Y:S01]  /*28b0*/  IMAD.HI.U32 R8, R2, R11, RZ ;  /* 0x0000000b02087227 */ /* 0x000fe200078e00ff */
[----:B------:R-:W-:Y:S03]  /*28c0*/  STL [R1+0x1238], R171 ;  /* 0x001238ab01007387 */ /* 0x000fe60000100800 */
[----:B------:R-:W-:Y:S01]  /*28d0*/  IMAD.MOV R7, RZ, RZ, -R7 ;  /* 0x000000ffff077224 */ /* 0x000fe200078e0a07 */
[----:B------:R-:W-:Y:S01]  /*28e0*/  IADD3 R8, -R8, RZ, RZ ;  /* 0x000000ff08087210 */ /* 0x000fe20007ffe1ff */
[----:B------:R-:W-:Y:S01]  /*28f0*/  IMAD R56, R0, R5, R9 ;  /* 0x0000000500387224 */ /* 0x000fe200078e0209 */
[----:B------:R-:W-:Y:S01]  /*2900*/  IABS R9, R183 ;  /* 0x000000b700097213 */ /* 0x000fe20000000000 */
[----:B------:R-:W-:Y:S01]  /*2910*/  IMAD.HI.U32 R5, R2, R53, RZ ;  /* 0x0000003502057227 */ /* 0x000fe200078e00ff */
[----:B------:R-:W-:Y:S03]  /*2920*/  STL [R1+0x122c], R170 ;  /* 0x00122caa01007387 */ /* 0x000fe60000100800 */
[----:B------:R-:W-:Y:S01]  /*2930*/  IMAD R55, R0, R7, R55 ;  /* 0x0000000700377224 */ /* 0x000fe200078e0237 */
[----:B------:R-:W-:Y:S01]  /*2940*/  STL [R1+0x1228], R169 ;  /* 0x001228a901007387 */ /* 0x000fe20000100800 */
[----:B------:R-:W-:-:S02]  /*2950*/  IMAD.MOV R7, RZ, RZ, -R5 ;  /* 0x000000ffff077224 */ /* 0x000fc400078e0a05 */
[----:B------:R-:W-:Y:S01]  /*2960*/  IMAD.HI.U32 R5, R2, R9, RZ ;  /* 0x0000000902057227 */ /* 0x000fe200078e00ff */
[----:B------:R-:W-:Y:S03]  /*2970*/  STL [R1+0x1220], R168 ;  /* 0x001220a801007387 */ /* 0x000fe60000100800 */
[----:B------:R-:W-:Y:S01]  /*2980*/  IMAD R54, R0, R8, R11 ;  /* 0x0000000800367224 */ /* 0x000fe200078e020b */
[----:B------:R-:W-:Y:S01]  /*2990*/  IABS R11, R181 ;  /* 0x000000b5000b7213 */ /* 0x000fe20000000000 */
[----:B------:R-:W-:Y:S01]  /*29a0*/  IMAD.MOV R52, RZ, RZ, -R5 ;  /* 0x000000ffff347224 */ /* 0x000fe200078e0a05 */
[----:B------:R-:W-:Y:S01]  /*29b0*/  STL [R1+0x121c], R167 ;  /* 0x00121ca701007387 */ /* 0x000fe20000100800 */
[----:B------:R-:W-:-:S03]  /*29c0*/  IMAD.HI.U32 R5, R2, R51, RZ ;  /* 0x0000003302057227 */ /* 0x000fc600078e00ff */
[----:B------:R-:W-:Y:S01]  /*29d0*/  STL [R1+0x1210], R166 ;  /* 0x001210a601007387 */ /* 0x000fe20000100800 */
[----:B------:R-:W-:Y:S02]  /*29e0*/  IMAD R53, R0, R7, R53 ;  /* 0x0000000700357224 */ /* 0x000fe400078e0235 */
[----:B------:R-:W-:Y:S01]  /*29f0*/  IMAD.HI.U32 R7, R2, R11, RZ ;  /* 0x0000000b02077227 */ /* 0x000fe200078e00ff */
[----:B------:R-:W-:Y:S03]  /*2a00*/  STL [R1+0x1208], R165 ;  /* 0x001208a501007387 */ /* 0x000fe60000100800 */
[----:B------:R-:W-:Y:S01]  /*2a10*/  IMAD R52, R0, R52, R9 ;  /* 0x0000003400347224 */ /* 0x000fe200078e0209 */
[----:B------:R-:W-:Y:S01]  /*2a20*/  IABS R9, R179 ;  /* 0x000000b300097213 */ /* 0x000fe20000000000 */
[----:B------:R-:W-:Y:S01]  /*2a30*/  IMAD.MOV R5, RZ, RZ, -R5 ;  /* 0x000000ffff057224 */ /* 0x000fe200078e0a05 */
[----:B------:R-:W-:Y:S01]  /*2a40*/  IADD3 R7, -R7, RZ, RZ ;  /* 0x000000ff07077210 */ /* 0x000fe20007ffe1ff */
[----:B------:R-:W-:Y:S01]  /*2a50*/  IMAD.HI.U32 R8, R2, R49, RZ ;  /* 0x0000003102087227 */ /* 0x000fe200078e00ff */
[----:B------:R-:W-:Y:S03]  /*2a60*/  STL [R1+0x11fc], R164 ;  /* 0x0011fca401007387 */ /* 0x000fe60000100800 */
[----:B------:R-:W-:Y:S01]  /*2a70*/  IMAD R51, R0, R5, R51 ;  /* 0x0000000500337224 */ /* 0x000fe200078e0233 */
[----:B------:R-:W-:Y:S01]  /*2a80*/  STL [R1+0x11f8], R163 ;  /* 0x0011f8a301007387 */ /* 0x000fe20000100800 */
[----:B------:R-:W-:-:S03]  /*2a90*/  IMAD.HI.U32 R5, R2, R9, RZ ;  /* 0x0000000902057227 */ /* 0x000fc600078e00ff */
[----:B------:R-:W-:Y:S01]  /*2aa0*/  STL [R1+0x11f4], R162 ;  /* 0x0011f4a201007387 */ /* 0x000fe20000100800 */
[----:B------:R-:W-:Y:S01]  /*2ab0*/  IMAD R50, R0, R7, R11 ;  /* 0x0000000700327224 */ /* 0x000fe200078e020b */
[----:B------:R-:W-:Y:S01]  /*2ac0*/  IABS R7, R177 ;  /* 0x000000b100077213 */ /* 0x000fe20000000000 */
[----:B------:R-:W-:Y:S01]  /*2ad0*/  IMAD.MOV R48, RZ, RZ, -R5 ;  /* 0x000000ffff307224 */ /* 0x000fe200078e0a05 */
[----:B------:R-:W-:Y:S01]  /*2ae0*/  IABS R11, R175 ;  /* 0x000000af000b7213 */ /* 0x000fe20000000000 */
[----:B------:R-:W-:Y:S01]  /*2af0*/  IMAD.MOV R8, RZ, RZ, -R8 ;  /* 0x000000ffff087224 */ /* 0x000fe200078e0a08 */
[----:B------:R-:W-:Y:S01]  /*2b00*/  STL [R1+0x11e8], R161 ;  /* 0x0011e8a101007387 */ /* 0x000fe20000100800 */
[----:B------:R-:W-:-:S03]  /*2b10*/  IMAD.HI.U32 R5, R2, R47, RZ ;  /* 0x0000002f02057227 */ /* 0x000fc600078e00ff */
[----:B------:R-:W-:Y:S01]  /*2b20*/  STL [R1+0x11dc], R160 ;  /* 0x0011dca001007387 */ /* 0x000fe20000100800 */
[C---:B------:R-:W-:Y:S02]  /*2b30*/  IMAD R48, R0.reuse, R48, R9 ;  /* 0x0000003000307224 */ /* 0x040fe400078e0209 */
[----:B------:R-:W-:Y:S01]  /*2b40*/  IMAD.MOV.U32 R9, RZ, RZ, R7 ;  /* 0x000000ffff097224 */ /* 0x000fe200078e0007 */
[----:B------:R-:W-:Y:S01]  /*2b50*/  STL [R1+0x11d8], R159 ;  /* 0x0011d89f01007387 */ /* 0x000fe20000100800 */
[----:B------:R-:W-:Y:S01]  /*2b60*/  IMAD R49, R0, R8, R49 ;  /* 0x0000000800317224 */ /* 0x000fe200078e0231 */
[----:B------:R-:W-:Y:S01]  /*2b70*/  IADD3 R8, -R5, RZ, RZ ;  /* 0x000000ff05087210 */ /* 0x000fe20007ffe1ff */
[C---:B------:R-:W-:Y:S01]  /*2b80*/  IMAD.HI.U32 R5, R2.reuse, R9, RZ ;  /* 0x0000000902057227 */ /* 0x040fe200078e00ff */
[----:B------:R-:W-:Y:S03]  /*2b90*/  STL [R1+0x11d0], R158 ;  /* 0x0011d09e01007387 */ /* 0x000fe60000100800 */
[----:B------:R-:W-:Y:S01]  /*2ba0*/  IMAD.MOV R5, RZ, RZ, -R5 ;  /* 0x000000ffff057224 */ /* 0x000fe200078e0a05 */
[----:B------:R-:W-:Y:S01]  /*2bb0*/  STL [R1+0x11cc], R157 ;  /* 0x0011cc9d01007387 */ /* 0x000fe20000100800 */
[----:B------:R-:W-:-:S03]  /*2bc0*/  IMAD.HI.U32 R7, R2, R45, RZ ;  /* 0x0000002d02077227 */ /* 0x000fc600078e00ff */
[----:B------:R-:W-:Y:S01]  /*2bd0*/  STL [R1+0x11c0], R156 ;  /* 0x0011c09c01007387 */ /* 0x000fe20000100800 */
[C---:B------:R-:W-:Y:S01]  /*2be0*/  IMAD R46, R0.reuse, R5, R9 ;  /* 0x00000005002e7224 */ /* 0x040fe200078e0209 */
[----:B------:R-:W-:Y:S01]  /*2bf0*/  IABS R9, R173 ;  /* 0x000000ad00097213 */ /* 0x000fe20000000000 */
[----:B------:R-:W-:Y:S01]  /*2c00*/  IMAD R47, R0, R8, R47 ;  /* 0x00000008002f7224 */ /* 0x000fe200078e022f */
[----:B------:R-:W-:Y:S01]  /*2c10*/  STL [R1+0x11b8], R155 ;  /* 0x0011b89b01007387 */ /* 0x000fe20000100800 */
[----:B------:R-:W-:Y:S02]  /*2c20*/  IMAD.MOV R7, RZ, RZ, -R7 ;  /* 0x000000ffff077224 */ /* 0x000fe400078e0a07 */
[C---:B------:R-:W-:Y:S01]  /*2c30*/  IMAD.HI.U32 R5, R2.reuse, R43, RZ ;  /* 0x0000002b02057227 */ /* 0x040fe200078e00ff */
[----:B------:R-:W-:Y:S03]  /*2c40*/  STL [R1+0x11ac], R154 ;  /* 0x0011ac9a01007387 */ /* 0x000fe60000100800 */
[----:B------:R-:W-:Y:S01]  /*2c50*/  IMAD.HI.U32 R8, R2, R11, RZ ;  /* 0x0000000b02087227 */ /* 0x000fe200078e00ff */
[----:B------:R-:W-:Y:S03]  /*2c60*/  STL [R1+0x11a8], R134 ;  /* 0x0011a88601007387 */ /* 0x000fe60000100800 */
[----:B------:R-:W-:Y:S01]  /*2c70*/  IMAD R45, R0, R7, R45 ;  /* 0x00000007002d7224 */ /* 0x000fe200078e022d */
[----:B------:R-:W-:Y:S01]  /*2c80*/  IADD3 R7, -R5, RZ, RZ ;  /* 0x000000ff05077210 */ /* 0x000fe20007ffe1ff */
[----:B------:R-:W-:Y:S01]  /*2c90*/  IMAD.MOV R8, RZ, RZ, -R8 ;  /* 0x000000ffff087224 */ /* 0x000fe200078e0a08 */
[----:B------:R-:W-:Y:S01]  /*2ca0*/  STL [R1+0x11a4], R153 ;  /* 0x0011a49901007387 */ /* 0x000fe20000100800 */
[----:B------:R-:W-:-:S03]  /*2cb0*/  IMAD.HI.U32 R5, R2, R9, RZ ;  /* 0x0000000902057227 */ /* 0x000fc600078e00ff */
[----:B------:R-:W-:Y:S01]  /*2cc0*/  STL [R1+0x1198], R152 ;  /* 0x0011989801007387 */ /* 0x000fe20000100800 */
[----:B------:R-:W-:Y:S01]  /*2cd0*/  IMAD R44, R0, R8, R11 ;  /* 0x00000008002c7224 */ /* 0x000fe200078e020b */
[----:B------:R-:W-:Y:S01]  /*2ce0*/  IABS R11, R171 ;  /* 0x000000ab000b7213 */ /* 0x000fe20000000000 */
[----:B------:R-:W-:Y:S01]  /*2cf0*/  IMAD.MOV R42, RZ, RZ, -R5 ;  /* 0x000000ffff2a7224 */ /* 0x000fe200078e0a05 */
[----:B------:R-:W-:Y:S01]  /*2d00*/  STL [R1+0x118c], R151 ;  /* 0x00118c9701007387 */ /* 0x000fe20000100800 */
[----:B------:R-:W-:-:S03]  /*2d10*/  IMAD.HI.U32 R5, R2, R41, RZ ;  /* 0x0000002902057227 */ /* 0x000fc600078e00ff */
[----:B------:R-:W-:Y:S01]  /*2d20*/  STL [R1+0x1188], R150 ;  /* 0x0011889601007387 */ /* 0x000fe20000100800 */
[C---:B------:R-:W-:Y:S02]  /*2d30*/  IMAD R43, R0.reuse, R7, R43 ;  /* 0x00000007002b7224 */ /* 0x040fe400078e022b */
[----:B------:R-:W-:Y:S01]  /*2d40*/  IMAD R42, R0, R42, R9 ;  /* 0x0000002a002a7224 */ /* 0x000fe200078e0209 */
[----:B------:R-:W-:Y:S01]  /*2d50*/  IABS R9, R169 ;  /* 0x000000a900097213 */ /* 0x000fe20000000000 */
[----:B------:R-:W-:Y:S01]  /*2d60*/  IMAD.HI.U32 R7, R2, R11, RZ ;  /* 0x0000000b02077227 */ /* 0x000fe200078e00ff */
[----:B------:R-:W-:Y:S03]  /*2d70*/  STL [R1+0x1180], R149 ;  /* 0x0011809501007387 */ /* 0x000fe60000100800 */
[----:B------:R-:W-:Y:S01]  /*2d80*/  IMAD.MOV R5, RZ, RZ, -R5 ;  /* 0x000000ffff057224 */ /* 0x000fe200078e0a05 */
[----:B------:R-:W-:Y:S01]  /*2d90*/  STL [R1+0x117c], R148 ;  /* 0x00117c9401007387 */ /* 0x000fe20000100800 */
[----:B------:R-:W-:-:S02]  /*2da0*/  IMAD.MOV R7, RZ, RZ, -R7 ;  /* 0x000000ffff077224 */ /* 0x000fc400078e0a07 */
[----:B------:R-:W-:Y:S01]  /*2db0*/  IMAD R41, R0, R5, R41 ;  /* 0x0000000500297224 */ /* 0x000fe200078e0229 */
[----:B------:R-:W-:Y:S01]  /*2dc0*/  STL [R1+0x39c], R132 ;  /* 0x00039c8401007387 */ /* 0x000fe20000100800 */
[----:B------:R-:W-:-:S03]  /*2dd0*/  IMAD.HI.U32 R5, R2, R9, RZ ;  /* 0x0000000902057227 */ /* 0x000fc600078e00ff */
[----:B------:R-:W-:Y:S01]  /*2de0*/  STL [R1+0x1170], R147 ;  /* 0x0011709301007387 */ /* 0x000fe20000100800 */
[----:B------:R-:W-:-:S03]  /*2df0*/  IMAD.HI.U32 R8, R2, R39, RZ ;  /* 0x0000002702087227 */ /* 0x000fc600078e00ff */
[----:B------:R1:W-:Y:S01]  /*2e00*/  STL [R1+0x3a4], R131 ;  /* 0x0003a48301007387 */ /* 0x0003e20000100800 */
[----:B------:R-:W-:Y:S01]  /*2e10*/  IMAD R40, R0, R7, R11 ;  /* 0x0000000700287224 */ /* 0x000fe200078e020b */
[----:B------:R-:W-:Y:S01]  /*2e20*/  IABS R7, R167 ;  /* 0x000000a700077213 */ /* 0x000fe20000000000 */
[----:B------:R-:W-:Y:S01]  /*2e30*/  IMAD.MOV R38, RZ, RZ, -R5 ;  /* 0x000000ffff267224 */ /* 0x000fe200078e0a05 */
[----:B------:R-:W-:Y:S01]  /*2e40*/  IADD3 R8, -R8, RZ, RZ ;  /* 0x000000ff08087210 */ /* 0x000fe20007ffe1ff */
[----:B------:R-:W-:Y:S01]  /*2e50*/  IMAD.HI.U32 R5, R2, R37, RZ ;  /* 0x0000002502057227 */ /* 0x000fe200078e00ff */
[----:B------:R-:W-:Y:S01]  /*2e60*/  IABS R11, R165 ;  /* 0x000000a5000b7213 */ /* 0x000fe20000000000 */
[----:B------:R-:W-:Y:S02]  /*2e70*/  STL [R1+0x1168], R146 ;  /* 0x0011689201007387 */ /* 0x000fe40000100800 */
[C---:B------:R-:W-:Y:S02]  /*2e80*/  IMAD R38, R0.reuse, R38, R9 ;  /* 0x0000002600267224 */ /* 0x040fe400078e0209 */
[----:B------:R-:W-:Y:S01]  /*2e90*/  IMAD.MOV.U32 R9, RZ, RZ, R7 ;  /* 0x000000ffff097224 */ /* 0x000fe200078e0007 */
[----:B------:R-:W-:Y:S01]  /*2ea0*/  STL [R1+0x115c], R145 ;  /* 0x00115c9101007387 */ /* 0x000fe20000100800 */
[----:B------:R-:W-:-:S02]  /*2eb0*/  IMAD R39, R0, R8, R39 ;  /* 0x0000000800277224 */ /* 0x000fc400078e0227 */
[----:B------:R-:W-:Y:S01]  /*2ec0*/  IMAD.MOV R8, RZ, RZ, -R5 ;  /* 0x000000ffff087224 */ /* 0x000fe200078e0a05 */
[----:B------:R-:W-:Y:S01]  /*2ed0*/  STL [R1+0x1158], R144 ;  /* 0x0011589001007387 */ /* 0x000fe20000100800 */
[----:B------:R-:W-:-:S03]  /*2ee0*/  IMAD.HI.U32 R5, R2, R9, RZ ;  /* 0x0000000902057227 */ /* 0x000fc600078e00ff */
[----:B------:R-:W-:Y:S01]  /*2ef0*/  STL [R1+0x1154], R143 ;  /* 0x0011548f01007387 */ /* 0x000fe20000100800 */
[----:B------:R-:W-:Y:S01]  /*2f00*/  IMAD.HI.U32 R7, R2, R35, RZ ;  /* 0x0000002302077227 */ /* 0x000fe200078e00ff */
[----:B------:R-:W-:Y:S02]  /*2f10*/  IADD3 R5, -R5, RZ, RZ ;  /* 0x000000ff05057210 */ /* 0x000fe40007ffe1ff */
[----:B------:R-:W-:Y:S01]  /*2f20*/  STL [R1+0x1148], R142 ;  /* 0x0011488e01007387 */ /* 0x000fe20000100800 */
[----:B------:R-:W-:Y:S02]  /*2f30*/  IMAD.MOV R7, RZ, RZ, -R7 ;  /* 0x000000ffff077224 */ /* 0x000fe400078e0a07 */
[----:B------:R-:W-:Y:S01]  /*2f40*/  IMAD R36, R0, R5, R9 ;  /* 0x0000000500247224 */ /* 0x000fe200078e0209 */
[----:B------:R-:W-:Y:S01]  /*2f50*/  IABS R9, R163 ;  /* 0x000000a300097213 */ /* 0x000fe20000000000 */
[----:B------:R-:W-:-:S04]  /*2f60*/  IMAD.HI.U32 R5, R2, R33, RZ ;  /* 0x0000002102057227 */ /* 0x000fc800078e00ff */
[C---:B------:R-:W-:Y:S02]  /*2f70*/  IMAD R37, R0.reuse, R8, R37 ;  /* 0x0000000800257224 */ /* 0x040fe400078e0225 */
[----:B------:R-:W-:Y:S02]  /*2f80*/  IMAD R35, R0, R7, R35 ;  /* 0x0000000700237224 */ /* 0x000fe400078e0223 */
[----:B------:R-:W-:-:S04]  /*2f90*/  IMAD.HI.U32 R8, R2, R11, RZ ;  /* 0x0000000b02087227 */ /* 0x000fc800078e00ff */
[----:B------:R-:W-:Y:S02]  /*2fa0*/  IMAD.MOV R7, RZ, RZ, -R5 ;  /* 0x000000ffff077224 */ /* 0x000fe400078e0a05 */
[----:B------:R-:W-:-:S04]  /*2fb0*/  IMAD.HI.U32 R5, R2, R9, RZ ;  /* 0x0000000902057227 */ /* 0x000fc800078e00ff */
[----:B------:R-:W-:Y:S01]  /*2fc0*/  IMAD.MOV R8, RZ, RZ, -R8 ;  /* 0x000000ffff087224 */ /* 0x000fe200078e0a08 */
[----:B------:R-:W-:Y:S01]  /*2fd0*/  IADD3 R32, -R5, RZ, RZ ;  /* 0x000000ff05207210 */ /* 0x000fe20007ffe1ff */
[----:B------:R-:W-:-:S04]  /*2fe0*/  IMAD.HI.U32 R5, R2, R31, RZ ;  /* 0x0000001f02057227 */ /* 0x000fc800078e00ff */
[C---:B------:R-:W-:Y:S01]  /*2ff0*/  IMAD R34, R0.reuse, R8, R11 ;  /* 0x0000000800227224 */ /* 0x040fe200078e020b */
[----:B------:R-:W-:Y:S01]  /*3000*/  IABS R11, R161 ;  /* 0x000000a1000b7213 */ /* 0x000fe20000000000 */
[C---:B------:R-:W-:Y:S01]  /*3010*/  IMAD R32, R0.reuse, R32, R9 ;  /* 0x0000002000207224 */ /* 0x040fe200078e0209 */
[----:B------:R-:W-:Y:S01]  /*3020*/  IABS R9, R159 ;  /* 0x0000009f00097213 */ /* 0x000fe20000000000 */
[----:B------:R-:W-:Y:S02]  /*3030*/  IMAD.MOV R5, RZ, RZ, -R5 ;  /* 0x000000ffff057224 */ /* 0x000fe400078e0a05 */
[----:B------:R-:W-:Y:S02]  /*3040*/  IMAD R33, R0, R7, R33 ;  /* 0x0000000700217224 */ /* 0x000fe400078e0221 */
[----:B------:R-:W-:-:S04]  /*3050*/  IMAD.HI.U32 R7, R2, R11, RZ ;  /* 0x0000000b02077227 */ /* 0x000fc800078e00ff */
[----:B------:R-:W-:Y:S02]  /*3060*/  IMAD R31, R0, R5, R31 ;  /* 0x00000005001f7224 */ /* 0x000fe400078e021f */
[----:B------:R-:W-:-:S04]  /*3070*/  IMAD.HI.U32 R5, R2, R9, RZ ;  /* 0x0000000902057227 */ /* 0x000fc800078e00ff */
[----:B------:R-:W-:Y:S01]  /*3080*/  IMAD.MOV R7, RZ, RZ, -R7 ;  /* 0x000000ffff077224 */ /* 0x000fe200078e0a07 */
[----:B------:R-:W-:Y:S01]  /*3090*/  IADD3 R28, -R5, RZ, RZ ;  /* 0x000000ff051c7210 */ /* 0x000fe20007ffe1ff */
[----:B------:R-:W-:-:S04]  /*30a0*/  IMAD.HI.U32 R8, R2, R29, RZ ;  /* 0x0000001d02087227 */ /* 0x000fc800078e00ff */
[----:B------:R-:W-:Y:S01]  /*30b0*/  IMAD R30, R0, R7, R11 ;  /* 0x00000007001e7224 */ /* 0x000fe200078e020b */
[----:B------:R-:W-:Y:S01]  /*30c0*/  IABS R7, R157 ;  /* 0x0000009d00077213 */ /* 0x000fe20000000000 */
[----:B------:R-:W-:Y:S01]  /*30d0*/  IMAD.MOV R8, RZ, RZ, -R8 ;  /* 0x000000ffff087224 */ /* 0x000fe200078e0a08 */
[----:B------:R-:W-:Y:S01]  /*30e0*/  IABS R11, R155 ;  /* 0x0000009b000b7213 */ /* 0x000fe20000000000 */
[----:B------:R-:W-:-:S04]  /*30f0*/  IMAD.HI.U32 R5, R2, R27, RZ ;  /* 0x0000001b02057227 */ /* 0x000fc800078e00ff */
[C---:B------:R-:W-:Y:S02]  /*3100*/  IMAD R28, R0.reuse, R28, R9 ;  /* 0x0000001c001c7224 */ /* 0x040fe400078e0209 */
[----:B------:R-:W-:Y:S02]  /*3110*/  IMAD.MOV.U32 R9, RZ, RZ, R7 ;  /* 0x000000ffff097224 */ /* 0x000fe400078e0007 */
[----:B------:R-:W-:Y:S02]  /*3120*/  IMAD R29, R0, R8, R29 ;  /* 0x00000008001d7224 */ /* 0x000fe400078e021d */
[----:B------:R-:W-:Y:S02]  /*3130*/  IMAD.MOV R8, RZ, RZ, -R5 ;  /* 0x000000ffff087224 */ /* 0x000fe400078e0a05 */
[----:B------:R-:W-:-:S04]  /*3140*/  IMAD.HI.U32 R5, R2, R9, RZ ;  /* 0x0000000902057227 */ /* 0x000fc800078e00ff */
[----:B------:R-:W-:-:S04]  /*3150*/  IMAD.HI.U32 R7, R2, R25, RZ ;  /* 0x0000001902077227 */ /* 0x000fc800078e00ff */
[----:B------:R-:W-:Y:S01]  /*3160*/  IMAD.MOV R5, RZ, RZ, -R5 ;  /* 0x000000ffff057224 */ /* 0x000fe200078e0a05 */
[----:B------:R-:W-:Y:S01]  /*3170*/  IADD3 R7, -R7, RZ, RZ ;  /* 0x000000ff07077210 */ /* 0x000fe20007ffe1ff */
[C---:B------:R-:W-:Y:S02]  /*3180*/  IMAD R27, R0.reuse, R8, R27 ;  /* 0x00000008001b7224 */ /* 0x040fe400078e021b */
[----:B------:R-:W-:Y:S01]  /*3190*/  IMAD R26, R0, R5, R9 ;  /* 0x00000005001a7224 */ /* 0x000fe200078e0209 */
[----:B------:R-:W-:Y:S01]  /*31a0*/  IABS R9, R134 ;  /* 0x0000008600097213 */ /* 0x000fe20000000000 */
[----:B------:R-:W-:-:S04]  /*31b0*/  IMAD.HI.U32 R5, R2, R23, RZ ;  /* 0x0000001702057227 */ /* 0x000fc800078e00ff */
[----:B------:R-:W-:Y:S02]  /*31c0*/  IMAD R25, R0, R7, R25 ;  /* 0x0000000700197224 */ /* 0x000fe400078e0219 */
[----:B------:R-:W-:Y:S02]  /*31d0*/  IMAD.MOV R7, RZ, RZ, -R5 ;  /* 0x000000ffff077224 */ /* 0x000fe400078e0a05 */
[----:B------:R-:W-:-:S04]  /*31e0*/  IMAD.HI.U32 R5, R2, R9, RZ ;  /* 0x0000000902057227 */ /* 0x000fc800078e00ff */
[----:B------:R-:W-:Y:S02]  /*31f0*/  IMAD.MOV R22, RZ, RZ, -R5 ;  /* 0x000000ffff167224 */ /* 0x000fe400078e0a05 */
[----:B------:R-:W-:-:S04]  /*3200*/  IMAD.HI.U32 R5, R2, R21, RZ ;  /* 0x0000001502057227 */ /* 0x000fc800078e00ff */
[----:B------:R-:W-:Y:S01]  /*3210*/  IMAD.HI.U32 R8, R2, R11, RZ ;  /* 0x0000000b02087227 */ /* 0x000fe200078e00ff */
[----:B------:R-:W-:-:S03]  /*3220*/  IADD3 R5, -R5, RZ, RZ ;  /* 0x000000ff05057210 */ /* 0x000fc60007ffe1ff */
[----:B------:R-:W-:Y:S02]  /*3230*/  IMAD R23, R0, R7, R23 ;  /* 0x0000000700177224 */ /* 0x000fe400078e0217 */
[----:B------:R-:W-:-:S04]  /*3240*/  IMAD.HI.U32 R7, R2, R19, RZ ;  /* 0x0000001302077227 */ /* 0x000fc800078e00ff */
[----:B------:R-:W-:Y:S02]  /*3250*/  IMAD R21, R0, R5, R21 ;  /* 0x0000000500157224 */ /* 0x000fe400078e0215 */
[----:B------:R-:W-:Y:S02]  /*3260*/  IMAD.MOV R8, RZ, RZ, -R8 ;  /* 0x000000ffff087224 */ /* 0x000fe400078e0a08 */
[----:B------:R-:W-:-:S04]  /*3270*/  IMAD.HI.U32 R5, R2, R15, RZ ;  /* 0x0000000f02057227 */ /* 0x000fc800078e00ff */
[----:B------:R-:W-:Y:S02]  /*3280*/  IMAD.MOV R7, RZ, RZ, -R7 ;  /* 0x000000ffff077224 */ /* 0x000fe400078e0a07 */
[----:B------:R-:W-:-:S04]  /*3290*/  IMAD.HI.U32 R3, R2, R13, RZ ;  /* 0x0000000d02037227 */ /* 0x000fc800078e00ff */
[----:B------:R-:W-:Y:S01]  /*32a0*/  IMAD R24, R0, R8, R11 ;  /* 0x0000000800187224 */ /* 0x000fe200078e020b */
[----:B------:R-:W-:Y:S01]  /*32b0*/  IABS R11, R148 ;  /* 0x00000094000b7213 */ /* 0x000fe20000000000 */
[----:B------:R-:W-:Y:S02]  /*32c0*/  IMAD.MOV R5, RZ, RZ, -R5 ;  /* 0x000000ffff057224 */ /* 0x000fe400078e0a05 */
[----:B------:R-:W-:-:S04]  /*32d0*/  IMAD.HI.U32 R8, R2, R17, RZ ;  /* 0x0000001102087227 */ /* 0x000fc800078e00ff */
[C---:B------:R-:W-:Y:S01]  /*32e0*/  IMAD R19, R0.reuse, R7, R19 ;  /* 0x0000000700137224 */ /* 0x040fe200078e0213 */
[----:B------:R-:W-:Y:S01]  /*32f0*/  IABS R7, R131 ;  /* 0x0000008300077213 */ /* 0x000fe20000000000 */
[----:B------:R-:W-:Y:S01]  /*3300*/  IMAD.MOV R3, RZ, RZ, -R3 ;  /* 0x000000ffff037224 */ /* 0x000fe200078e0a03 */
[----:B-1----:R-:W-:Y:S01]  /*3310*/  LOP3.LUT R131, RZ, c[0x0][0x178], RZ, 0x33, !PT ;  /* 0x00005e00ff837a12 */ /* 0x002fe200078e33ff */
[C---:B------:R-:W-:Y:S01]  /*3320*/  IMAD R15, R0.reuse, R5, R15 ;  /* 0x00000005000f7224 */ /* 0x040fe200078e020f */
[----:B------:R-:W-:Y:S01]  /*3330*/  IABS R5, R132 ;  /* 0x0000008400057213 */ /* 0x000fe20000000000 */
[----:B------:R-:W-:Y:S02]  /*3340*/  IMAD.MOV R8, RZ, RZ, -R8 ;  /* 0x000000ffff087224 */ /* 0x000fe400078e0a08 */
[----:B------:R-:W-:Y:S02]  /*3350*/  IMAD R13, R0, R3, R13 ;  /* 0x00000003000d7224 */ /* 0x000fe400078e020d */
[----:B------:R-:W-:-:S02]  /*3360*/  IMAD.MOV.U32 R3, RZ, RZ, R7 ;  /* 0x000000ffff037224 */ /* 0x000fc400078e0007 */
[----:B------:R-:W-:Y:S02]  /*3370*/  IMAD R17, R0, R8, R17 ;  /* 0x0000000800117224 */ /* 0x000fe400078e0211 */
[----:B------:R-:W-:-:S04]  /*3380*/  IMAD.HI.U32 R8, R6, R5, RZ ;  /* 0x0000000506087227 */ /* 0x000fc800078e00ff */
[----:B------:R-:W-:-:S04]  /*3390*/  IMAD.HI.U32 R10, R6, R3, RZ ;  /* 0x00000003060a7227 */ /* 0x000fc800078e00ff */
[----:B------:R-:W-:Y:S02]  /*33a0*/  IMAD.MOV R6, RZ, RZ, -R8 ;  /* 0x000000ffff067224 */ /* 0x000fe400078e0a08 */
[----:B------:R-:W-:Y:S01]  /*33b0*/  IMAD.MOV R8, RZ, RZ, -R10 ;  /* 0x000000ffff087224 */ /* 0x000fe200078e0a0a */
[----:B------:R-:W-:Y:S01]  /*33c0*/  IABS R10, R145 ;  /* 0x00000091000a7213 */ /* 0x000fe20000000000 */
[C---:B------:R-:W-:Y:S02]  /*33d0*/  IMAD R5, R4.reuse, R6, R5 ;  /* 0x0000000604057224 */ /* 0x040fe400078e0205 */
[----:B------:R-:W-:Y:S02]  /*33e0*/  IMAD R3, R4, R8, R3 ;  /* 0x0000000804037224 */ /* 0x000fe400078e0203 */
[----:B------:R-:W-:Y:S01]  /*33f0*/  IMAD.HI.U32 R7, R2, R11, RZ ;  /* 0x0000000b02077227 */ /* 0x000fe200078e00ff */
[C---:B------:R-:W-:Y:S02]  /*3400*/  ISETP.GT.U32.AND P0, PT, R4.reuse, R5, PT ;  /* 0x000000050400720c */ /* 0x040fe40003f04070 */
[----:B------:R-:W-:Y:S01]  /*3410*/  ISETP.GT.U32.AND P1, PT, R4, R3, PT ;  /* 0x000000030400720c */ /* 0x000fe20003f24070 */
[----:B------:R-:W-:Y:S01]  /*3420*/  IMAD.MOV R14, RZ, RZ, -R7 ;  /* 0x000000ffff0e7224 */ /* 0x000fe200078e0a07 */
[----:B------:R-:W-:Y:S01]  /*3430*/  IABS R7, R146 ;  /* 0x0000009200077213 */ /* 0x000fe20000000000 */
[C---:B------:R-:W-:Y:S01]  /*3440*/  IMAD R22, R0.reuse, R22, R9 ;  /* 0x0000001600167224 */ /* 0x040fe200078e0209 */
[----:B------:R-:W-:Y:S01]  /*3450*/  IABS R9, R147 ;  /* 0x0000009300097213 */ /* 0x000fe20000000000 */
[----:B------:R-:W-:Y:S01]  /*3460*/  IMAD R11, R0, R14, R11 ;  /* 0x0000000e000b7224 */ /* 0x000fe200078e020b */
[----:B------:R-:W-:Y:S01]  /*3470*/  IABS R14, R144 ;  /* 0x00000090000e7213 */ /* 0x000fe20000000000 */
[----:B------:R-:W-:-:S04]  /*3480*/  IMAD.HI.U32 R6, R2, R7, RZ ;  /* 0x0000000702067227 */ /* 0x000fc800078e00ff */
[----:B------:R-:W-:Y:S01]  /*3490*/  IMAD.MOV R6, RZ, RZ, -R6 ;  /* 0x000000ffff067224 */ /* 0x000fe200078e0a06 */
[----:B------:R-:W-:Y:S01]  /*34a0*/  @!P0 IADD3 R5, R5, -R4, RZ ;  /* 0x8000000405058210 */ /* 0x000fe20007ffe0ff */
[----:B------:R-:W-:Y:S02]  /*34b0*/  @!P1 IMAD.IADD R3, R3, 0x1, -R4 ;  /* 0x0000000103039824 */ /* 0x000fe400078e0a04 */
[----:B------:R-:W-:Y:S01]  /*34c0*/  IMAD.HI.U32 R12, R2, R9, RZ ;  /* 0x00000009020c7227 */ /* 0x000fe200078e00ff */
[C---:B------:R-:W-:Y:S02]  /*34d0*/  ISETP.GT.U32.AND P0, PT, R4.reuse, R5, PT ;  /* 0x000000050400720c */ /* 0x040fe40003f04070 */
[----:B------:R-:W-:Y:S01]  /*34e0*/  ISETP.GT.U32.AND P1, PT, R4, R3, PT ;  /* 0x000000030400720c */ /* 0x000fe20003f24070 */
[----:B------:R-:W-:Y:S01]  /*34f0*/  IMAD R7, R0, R6, R7 ;  /* 0x0000000600077224 */ /* 0x000fe200078e0207 */
[----:B------:R-:W-:Y:S01]  /*3500*/  IADD3 R12, -R12, RZ, RZ ;  /* 0x000000ff0c0c7210 */ /* 0x000fe20007ffe1ff */
[----:B------:R-:W-:-:S04]  /*3510*/  IMAD.HI.U32 R6, R2, R18, RZ ;  /* 0x0000001202067227 */ /* 0x000fc800078e00ff */
[----:B------:R-:W-:Y:S01]  /*3520*/  IMAD.HI.U32 R8, R2, R14, RZ ;  /* 0x0000000e02087227 */ /* 0x000fe200078e00ff */
[----:B------:R-:W-:-:S03]  /*3530*/  IADD3 R6, -R6, RZ, RZ ;  /* 0x000000ff06067210 */ /* 0x000fc60007ffe1ff */
[----:B------:R-:W-:Y:S02]  /*3540*/  IMAD R9, R0, R12, R9 ;  /* 0x0000000c00097224 */ /* 0x000fe400078e0209 */
[----:B------:R-:W-:-:S04]  /*3550*/  IMAD.HI.U32 R12, R2, R10, RZ ;  /* 0x0000000a020c7227 */ /* 0x000fc800078e00ff */
[----:B------:R-:W-:Y:S02]  /*3560*/  IMAD.MOV R8, RZ, RZ, -R8 ;  /* 0x000000ffff087224 */ /* 0x000fe400078e0a08 */
[----:B------:R-:W-:Y:S02]  /*3570*/  IMAD R18, R0, R6, R18 ;  /* 0x0000000600127224 */ /* 0x000fe400078e0212 */
[----:B------:R-:W-:-:S04]  /*3580*/  IMAD.HI.U32 R6, R2, R20, RZ ;  /* 0x0000001402067227 */ /* 0x000fc800078e00ff */
[----:B------:R-:W-:Y:S02]  /*3590*/  IMAD.MOV R12, RZ, RZ, -R12 ;  /* 0x000000ffff0c7224 */ /* 0x000fe400078e0a0c */
[C---:B------:R-:W-:Y:S02]  /*35a0*/  IMAD R14, R0.reuse, R8, R14 ;  /* 0x00000008000e7224 */ /* 0x040fe400078e020e */
[--C-:B------:R-:W-:Y:S01]  /*35b0*/  @!P0 IMAD.IADD R5, R5, 0x1, -R4.reuse ;  /* 0x0000000105058824 */ /* 0x100fe200078e0a04 */
[----:B------:R-:W2:Y:S01]  /*35c0*/  LDL R8, [R1+0x1110] ;  /* 0x0011100001087983 */ /* 0x000ea20000100800 */
[----:B------:R-:W-:Y:S01]  /*35d0*/  @!P1 IMAD.IADD R3, R3, 0x1, -R4 ;  /* 0x0000000103039824 */ /* 0x000fe200078e0a04 */
[C---:B------:R-:W-:Y:S01]  /*35e0*/  ISETP.GT.U32.AND P0, PT, R0.reuse, R129, PT ;  /* 0x000000810000720c */ /* 0x040fe20003f04070 */
[----:B------:R-:W-:Y:S01]  /*35f0*/  IMAD.MOV R4, RZ, RZ, -R6 ;  /* 0x000000ffff047224 */ /* 0x000fe200078e0a06 */
[----:B------:R-:W-:Y:S01]  /*3600*/  ISETP.NE.AND P1, PT, RZ, c[0x0][0x178], PT ;  /* 0x00005e00ff007a0c */ /* 0x000fe20003f25270 */
[----:B------:R-:W3:Y:S01]  /*3610*/  LDL R6, [R1+0x1114] ;  /* 0x0011140001067983 */ /* 0x000ee20000100800 */
[----:B------:R-:W-:-:S02]  /*3620*/  IMAD R10, R0, R12, R10 ;  /* 0x0000000c000a7224 */ /* 0x000fc400078e020a */
[----:B------:R-:W-:Y:S01]  /*3630*/  @!P4 IMAD.MOV R5, RZ, RZ, -R5 ;  /* 0x000000ffff05c224 */ /* 0x000fe200078e0a05 */
[----:B------:R-:W4:Y:S01]  /*3640*/  LDL R12, [R1+0x110c] ;  /* 0x00110c00010c7983 */ /* 0x000f220000100800 */
[C---:B------:R-:W-:Y:S01]  /*3650*/  ISETP.GT.U32.AND P4, PT, R0.reuse, R127, PT ;  /* 0x0000007f0000720c */ /* 0x040fe20003f84070 */
[----:B------:R-:W-:Y:S01]  /*3660*/  @!P2 IMAD.MOV R3, RZ, RZ, -R3 ;  /* 0x000000ffff03a224 */ /* 0x000fe200078e0a03 */
[C---:B------:R-:W-:Y:S01]  /*3670*/  ISETP.GT.U32.AND P2, PT, R0.reuse, R126, PT ;  /* 0x0000007e0000720c */ /* 0x040fe20003f44070 */
[--C-:B------:R-:W-:Y:S01]  /*3680*/  @!P3 IMAD.IADD R133, R133, 0x1, -R0.reuse ;  /* 0x000000018585b824 */ /* 0x100fe200078e0a00 */
[----:B------:R-:W-:Y:S01]  /*3690*/  ISETP.GT.U32.AND P3, PT, R0, R130, PT ;  /* 0x000000820000720c */ /* 0x000fe20003f64070 */
[----:B------:R-:W-:Y:S01]  /*36a0*/  @!P6 IMAD.IADD R128, R128, 0x1, -R0 ;  /* 0x000000018080e824 */ /* 0x000fe200078e0a00 */
[----:B------:R-:W-:Y:S01]  /*36b0*/  SEL R132, R131, R5, !P1 ;  /* 0x0000000583847207 */ /* 0x000fe20004800000 */
[----:B------:R-:W-:Y:S01]  /*36c0*/  IMAD R20, R0, R4, R20 ;  /* 0x0000000400147224 */ /* 0x000fe200078e0214 */
[----:B------:R-:W-:-:S02]  /*36d0*/  @!P0 IADD3 R129, R129, -R0, RZ ;  /* 0x8000000081818210 */ /* 0x000fc40007ffe0ff */
[----:B------:R-:W-:Y:S02]  /*36e0*/  SEL R131, R131, R3, !P1 ;  /* 0x0000000383837207 */ /* 0x000fe40004800000 */
[C---:B------:R-:W-:Y:S01]  /*36f0*/  ISETP.GT.U32.AND P0, PT, R0.reuse, R124, PT ;  /* 0x0000007c0000720c */ /* 0x040fe20003f04070 */
[--C-:B------:R-:W-:Y:S01]  /*3700*/  @!P4 IMAD.IADD R127, R127, 0x1, -R0.reuse ;  /* 0x000000017f7fc824 */ /* 0x100fe200078e0a00 */
[----:B------:R-:W-:Y:S02]  /*3710*/  ISETP.GT.U32.AND P1, PT, R0, R133, PT ;  /* 0x000000850000720c */ /* 0x000fe40003f24070 */
[----:B------:R-:W-:Y:S01]  /*3720*/  ISETP.GE.AND P4, PT, R141, RZ, PT ;  /* 0x000000ff8d00720c */ /* 0x000fe20003f86270 */
[--C-:B------:R-:W-:Y:S01]  /*3730*/  @!P2 IMAD.IADD R126, R126, 0x1, -R0.reuse ;  /* 0x000000017e7ea824 */ /* 0x100fe200078e0a00 */
[----:B------:R-:W-:Y:S01]  /*3740*/  ISETP.GE.AND P6, PT, R136, RZ, PT ;  /* 0x000000ff8800720c */ /* 0x000fe20003fc6270 */
[----:B------:R-:W-:Y:S01]  /*3750*/  @!P3 IMAD.IADD R130, R130, 0x1, -R0 ;  /* 0x000000018282b824 */ /* 0x000fe200078e0a00 */
[----:B------:R-:W-:-:S02]  /*3760*/  ISETP.GT.U32.AND P3, PT, R0, R128, PT ;  /* 0x000000800000720c */ /* 0x000fc40003f64070 */
[----:B------:R-:W-:-:S03]  /*3770*/  @!P5 IADD3 R125, R125, -R0, RZ ;  /* 0x800000007d7dd210 */ /* 0x000fc60007ffe0ff */
[--C-:B------:R-:W-:Y:S01]  /*3780*/  @!P0 IMAD.IADD R124, R124, 0x1, -R0.reuse ;  /* 0x000000017c7c8824 */ /* 0x100fe200078e0a00 */
[C---:B------:R-:W-:Y:S01]  /*3790*/  ISETP.GT.U32.AND P0, PT, R0.reuse, R126, PT ;  /* 0x0000007e0000720c */ /* 0x040fe20003f04070 */
[--C-:B------:R-:W-:Y:S01]  /*37a0*/  @!P1 IMAD.IADD R133, R133, 0x1, -R0.reuse ;  /* 0x0000000185859824 */ /* 0x100fe200078e0a00 */
[C---:B------:R-:W-:Y:S02]  /*37b0*/  ISETP.GT.U32.AND P1, PT, R0.reuse, R127, PT ;  /* 0x0000007f0000720c */ /* 0x040fe40003f24070 */
[C---:B------:R-:W-:Y:S02]  /*37c0*/  ISETP.GT.U32.AND P2, PT, R0.reuse, R129, PT ;  /* 0x000000810000720c */ /* 0x040fe40003f44070 */
[----:B------:R-:W-:Y:S02]  /*37d0*/  @!P4 IADD3 R133, -R133, RZ, RZ ;  /* 0x000000ff8585c210 */ /* 0x000fe40007ffe1ff */
[----:B------:R-:W-:Y:S01]  /*37e0*/  ISETP.GT.U32.AND P4, PT, R0, R125, PT ;  /* 0x0000007d0000720c */ /* 0x000fe20003f84070 */
[----:B------:R-:W-:Y:S01]  /*37f0*/  @!P3 IMAD.IADD R128, R128, 0x1, -R0 ;  /* 0x000000018080b824 */ /* 0x000fe200078e0a00 */
[C---:B------:R-:W-:Y:S01]  /*3800*/  ISETP.GT.U32.AND P3, PT, R0.reuse, R122, PT ;  /* 0x0000007a0000720c */ /* 0x040fe20003f64070 */
[----:B------:R-:W-:Y:S01]  /*3810*/  @!P6 IMAD.MOV R130, RZ, RZ, -R130 ;  /* 0x000000ffff82e224 */ /* 0x000fe200078e0a82 */
[----:B------:R-:W-:Y:S01]  /*3820*/  ISETP.GT.U32.AND P5, PT, R0, R124, PT ;  /* 0x0000007c0000720c */ /* 0x000fe20003fa4070 */
[----:B------:R-:W-:Y:S01]  /*3830*/  @!P0 IMAD.IADD R126, R126, 0x1, -R0 ;  /* 0x000000017e7e8824 */ /* 0x000fe200078e0a00 */
[----:B------:R-:W-:-:S02]  /*3840*/  ISETP.GT.U32.AND P6, PT, R0, R123, PT ;  /* 0x0000007b0000720c */ /* 0x000fc40003fc4070 */
[----:B------:R-:W-:Y:S02]  /*3850*/  @!P1 IADD3 R127, R127, -R0, RZ ;  /* 0x800000007f7f9210 */ /* 0x000fe40007ffe0ff */
[C---:B------:R-:W-:Y:S01]  /*3860*/  ISETP.GT.U32.AND P0, PT, R0.reuse, R120, PT ;  /* 0x000000780000720c */ /* 0x040fe20003f04070 */
[--C-:B------:R-:W-:Y:S01]  /*3870*/  @!P2 IMAD.IADD R129, R129, 0x1, -R0.reuse ;  /* 0x000000018181a824 */ /* 0x100fe200078e0a00 */
[----:B------:R-:W-:Y:S02]  /*3880*/  ISETP.GT.U32.AND P1, PT, R0, R121, PT ;  /* 0x000000790000720c */ /* 0x000fe40003f24070 */
[----:B------:R-:W-:Y:S01]  /*3890*/  ISETP.GE.AND P2, PT, R16, RZ, PT ;  /* 0x000000ff1000720c */ /* 0x000fe20003f46270 */
[--C-:B------:R-:W-:Y:S01]  /*38a0*/  @!P4 IMAD.IADD R125, R125, 0x1, -R0.reuse ;  /* 0x000000017d7dc824 */ /* 0x100fe200078e0a00 */
[----:B------:R-:W-:Y:S01]  /*38b0*/  ISETP.GT.U32.AND P4, PT, R0, R119, PT ;  /* 0x000000770000720c */ /* 0x000fe20003f84070 */
[--C-:B------:R-:W-:Y:S02]  /*38c0*/  @!P3 IMAD.IADD R122, R122, 0x1, -R0.reuse ;  /* 0x000000017a7ab824 */ /* 0x100fe400078e0a00 */
[----:B------:R-:W-:Y:S01]  /*38d0*/  @!P5 IMAD.IADD R124, R124, 0x1, -R0 ;  /* 0x000000017c7cd824 */ /* 0x000fe200078e0a00 */
[----:B------:R-:W-:-:S03]  /*38e0*/  @!P6 IADD3 R123, R123, -R0, RZ ;  /* 0x800000007b7be210 */ /* 0x000fc60007ffe0ff */
[--C-:B------:R-:W-:Y:S01]  /*38f0*/  @!P0 IMAD.IADD R120, R120, 0x1, -R0.reuse ;  /* 0x0000000178788824 */ /* 0x100fe200078e0a00 */
[----:B------:R-:W-:Y:S01]  /*3900*/  ISETP.GE.AND P0, PT, R252, RZ, PT ;  /* 0x000000fffc00720c */ /* 0x000fe20003f06270 */
[----:B------:R-:W-:Y:S02]  /*3910*/  @!P1 IMAD.IADD R121, R121, 0x1, -R0 ;  /* 0x0000000179799824 */ /* 0x000fe400078e0a00 */
[----:B------:R-:W-:Y:S01]  /*3920*/  @!P2 IMAD.MOV R129, RZ, RZ, -R129 ;  /* 0x000000ffff81a224 */ /* 0x000fe200078e0a81 */
[C---:B------:R-:W-:Y:S02]  /*3930*/  ISETP.GT.U32.AND P2, PT, R0.reuse, R123, PT ;  /* 0x0000007b0000720c */ /* 0x040fe40003f44070 */
[----:B------:R-:W-:Y:S02]  /*3940*/  ISETP.GT.U32.AND P6, PT, R0, R118, PT ;  /* 0x000000760000720c */ /* 0x000fe40003fc4070 */
[----:B------:R-:W-:Y:S02]  /*3950*/  @!P4 IADD3 R119, R119, -R0, RZ ;  /* 0x800000007777c210 */ /* 0x000fe40007ffe0ff */
[----:B------:R-:W-:-:S03]  /*3960*/  ISETP.GE.AND P4, PT, R251, RZ, PT ;  /* 0x000000fffb00720c */ /* 0x000fc60003f86270 */
[----:B------:R-:W-:Y:S01]  /*3970*/  @!P0 IMAD.MOV R125, RZ, RZ, -R125 ;  /* 0x000000ffff7d8224 */ /* 0x000fe200078e0a7d */
[----:B------:R-:W-:-:S03]  /*3980*/  ISETP.GT.U32.AND P0, PT, R0, R119, PT ;  /* 0x000000770000720c */ /* 0x000fc60003f04070 */
[--C-:B------:R-:W-:Y:S01]  /*3990*/  @!P2 IMAD.IADD R123, R123, 0x1, -R0.reuse ;  /* 0x000000017b7ba824 */ /* 0x100fe200078e0a00 */
[----:B------:R-:W-:Y:S01]  /*39a0*/  ISETP.GT.U32.AND P2, PT, R0, R116, PT ;  /* 0x000000740000720c */ /* 0x000fe20003f44070 */
[----:B------:R-:W-:-:S04]  /*39b0*/  @!P6 IMAD.IADD R118, R118, 0x1, -R0 ;  /* 0x000000017676e824 */ /* 0x000fc800078e0a00 */
[----:B------:R-:W-:Y:S02]  /*39c0*/  @!P4 IADD3 R124, -R124, RZ, RZ ;  /* 0x000000ff7c7cc210 */ /* 0x000fe40007ffe1ff */
[C---:B------:R-:W-:Y:S02]  /*39d0*/  ISETP.GT.U32.AND P4, PT, R0.reuse, R117, PT ;  /* 0x000000750000720c */ /* 0x040fe40003f84070 */
[C---:B------:R-:W-:Y:S01]  /*39e0*/  ISETP.GT.U32.AND P6, PT, R0.reuse, R118, PT ;  /* 0x000000760000720c */ /* 0x040fe20003fc4070 */
[----:B------:R-:W-:Y:S01]  /*39f0*/  @!P0 IMAD.IADD R119, R119, 0x1, -R0 ;  /* 0x0000000177778824 */ /* 0x000fe200078e0a00 */
[----:B------:R-:W-:Y:S02]  /*3a00*/  ISETP.GT.U32.AND P0, PT, R0, R112, PT ;  /* 0x000000700000720c */ /* 0x000fe40003f04070 */
[----:B------:R-:W-:Y:S02]  /*3a10*/  @!P2 IADD3 R116, R116, -R0, RZ ;  /* 0x800000007474a210 */ /* 0x000fe40007ffe0ff */
[----:B------:R-:W-:-:S05]  /*3a20*/  ISETP.GE.AND P2, PT, R248, RZ, PT ;  /* 0x000000fff800720c */ /* 0x000fca0003f46270 */
[--C-:B------:R-:W-:Y:S01]  /*3a30*/  @!P4 IMAD.IADD R117, R117, 0x1, -R0.reuse ;  /* 0x000000017575c824 */ /* 0x100fe200078e0a00 */
[----:B------:R-:W-:Y:S01]  /*3a40*/  ISETP.GE.AND P4, PT, R249, RZ, PT ;  /* 0x000000fff900720c */ /* 0x000fe20003f86270 */
[----:B------:R-:W-:Y:S01]  /*3a50*/  @!P6 IMAD.IADD R118, R118, 0x1, -R0 ;  /* 0x000000017676e824 */ /* 0x000fe200078e0a00 */
[----:B------:R-:W-:Y:S02]  /*3a60*/  ISETP.GE.AND P6, PT, R250, RZ, PT ;  /* 0x000000fffa00720c */ /* 0x000fe40003fc6270 */
[----:B------:R-:W-:Y:S02]  /*3a70*/  @!P0 IADD3 R112, R112, -R0, RZ ;  /* 0x8000000070708210 */ /* 0x000fe40007ffe0ff */
[----:B------:R-:W-:-:S09]  /*3a80*/  ISETP.GT.U32.AND P0, PT, R0, R117, PT ;  /* 0x000000750000720c */ /* 0x000fd20003f04070 */
[----:B------:R-:W-:-:S04]  /*3a90*/  @!P6 IMAD.MOV R123, RZ, RZ, -R123 ;  /* 0x000000ffff7be224 */ /* 0x000fc800078e0a7b */
[----:B------:R-:W-:Y:S01]  /*3aa0*/  @!P0 IMAD.IADD R117, R117, 0x1, -R0 ;  /* 0x0000000175758824 */ /* 0x000fe200078e0a00 */
[----:B------:R-:W-:-:S13]  /*3ab0*/  ISETP.GT.U32.AND P0, PT, R0, R110, PT ;  /* 0x0000006e0000720c */ /* 0x000fda0003f04070 */
[----:B------:R-:W-:Y:S01]  /*3ac0*/  @!P0 IMAD.IADD R110, R110, 0x1, -R0 ;  /* 0x000000016e6e8824 */ /* 0x000fe200078e0a00 */
[----:B------:R-:W-:Y:S02]  /*3ad0*/  ISETP.GE.AND P0, PT, R243, RZ, PT ;  /* 0x000000fff300720c */ /* 0x000fe40003f06270 */
[----:B--2---:R-:W-:Y:S02]  /*3ae0*/  ISETP.GE.AND P3, PT, R8, RZ, PT ;  /* 0x000000ff0800720c */ /* 0x004fe40003f66270 */
[----:B---3--:R-:W-:Y:S02]  /*3af0*/  ISETP.GE.AND P5, PT, R6, RZ, PT ;  /* 0x000000ff0600720c */ /* 0x008fe40003fa6270 */
[----:B----4-:R-:W-:-:S09]  /*3b00*/  ISETP.GE.AND P1, PT, R12, RZ, PT ;  /* 0x000000ff0c00720c */ /* 0x010fd20003f26270 */
[----:B------:R-:W-:Y:S01]  /*3b10*/  @!P3 IMAD.MOV R127, RZ, RZ, -R127 ;  /* 0x000000ffff7fb224 */ /* 0x000fe200078e0a7f */
[----:B------:R-:W-:Y:S02]  /*3b20*/  ISETP.GT.U32.AND P3, PT, R0, R121, PT ;  /* 0x000000790000720c */ /* 0x000fe40003f64070 */
[----:B------:R-:W-:Y:S02]  /*3b30*/  @!P5 IADD3 R128, -R128, RZ, RZ ;  /* 0x000000ff8080d210 */ /* 0x000fe40007ffe1ff */
[C---:B------:R-:W-:Y:S01]  /*3b40*/  ISETP.GT.U32.AND P5, PT, R0.reuse, R122, PT ;  /* 0x0000007a0000720c */ /* 0x040fe20003fa4070 */
[----:B------:R-:W-:Y:S01]  /*3b50*/  @!P1 IMAD.MOV R126, RZ, RZ, -R126 ;  /* 0x000000ffff7e9224 */ /* 0x000fe200078e0a7e */
[----:B------:R-:W-:-:S07]  /*3b60*/  ISETP.GT.U32.AND P1, PT, R0, R120, PT ;  /* 0x000000780000720c */ /* 0x000fce0003f24070 */
[----:B------:R-:W-:Y:S01]  /*3b70*/  @!P3 IMAD.IADD R121, R121, 0x1, -R0 ;  /* 0x000000017979b824 */ /* 0x000fe200078e0a00 */
[----:B------:R-:W-:-:S03]  /*3b80*/  ISETP.GT.U32.AND P3, PT, R0, R114, PT ;  /* 0x000000720000720c */ /* 0x000fc60003f64070 */
[----:B------:R-:W-:Y:S01]  /*3b90*/  @!P5 IMAD.IADD R122, R122, 0x1, -R0 ;  /* 0x000000017a7ad824 */ /* 0x000fe200078e0a00 */
[----:B------:R-:W-:Y:S02]  /*3ba0*/  ISETP.GT.U32.AND P5, PT, R0, R115, PT ;  /* 0x000000730000720c */ /* 0x000fe40003fa4070 */
[----:B------:R-:W-:Y:S02]  /*3bb0*/  @!P1 IADD3 R120, R120, -R0, RZ ;  /* 0x8000000078789210 */ /* 0x000fe40007ffe0ff */
[----:B------:R-:W-:-:S05]  /*3bc0*/  ISETP.GT.U32.AND P1, PT, R0, R113, PT ;  /* 0x000000710000720c */ /* 0x000fca0003f24070 */
[--C-:B------:R-:W-:Y:S01]  /*3bd0*/  @!P3 IMAD.IADD R114, R114, 0x1, -R0.reuse ;  /* 0x000000017272b824 */ /* 0x100fe200078e0a00 */
[----:B------:R-:W-:Y:S01]  /*3be0*/  ISETP.GE.AND P3, PT, R246, RZ, PT ;  /* 0x000000fff600720c */ /* 0x000fe20003f66270 */
[----:B------:R-:W-:Y:S02]  /*3bf0*/  @!P2 IMAD.MOV R121, RZ, RZ, -R121 ;  /* 0x000000ffff79a224 */ /* 0x000fe400078e0a79 */
[----:B------:R-:W-:-:S04]  /*3c00*/  @!P5 IMAD.IADD R115, R115, 0x1, -R0 ;  /* 0x000000017373d824 */ /* 0x000fc800078e0a00 */
[----:B------:R-:W-:Y:S01]  /*3c10*/  @!P1 IMAD.IADD R113, R113, 0x1, -R0 ;  /* 0x0000000171719824 */ /* 0x000fe200078e0a00 */
[----:B------:R-:W-:Y:S02]  /*3c20*/  ISETP.GE.AND P1, PT, R140, RZ, PT ;  /* 0x000000ff8c00720c */ /* 0x000fe40003f26270 */
[C---:B------:R-:W-:Y:S01]  /*3c30*/  ISETP.GT.U32.AND P2, PT, R0.reuse, R115, PT ;  /* 0x000000730000720c */ /* 0x040fe20003f44070 */
[----:B------:R-:W-:Y:S01]  /*3c40*/  @!P4 IMAD.MOV R122, RZ, RZ, -R122 ;  /* 0x000000ffff7ac224 */ /* 0x000fe200078e0a7a */
[C---:B------:R-:W-:Y:S02]  /*3c50*/  ISETP.GT.U32.AND P4, PT, R0.reuse, R116, PT ;  /* 0x000000740000720c */ /* 0x040fe40003f84070 */
[C---:B------:R-:W-:Y:S02]  /*3c60*/  ISETP.GT.U32.AND P6, PT, R0.reuse, R114, PT ;  /* 0x000000720000720c */ /* 0x040fe40003fc4070 */
[----:B------:R-:W-:Y:S01]  /*3c70*/  ISETP.GE.AND P5, PT, R247, RZ, PT ;  /* 0x000000fff700720c */ /* 0x000fe20003fa6270 */
[----:B------:R-:W-:Y:S01]  /*3c80*/  @!P3 IMAD.MOV R119, RZ, RZ, -R119 ;  /* 0x000000ffff77b224 */ /* 0x000fe200078e0a77 */
[----:B------:R-:W-:-:S03]  /*3c90*/  ISETP.GT.U32.AND P3, PT, R0, R113, PT ;  /* 0x000000710000720c */ /* 0x000fc60003f64070 */
[----:B------:R-:W-:Y:S01]  /*3ca0*/  @!P1 IMAD.MOV R118, RZ, RZ, -R118 ;  /* 0x000000ffff769224 */ /* 0x000fe200078e0a76 */
[C---:B------:R-:W-:Y:S01]  /*3cb0*/  ISETP.GT.U32.AND P1, PT, R0.reuse, R111, PT ;  /* 0x0000006f0000720c */ /* 0x040fe20003f24070 */
[--C-:B------:R-:W-:Y:S01]  /*3cc0*/  @!P2 IMAD.IADD R115, R115, 0x1, -R0.reuse ;  /* 0x000000017373a824 */ /* 0x100fe200078e0a00 */
[----:B------:R-:W-:Y:S02]  /*3cd0*/  ISETP.GT.U32.AND P2, PT, R0, R108, PT ;  /* 0x0000006c0000720c */ /* 0x000fe40003f44070 */
[----:B------:R-:W-:Y:S01]  /*3ce0*/  @!P4 IADD3 R116, R116, -R0, RZ ;  /* 0x800000007474c210 */ /* 0x000fe20007ffe0ff */
[----:B------:R-:W-:Y:S01]  /*3cf0*/  @!P6 IMAD.IADD R114, R114, 0x1, -R0 ;  /* 0x000000017272e824 */ /* 0x000fe200078e0a00 */
[----:B------:R-:W-:Y:S02]  /*3d00*/  ISETP.GT.U32.AND P4, PT, R0, R109, PT ;  /* 0x0000006d0000720c */ /* 0x000fe40003f84070 */
[----:B------:R-:W-:Y:S02]  /*3d10*/  @!P5 IADD3 R120, -R120, RZ, RZ ;  /* 0x000000ff7878d210 */ /* 0x000fe40007ffe1ff */
[----:B------:R-:W-:-:S02]  /*3d20*/  ISETP.GT.U32.AND P6, PT, R0, R107, PT ;  /* 0x0000006b0000720c */ /* 0x000fc40003fc4070 */
[C---:B------:R-:W-:Y:S01]  /*3d30*/  ISETP.GT.U32.AND P5, PT, R0.reuse, R112, PT ;  /* 0x000000700000720c */ /* 0x040fe20003fa4070 */
[--C-:B------:R-:W-:Y:S01]  /*3d40*/  @!P3 IMAD.IADD R113, R113, 0x1, -R0.reuse ;  /* 0x000000017171b824 */ /* 0x100fe200078e0a00 */
[----:B------:R-:W-:Y:S01]  /*3d50*/  ISETP.GT.U32.AND P3, PT, R0, R106, PT ;  /* 0x0000006a0000720c */ /* 0x000fe20003f64070 */
[--C-:B------:R-:W-:Y:S01]  /*3d60*/  @!P1 IMAD.IADD R111, R111, 0x1, -R0.reuse ;  /* 0x000000016f6f9824 */ /* 0x100fe200078e0a00 */
[----:B------:R-:W-:Y:S02]  /*3d70*/  ISETP.GE.AND P1, PT, R244, RZ, PT ;  /* 0x000000fff400720c */ /* 0x000fe40003f26270 */
[----:B------:R-:W-:Y:S02]  /*3d80*/  @!P2 IADD3 R108, R108, -R0, RZ ;  /* 0x800000006c6ca210 */ /* 0x000fe40007ffe0ff */
[----:B------:R-:W-:Y:S01]  /*3d90*/  ISETP.GE.AND P2, PT, R241, RZ, PT ;  /* 0x000000fff100720c */ /* 0x000fe20003f46270 */
[--C-:B------:R-:W-:Y:S01]  /*3da0*/  @!P4 IMAD.IADD R109, R109, 0x1, -R0.reuse ;  /* 0x000000016d6dc824 */ /* 0x100fe200078e0a00 */
[----:B------:R-:W-:Y:S01]  /*3db0*/  ISETP.GE.AND P4, PT, R242, RZ, PT ;  /* 0x000000fff200720c */ /* 0x000fe20003f86270 */
[----:B------:R-:W-:Y:S01]  /*3dc0*/  @!P6 IMAD.IADD R107, R107, 0x1, -R0 ;  /* 0x000000016b6be824 */ /* 0x000fe200078e0a00 */
[----:B------:R-:W-:-:S02]  /*3dd0*/  ISETP.GE.AND P6, PT, R240, RZ, PT ;  /* 0x000000fff000720c */ /* 0x000fc40003fc6270 */
[----:B------:R-:W-:Y:S02]  /*3de0*/  @!P5 IADD3 R112, R112, -R0, RZ ;  /* 0x800000007070d210 */ /* 0x000fe40007ffe0ff */
[----:B------:R-:W-:Y:S01]  /*3df0*/  ISETP.GE.AND P5, PT, R245, RZ, PT ;  /* 0x000000fff500720c */ /* 0x000fe20003fa6270 */
[----:B------:R-:W-:Y:S01]  /*3e00*/  @!P3 IMAD.IADD R106, R106, 0x1, -R0 ;  /* 0x000000016a6ab824 */ /* 0x000fe200078e0a00 */
[----:B------:R-:W-:Y:S01]  /*3e10*/  ISETP.GT.U32.AND P3, PT, R0, R111, PT ;  /* 0x0000006f0000720c */ /* 0x000fe20003f64070 */
[----:B------:R-:W-:Y:S01]  /*3e20*/  @!P0 IMAD.MOV R115, RZ, RZ, -R115 ;  /* 0x000000ffff738224 */ /* 0x000fe200078e0a73 */
[----:B------:R-:W-:Y:S02]  /*3e30*/  @!P1 IADD3 R116, -R116, RZ, RZ ;  /* 0x000000ff74749210 */ /* 0x000fe40007ffe1ff */
[C---:B------:R-:W-:Y:S01]  /*3e40*/  ISETP.GT.U32.AND P0, PT, R0.reuse, R109, PT ;  /* 0x0000006d0000720c */ /* 0x040fe20003f04070 */
[----:B------:R-:W-:Y:S01]  /*3e50*/  @!P2 IMAD.MOV R113, RZ, RZ, -R113 ;  /* 0x000000ffff71a224 */ /* 0x000fe200078e0a71 */
[----:B------:R-:W-:-:S02]  /*3e60*/  ISETP.GT.U32.AND P1, PT, R0, R110, PT ;  /* 0x0000006e0000720c */ /* 0x000fc40003f24070 */
[C---:B------:R-:W-:Y:S01]  /*3e70*/  ISETP.GT.U32.AND P2, PT, R0.reuse, R107, PT ;  /* 0x0000006b0000720c */ /* 0x040fe20003f44070 */
[----:B------:R-:W-:Y:S01]  /*3e80*/  @!P4 IMAD.MOV R114, RZ, RZ, -R114 ;  /* 0x000000ffff72c224 */ /* 0x000fe200078e0a72 */
[----:B------:R-:W-:Y:S01]  /*3e90*/  ISETP.GT.U32.AND P4, PT, R0, R108, PT ;  /* 0x0000006c0000720c */ /* 0x000fe20003f84070 */
[----:B------:R-:W-:Y:S01]  /*3ea0*/  @!P5 IMAD.MOV R117, RZ, RZ, -R117 ;  /* 0x000000ffff75d224 */ /* 0x000fe200078e0a75 */
[----:B------:R-:W-:Y:S02]  /*3eb0*/  @!P6 IADD3 R112, -R112, RZ, RZ ;  /* 0x000000ff7070e210 */ /* 0x000fe40007ffe1ff */
[C---:B------:R-:W-:Y:S02]  /*3ec0*/  ISETP.GT.U32.AND P6, PT, R0.reuse, R105, PT ;  /* 0x000000690000720c */ /* 0x040fe40003fc4070 */
[C---:B------:R-:W-:Y:S01]  /*3ed0*/  ISETP.GT.U32.AND P5, PT, R0.reuse, R106, PT ;  /* 0x0000006a0000720c */ /* 0x040fe20003fa4070 */
[--C-:B------:R-:W-:Y:S01]  /*3ee0*/  @!P3 IMAD.IADD R111, R111, 0x1, -R0.reuse ;  /* 0x000000016f6fb824 */ /* 0x100fe200078e0a00 */
[----:B------:R-:W-:Y:S01]  /*3ef0*/  ISETP.GE.AND P3, PT, R239, RZ, PT ;  /* 0x000000ffef00720c */ /* 0x000fe20003f66270 */
[--C-:B------:R-:W-:Y:S01]  /*3f00*/  @!P0 IMAD.IADD R109, R109, 0x1, -R0.reuse ;  /* 0x000000016d6d8824 */ /* 0x100fe200078e0a00 */
[----:B------:R-:W-:Y:S01]  /*3f10*/  ISETP.GT.U32.AND P0, PT, R0, R103, PT ;  /* 0x000000670000720c */ /* 0x000fe20003f04070 */
[--C-:B------:R-:W-:Y:S01]  /*3f20*/  @!P1 IMAD.IADD R110, R110, 0x1, -R0.reuse ;  /* 0x000000016e6e9824 */ /* 0x100fe200078e0a00 */
[C---:B------:R-:W-:Y:S01]  /*3f30*/  ISETP.GT.U32.AND P1, PT, R0.reuse, R104, PT ;  /* 0x000000680000720c */ /* 0x040fe20003f24070 */
[----:B------:R-:W-:Y:S01]  /*3f40*/  @!P2 IMAD.IADD R107, R107, 0x1, -R0 ;  /* 0x000000016b6ba824 */ /* 0x000fe200078e0a00 */
[----:B------:R-:W-:-:S02]  /*3f50*/  ISETP.GT.U32.AND P2, PT, R0, R101, PT ;  /* 0x000000650000720c */ /* 0x000fc40003f44070 */
[----:B------:R-:W-:Y:S01]  /*3f60*/  @!P4 IADD3 R108, R108, -R0, RZ ;  /* 0x800000006c6cc210 */ /* 0x000fe20007ffe0ff */
[--C-:B------:R-:W-:Y:S01]  /*3f70*/  @!P6 IMAD.IADD R105, R105, 0x1, -R0.reuse ;  /* 0x000000016969e824 */ /* 0x100fe200078e0a00 */
[----:B------:R-:W-:Y:S01]  /*3f80*/  ISETP.GT.U32.AND P4, PT, R0, R102, PT ;  /* 0x000000660000720c */ /* 0x000fe20003f84070 */
[--C-:B------:R-:W-:Y:S01]  /*3f90*/  @!P5 IMAD.IADD R106, R106, 0x1, -R0.reuse ;  /* 0x000000016a6ad824 */ /* 0x100fe200078e0a00 */
[----:B------:R-:W-:Y:S01]  /*3fa0*/  ISETP.GE.AND P5, PT, R238, RZ, PT ;  /* 0x000000ffee00720c */ /* 0x000fe20003fa6270 */
[----:B------:R-:W-:Y:S01]  /*3fb0*/  @!P3 IMAD.MOV R111, RZ, RZ, -R111 ;  /* 0x000000ffff6fb224 */ /* 0x000fe200078e0a6f */
[----:B------:R-:W-:Y:S01]  /*3fc0*/  ISETP.GT.U32.AND P3, PT, R0, R105, PT ;  /* 0x000000690000720c */ /* 0x000fe20003f64070 */
[--C-:B------:R-:W-:Y:S01]  /*3fd0*/  @!P0 IMAD.IADD R103, R103, 0x1, -R0.reuse ;  /* 0x0000000167678824 */ /* 0x100fe200078e0a00 */
[----:B------:R-:W-:Y:S02]  /*3fe0*/  ISETP.GE.AND P0, PT, R236, RZ, PT ;  /* 0x000000ffec00720c */ /* 0x000fe40003f06270 */
[----:B------:R-:W-:Y:S01]  /*3ff0*/  @!P1 IADD3 R104, R104, -R0, RZ ;  /* 0x8000000068689210 */ /* 0x000fe20007ffe0ff */
[----:B------:R-:W-:Y:S01]  /*4000*/  @!P2 IMAD.IADD R101, R101, 0x1, -R0 ;  /* 0x000000016565a824 */ /* 0x000fe200078e0a00 */
[----:B------:R-:W-:-:S02]  /*4010*/  ISETP.GE.AND P1, PT, R237, RZ, PT ;  /* 0x000000ffed00720c */ /* 0x000fc40003f26270 */
[----:B------:R-:W-:Y:S01]  /*4020*/  ISETP.GE.AND P2, PT, R234, RZ, PT ;  /* 0x000000ffea00720c */ /* 0x000fe20003f46270 */
[----:B------:R-:W-:Y:S01]  /*4030*/  @!P4 IMAD.IADD R102, R102, 0x1, -R0 ;  /* 0x000000016666c824 */ /* 0x000fe200078e0a00 */
[C---:B------:R-:W-:Y:S02]  /*4040*/  ISETP.GT.U32.AND P6, PT, R0.reuse, R100, PT ;  /* 0x000000640000720c */ /* 0x040fe40003fc4070 */
[----:B------:R-:W-:Y:S01]  /*4050*/  ISETP.GE.AND P4, PT, R235, RZ, PT ;  /* 0x000000ffeb00720c */ /* 0x000fe20003f86270 */
[----:B------:R-:W-:Y:S01]  /*4060*/  @!P5 IMAD.MOV R110, RZ, RZ, -R110 ;  /* 0x000000ffff6ed224 */ /* 0x000fe200078e0a6e */
[C---:B------:R-:W-:Y:S02]  /*4070*/  ISETP.GT.U32.AND P5, PT, R0.reuse, R104, PT ;  /* 0x000000680000720c */ /* 0x040fe40003fa4070 */
[----:B------:R-:W-:Y:S01]  /*4080*/  @!P3 IADD3 R105, R105, -R0, RZ ;  /* 0x800000006969b210 */ /* 0x000fe20007ffe0ff */
[----:B------:R-:W-:Y:S01]  /*4090*/  @!P0 IMAD.MOV R108, RZ, RZ, -R108 ;  /* 0x000000ffff6c8224 */ /* 0x000fe200078e0a6c */
[----:B------:R-:W-:-:S02]  /*40a0*/  ISETP.GT.U32.AND P3, PT, R0, R98, PT ;  /* 0x000000620000720c */ /* 0x000fc40003f64070 */
[----:B------:R-:W-:Y:S02]  /*40b0*/  @!P1 IADD3 R109, -R109, RZ, RZ ;  /* 0x000000ff6d6d9210 */ /* 0x000fe40007ffe1ff */
[C---:B------:R-:W-:Y:S01]  /*40c0*/  ISETP.GT.U32.AND P0, PT, R0.reuse, R102, PT ;  /* 0x000000660000720c */ /* 0x040fe20003f04070 */
[----:B------:R-:W-:Y:S01]  /*40d0*/  @!P2 IMAD.MOV R106, RZ, RZ, -R106 ;  /* 0x000000ffff6aa224 */ /* 0x000fe200078e0a6a */
[----:B------:R-:W-:Y:S01]  /*40e0*/  ISETP.GT.U32.AND P1, PT, R0, R103, PT ;  /* 0x000000670000720c */ /* 0x000fe20003f24070 */
[--C-:B------:R-:W-:Y:S01]  /*40f0*/  @!P6 IMAD.IADD R100, R100, 0x1, -R0.reuse ;  /* 0x000000016464e824 */ /* 0x100fe200078e0a00 */
[C---:B------:R-:W-:Y:S01]  /*4100*/  ISETP.GT.U32.AND P2, PT, R0.reuse, R99, PT ;  /* 0x000000630000720c */ /* 0x040fe20003f44070 */
[----:B------:R-:W-:Y:S01]  /*4110*/  @!P4 IMAD.MOV R107, RZ, RZ, -R107 ;  /* 0x000000ffff6bc224 */ /* 0x000fe200078e0a6b */
[----:B------:R-:W-:Y:S01]  /*4120*/  ISETP.GT.U32.AND P4, PT, R0, R101, PT ;  /* 0x000000650000720c */ /* 0x000fe20003f84070 */
[----:B------:R-:W-:Y:S01]  /*4130*/  @!P5 IMAD.IADD R104, R104, 0x1, -R0 ;  /* 0x000000016868d824 */ /* 0x000fe200078e0a00 */
[----:B------:R-:W-:-:S02]  /*4140*/  ISETP.GT.U32.AND P6, PT, R0, R100, PT ;  /* 0x000000640000720c */ /* 0x000fc40003fc4070 */
[----:B------:R-:W-:Y:S01]  /*4150*/  ISETP.GT.U32.AND P5, PT, R0, R97, PT ;  /* 0x000000610000720c */ /* 0x000fe20003fa4070 */
[--C-:B------:R-:W-:Y:S01]  /*4160*/  @!P3 IMAD.IADD R98, R98, 0x1, -R0.reuse ;  /* 0x000000016262b824 */ /* 0x100fe200078e0a00 */
[----:B------:R-:W-:Y:S01]  /*4170*/  ISETP.GE.AND P3, PT, R231, RZ, PT ;  /* 0x000000ffe700720c */ /* 0x000fe20003f66270 */
[--C-:B------:R-:W-:Y:S01]  /*4180*/  @!P0 IMAD.IADD R102, R102, 0x1, -R0.reuse ;  /* 0x0000000166668824 */ /* 0x100fe200078e0a00 */
[C---:B------:R-:W-:Y:S01]  /*4190*/  ISETP.GT.U32.AND P0, PT, R0.reuse, R95, PT ;  /* 0x0000005f0000720c */ /* 0x040fe20003f04070 */
[--C-:B------:R-:W-:Y:S01]  /*41a0*/  @!P1 IMAD.IADD R103, R103, 0x1, -R0.reuse ;  /* 0x0000000167679824 */ /* 0x100fe200078e0a00 */
[----:B------:R-:W-:Y:S01]  /*41b0*/  ISETP.GT.U32.AND P1, PT, R0, R96, PT ;  /* 0x000000600000720c */ /* 0x000fe20003f24070 */
[----:B------:R-:W-:Y:S01]  /*41c0*/  @!P2 IMAD.IADD R99, R99, 0x1, -R0 ;  /* 0x000000016363a824 */ /* 0x000fe200078e0a00 */
[----:B------:R-:W-:Y:S02]  /*41d0*/  ISETP.GE.AND P2, PT, R232, RZ, PT ;  /* 0x000000ffe800720c */ /* 0x000fe40003f46270 */
[----:B------:R-:W-:-:S02]  /*41e0*/  @!P4 IADD3 R101, R101, -R0, RZ ;  /* 0x800000006565c210 */ /* 0x000fc40007ffe0ff */
[----:B------:R-:W-:Y:S01]  /*41f0*/  ISETP.GT.U32.AND P4, PT, R0, R94, PT ;  /* 0x0000005e0000720c */ /* 0x000fe20003f84070 */
[--C-:B------:R-:W-:Y:S01]  /*4200*/  @!P6 IMAD.IADD R100, R100, 0x1, -R0.reuse ;  /* 0x000000016464e824 */ /* 0x100fe200078e0a00 */
[----:B------:R-:W-:Y:S02]  /*4210*/  @!P5 IADD3 R97, R97, -R0, RZ ;  /* 0x800000006161d210 */ /* 0x000fe40007ffe0ff */
[----:B------:R-:W-:Y:S01]  /*4220*/  ISETP.GE.AND P6, PT, R233, RZ, PT ;  /* 0x000000ffe900720c */ /* 0x000fe20003fc6270 */
[----:B------:R-:W-:Y:S01]  /*4230*/  @!P3 IMAD.MOV R103, RZ, RZ, -R103 ;  /* 0x000000ffff67b224 */ /* 0x000fe200078e0a67 */
[----:B------:R-:W-:Y:S01]  /*4240*/  ISETP.GT.U32.AND P3, PT, R0, R97, PT ;  /* 0x000000610000720c */ /* 0x000fe20003f64070 */
[--C-:B------:R-:W-:Y:S01]  /*4250*/  @!P0 IMAD.IADD R95, R95, 0x1, -R0.reuse ;  /* 0x000000015f5f8824 */ /* 0x100fe200078e0a00 */
[----:B------:R-:W-:Y:S01]  /*4260*/  ISETP.GE.AND P0, PT, R139, RZ, PT ;  /* 0x000000ff8b00720c */ /* 0x000fe20003f06270 */
[----:B------:R-:W-:Y:S01]  /*4270*/  @!P1 IMAD.IADD R96, R96, 0x1, -R0 ;  /* 0x0000000160609824 */ /* 0x000fe200078e0a00 */
[----:B------:R-:W-:Y:S01]  /*4280*/  ISETP.GE.AND P1, PT, R229, RZ, PT ;  /* 0x000000ffe500720c */ /* 0x000fe20003f26270 */
[----:B------:R-:W-:Y:S01]  /*4290*/  @!P2 IMAD.MOV R104, RZ, RZ, -R104 ;  /* 0x000000ffff68a224 */ /* 0x000fe200078e0a68 */
[----:B------:R-:W-:Y:S01]  /*42a0*/  ISETP.GT.U32.AND P2, PT, R0, R98, PT ;  /* 0x000000620000720c */ /* 0x000fe20003f44070 */
[----:B------:R-:W-:Y:S01]  /*42b0*/  @!P4 IMAD.IADD R94, R94, 0x1, -R0 ;  /* 0x000000015e5ec824 */ /* 0x000fe200078e0a00 */
[----:B------:R-:W-:-:S03]  /*42c0*/  ISETP.GT.U32.AND P4, PT, R0, R99, PT ;  /* 0x000000630000720c */ /* 0x000fc60003f84070 */
[----:B------:R-:W-:Y:S02]  /*42d0*/  @!P6 IADD3 R105, -R105, RZ, RZ ;  /* 0x000000ff6969e210 */ /* 0x000fe40007ffe1ff */
[----:B------:R-:W-:Y:S02]  /*42e0*/  ISETP.GT.U32.AND P6, PT, R0, R96, PT ;  /* 0x000000600000720c */ /* 0x000fe40003fc4070 */
[----:B------:R-:W-:Y:S02]  /*42f0*/  ISETP.GE.AND P5, PT, R230, RZ, PT ;  /* 0x000000ffe600720c */ /* 0x000fe40003fa6270 */
[----:B------:R-:W-:Y:S01]  /*4300*/  @!P3 IADD3 R97, R97, -R0, RZ ;  /* 0x800000006161b210 */ /* 0x000fe20007ffe0ff */
[----:B------:R-:W-:Y:S01]  /*4310*/  @!P0 IMAD.MOV R100, RZ, RZ, -R100 ;  /* 0x000000ffff648224 */ /* 0x000fe200078e0a64 */
[----:B------:R-:W-:Y:S02]  /*4320*/  ISETP.GT.U32.AND P3, PT, R0, R90, PT ;  /* 0x0000005a0000720c */ /* 0x000fe40003f64070 */
[----:B------:R-:W-:-:S02]  /*4330*/  @!P1 IADD3 R101, -R101, RZ, RZ ;  /* 0x000000ff65659210 */ /* 0x000fc40007ffe1ff */
[----:B------:R-:W-:Y:S01]  /*4340*/  ISETP.GT.U32.AND P0, PT, R0, R93, PT ;  /* 0x0000005d0000720c */ /* 0x000fe20003f04070 */
[--C-:B------:R-:W-:Y:S01]  /*4350*/  @!P2 IMAD.IADD R98, R98, 0x1, -R0.reuse ;  /* 0x000000016262a824 */ /* 0x100fe200078e0a00 */
[C---:B------:R-:W-:Y:S02]  /*4360*/  ISETP.GT.U32.AND P1, PT, R0.reuse, R95, PT ;  /* 0x0000005f0000720c */ /* 0x040fe40003f24070 */
[C---:B------:R-:W-:Y:S01]  /*4370*/  ISETP.GT.U32.AND P2, PT, R0.reuse, R91, PT ;  /* 0x0000005b0000720c */ /* 0x040fe20003f44070 */
[--C-:B------:R-:W-:Y:S01]  /*4380*/  @!P4 IMAD.IADD R99, R99, 0x1, -R0.reuse ;  /* 0x000000016363c824 */ /* 0x100fe200078e0a00 */
[----:B------:R-:W-:Y:S01]  /*4390*/  ISETP.GT.U32.AND P4, PT, R0, R92, PT ;  /* 0x0000005c0000720c */ /* 0x000fe20003f84070 */
[----:B------:R-:W-:Y:S01]  /*43a0*/  @!P6 IMAD.IADD R96, R96, 0x1, -R0 ;  /* 0x000000016060e824 */ /* 0x000fe200078e0a00 */
[C---:B------:R-:W-:Y:S01]  /*43b0*/  ISETP.GT.U32.AND P6, PT, R0.reuse, R89, PT ;  /* 0x000000590000720c */ /* 0x040fe20003fc4070 */
[----:B------:R-:W-:Y:S01]  /*43c0*/  @!P5 IMAD.MOV R102, RZ, RZ, -R102 ;  /* 0x000000ffff66d224 */ /* 0x000fe200078e0a66 */
[----:B------:R-:W-:Y:S01]  /*43d0*/  ISETP.GT.U32.AND P5, PT, R0, R94, PT ;  /* 0x0000005e0000720c */ /* 0x000fe20003fa4070 */
[----:B------:R-:W-:Y:S01]  /*43e0*/  @!P3 IMAD.IADD R90, R90, 0x1, -R0 ;  /* 0x000000015a5ab824 */ /* 0x000fe200078e0a00 */
[----:B------:R-:W-:-:S02]  /*43f0*/  ISETP.GE.AND P3, PT, R224, RZ, PT ;  /* 0x000000ffe000720c */ /* 0x000fc40003f66270 */
[----:B------:R-:W-:Y:S01]  /*4400*/  @!P0 IADD3 R93, R93, -R0, RZ ;  /* 0x800000005d5d8210 */ /* 0x000fe20007ffe0ff */
[--C-:B------:R-:W-:Y:S01]  /*4410*/  @!P1 IMAD.IADD R95, R95, 0x1, -R0.reuse ;  /* 0x000000015f5f9824 */ /* 0x100fe200078e0a00 */
[----:B------:R-:W-:Y:S01]  /*4420*/  ISETP.GE.AND P0, PT, R227, RZ, PT ;  /* 0x000000ffe300720c */ /* 0x000fe20003f06270 */
[--C-:B------:R-:W-:Y:S01]  /*4430*/  @!P2 IMAD.IADD R91, R91, 0x1, -R0.reuse ;  /* 0x000000015b5ba824 */ /* 0x100fe200078e0a00 */
[----:B------:R-:W-:Y:S02]  /*4440*/  ISETP.GT.U32.AND P1, PT, R0, R88, PT ;  /* 0x000000580000720c */ /* 0x000fe40003f24070 */
[----:B------:R-:W-:Y:S01]  /*4450*/  ISETP.GE.AND P2, PT, R225, RZ, PT ;  /* 0x000000ffe100720c */ /* 0x000fe20003f46270 */
[--C-:B------:R-:W-:Y:S01]  /*4460*/  @!P4 IMAD.IADD R92, R92, 0x1, -R0.reuse ;  /* 0x000000015c5cc824 */ /* 0x100fe200078e0a00 */
[----:B------:R-:W-:Y:S02]  /*4470*/  ISETP.GE.AND P4, PT, R226, RZ, PT ;  /* 0x000000ffe200720c */ /* 0x000fe40003f86270 */
[----:B------:R-:W-:Y:S01]  /*4480*/  @!P6 IADD3 R89, R89, -R0, RZ ;  /* 0x800000005959e210 */ /* 0x000fe20007ffe0ff */
[----:B------:R-:W-:Y:S01]  /*4490*/  @!P5 IMAD.IADD R94, R94, 0x1, -R0 ;  /* 0x000000015e5ed824 */ /* 0x000fe200078e0a00 */
[----:B------:R-:W-:Y:S01]  /*44a0*/  ISETP.GE.AND P5, PT, R228, RZ, PT ;  /* 0x000000ffe400720c */ /* 0x000fe20003fa6270 */
[----:B------:R-:W-:Y:S01]  /*44b0*/  @!P3 IMAD.MOV R95, RZ, RZ, -R95 ;  /* 0x000000ffff5fb224 */ /* 0x000fe200078e0a5f */
[----:B------:R-:W-:Y:S01]  /*44c0*/  ISETP.GE.AND P6, PT, R223, RZ, PT ;  /* 0x000000ffdf00720c */ /* 0x000fe20003fc6270 */
[----:B------:R-:W-:Y:S01]  /*44d0*/  @!P0 IMAD.MOV R98, RZ, RZ, -R98 ;  /* 0x000000ffff628224 */ /* 0x000fe200078e0a62 */
[----:B------:R-:W-:Y:S01]  /*44e0*/  ISETP.GT.U32.AND P3, PT, R0, R89, PT ;  /* 0x000000590000720c */ /* 0x000fe20003f64070 */
[----:B------:R-:W-:Y:S01]  /*44f0*/  @!P1 IMAD.IADD R88, R88, 0x1, -R0 ;  /* 0x0000000158589824 */ /* 0x000fe200078e0a00 */
[C---:B------:R-:W-:Y:S01]  /*4500*/  ISETP.GT.U32.AND P0, PT, R0.reuse, R92, PT ;  /* 0x0000005c0000720c */ /* 0x040fe20003f04070 */
[----:B------:R-:W-:Y:S01]  /*4510*/  @!P2 IMAD.MOV R96, RZ, RZ, -R96 ;  /* 0x000000ffff60a224 */ /* 0x000fe200078e0a60 */
[----:B------:R-:W-:-:S02]  /*4520*/  ISETP.GT.U32.AND P1, PT, R0, R93, PT ;  /* 0x0000005d0000720c */ /* 0x000fc40003f24070 */
[C---:B------:R-:W-:Y:S02]  /*4530*/  ISETP.GT.U32.AND P2, PT, R0.reuse, R90, PT ;  /* 0x0000005a0000720c */ /* 0x040fe40003f44070 */
[----:B------:R-:W-:Y:S02]  /*4540*/  @!P4 IADD3 R97, -R97, RZ, RZ ;  /* 0x000000ff6161c210 */ /* 0x000fe40007ffe1ff */
[C---:B------:R-:W-:Y:S01]  /*4550*/  ISETP.GT.U32.AND P4, PT, R0.reuse, R91, PT ;  /* 0x0000005b0000720c */ /* 0x040fe20003f84070 */
[----:B------:R-:W-:Y:S01]  /*4560*/  @!P5 IMAD.MOV R99, RZ, RZ, -R99 ;  /* 0x000000ffff63d224 */ /* 0x000fe200078e0a63 */
[C---:B------:R-:W-:Y:S01]  /*4570*/  ISETP.GT.U32.AND P5, PT, R0.reuse, R88, PT ;  /* 0x000000580000720c */ /* 0x040fe20003fa4070 */
[----:B------:R-:W-:Y:S01]  /*4580*/  @!P6 IMAD.MOV R94, RZ, RZ, -R94 ;  /* 0x000000ffff5ee224 */ /* 0x000fe200078e0a5e */
[----:B------:R-:W-:Y:S02]  /*4590*/  ISETP.GT.U32.AND P6, PT, R0, R87, PT ;  /* 0x000000570000720c */ /* 0x000fe40003fc4070 */
[----:B------:R-:W-:Y:S01]  /*45a0*/  @!P3 IADD3 R89, R89, -R0, RZ ;  /* 0x800000005959b210 */ /* 0x000fe20007ffe0ff */
[----:B------:R-:W-:Y:S01]  /*45b0*/  @!P0 IMAD.IADD R92, R92, 0x1, -R0 ;  /* 0x000000015c5c8824 */ /* 0x000fe200078e0a00 */
[----:B------:R-:W-:-:S02]  /*45c0*/  ISETP.GT.U32.AND P3, PT, R0, R83, PT ;  /* 0x000000530000720c */ /* 0x000fc40003f64070 */
[----:B------:R-:W-:Y:S02]  /*45d0*/  @!P1 IADD3 R93, R93, -R0, RZ ;  /* 0x800000005d5d9210 */ /* 0x000fe40007ffe0ff */
[----:B------:R-:W-:Y:S01]  /*45e0*/  ISETP.GT.U32.AND P0, PT, R0, R86, PT ;  /* 0x000000560000720c */ /* 0x000fe20003f04070 */
[--C-:B------:R-:W-:Y:S01]  /*45f0*/  @!P2 IMAD.IADD R90, R90, 0x1, -R0.reuse ;  /* 0x000000015a5aa824 */ /* 0x100fe200078e0a00 */
[----:B------:R-:W-:Y:S02]  /*4600*/  ISETP.GE.AND P1, PT, R222, RZ, PT ;  /* 0x000000ffde00720c */ /* 0x000fe40003f26270 */
[C---:B------:R-:W-:Y:S01]  /*4610*/  ISETP.GT.U32.AND P2, PT, R0.reuse, R84, PT ;  /* 0x000000540000720c */ /* 0x040fe20003f44070 */
[--C-:B------:R-:W-:Y:S01]  /*4620*/  @!P4 IMAD.IADD R91, R91, 0x1, -R0.reuse ;  /* 0x000000015b5bc824 */ /* 0x100fe200078e0a00 */
[----:B------:R-:W-:Y:S01]  /*4630*/  ISETP.GT.U32.AND P4, PT, R0, R85, PT ;  /* 0x000000550000720c */ /* 0x000fe20003f84070 */
[--C-:B------:R-:W-:Y:S01]  /*4640*/  @!P5 IMAD.IADD R88, R88, 0x1, -R0.reuse ;  /* 0x000000015858d824 */ /* 0x100fe200078e0a00 */
[----:B------:R-:W-:Y:S01]  /*4650*/  ISETP.GE.AND P5, PT, R221, RZ, PT ;  /* 0x000000ffdd00720c */ /* 0x000fe20003fa6270 */
[----:B------:R-:W-:-:S02]  /*4660*/  @!P6 IMAD.IADD R87, R87, 0x1, -R0 ;  /* 0x000000015757e824 */ /* 0x000fc400078e0a00 */
[--C-:B------:R-:W-:Y:S01]  /*4670*/  @!P3 IMAD.IADD R83, R83, 0x1, -R0.reuse ;  /* 0x000000015353b824 */ /* 0x100fe200078e0a00 */
[----:B------:R-:W-:Y:S01]  /*4680*/  ISETP.GE.AND P3, PT, R217, RZ, PT ;  /* 0x000000ffd900720c */ /* 0x000fe20003f66270 */
[--C-:B------:R-:W-:Y:S01]  /*4690*/  @!P0 IMAD.IADD R86, R86, 0x1, -R0.reuse ;  /* 0x0000000156568824 */ /* 0x100fe200078e0a00 */
[----:B------:R-:W-:Y:S01]  /*46a0*/  ISETP.GE.AND P0, PT, R220, RZ, PT ;  /* 0x000000ffdc00720c */ /* 0x000fe20003f06270 */
[----:B------:R-:W-:Y:S01]  /*46b0*/  @!P1 IMAD.MOV R93, RZ, RZ, -R93 ;  /* 0x000000ffff5d9224 */ /* 0x000fe200078e0a5d */
[----:B------:R-:W-:Y:S01]  /*46c0*/  ISETP.GT.U32.AND P1, PT, R0, R87, PT ;  /* 0x000000570000720c */ /* 0x000fe20003f24070 */
[----:B------:R-:W-:Y:S01]  /*46d0*/  @!P2 IMAD.IADD R84, R84, 0x1, -R0 ;  /* 0x000000015454a824 */ /* 0x000fe200078e0a00 */
[----:B------:R-:W-:Y:S02]  /*46e0*/  ISETP.GE.AND P2, PT, R218, RZ, PT ;  /* 0x000000ffda00720c */ /* 0x000fe40003f46270 */
[----:B------:R-:W-:Y:S02]  /*46f0*/  @!P4 IADD3 R85, R85, -R0, RZ ;  /* 0x800000005555c210 */ /* 0x000fe40007ffe0ff */
[----:B------:R-:W-:-:S02]  /*4700*/  ISETP.GE.AND P4, PT, R219, RZ, PT ;  /* 0x000000ffdb00720c */ /* 0x000fc40003f86270 */
[C---:B------:R-:W-:Y:S01]  /*4710*/  ISETP.GT.U32.AND P6, PT, R0.reuse, R82, PT ;  /* 0x000000520000720c */ /* 0x040fe20003fc4070 */
[----:B------:R-:W-:Y:S01]  /*4720*/  @!P5 IMAD.MOV R92, RZ, RZ, -R92 ;  /* 0x000000ffff5cd224 */ /* 0x000fe200078e0a5c */
[C---:B------:R-:W-:Y:S01]  /*4730*/  ISETP.GT.U32.AND P5, PT, R0.reuse, R86, PT ;  /* 0x000000560000720c */ /* 0x040fe20003fa4070 */
[----:B------:R-:W-:Y:S01]  /*4740*/  @!P3 IMAD.MOV R88, RZ, RZ, -R88 ;  /* 0x000000ffff58b224 */ /* 0x000fe200078e0a58 */
[C---:B------:R-:W-:Y:S01]  /*4750*/  ISETP.GT.U32.AND P3, PT, R0.reuse, R81, PT ;  /* 0x000000510000720c */ /* 0x040fe20003f64070 */
[----:B------:R-:W-:Y:S01]  /*4760*/  @!P0 IMAD.MOV R91, RZ, RZ, -R91 ;  /* 0x000000ffff5b8224 */ /* 0x000fe200078e0a5b */
[C---:B------:R-:W-:Y:S01]  /*4770*/  ISETP.GT.U32.AND P0, PT, R0.reuse, R85, PT ;  /* 0x000000550000720c */ /* 0x040fe20003f04070 */
[----:B------:R-:W-:Y:S01]  /*4780*/  @!P1 IMAD.IADD R87, R87, 0x1, -R0 ;  /* 0x0000000157579824 */ /* 0x000fe200078e0a00 */
[C---:B------:R-:W-:Y:S01]  /*4790*/  ISETP.GT.U32.AND P1, PT, R0.reuse, R80, PT ;  /* 0x000000500000720c */ /* 0x040fe20003f24070 */
[----:B------:R-:W-:Y:S01]  /*47a0*/  @!P2 IMAD.MOV R89, RZ, RZ, -R89 ;  /* 0x000000ffff59a224 */ /* 0x000fe200078e0a59 */
[----:B------:R-:W-:-:S02]  /*47b0*/  ISETP.GT.U32.AND P2, PT, R0, R83, PT ;  /* 0x000000530000720c */ /* 0x000fc40003f44070 */
[----:B------:R-:W-:Y:S02]  /*47c0*/  @!P4 IADD3 R90, -R90, RZ, RZ ;  /* 0x000000ff5a5ac210 */ /* 0x000fe40007ffe1ff */
[----:B------:R-:W-:Y:S02]  /*47d0*/  @!P6 IADD3 R82, R82, -R0, RZ ;  /* 0x800000005252e210 */ /* 0x000fe40007ffe0ff */
[C---:B------:R-:W-:Y:S01]  /*47e0*/  ISETP.GT.U32.AND P4, PT, R0.reuse, R84, PT ;  /* 0x000000540000720c */ /* 0x040fe20003f84070 */
[--C-:B------:R-:W-:Y:S01]  /*47f0*/  @!P3 IMAD.IADD R81, R81, 0x1, -R0.reuse ;  /* 0x000000015151b824 */ /* 0x100fe200078e0a00 */
[----:B------:R-:W-:Y:S02]  /*4800*/  ISETP.GT.U32.AND P6, PT, R0, R82, PT ;  /* 0x000000520000720c */ /* 0x000fe40003fc4070 */
[----:B------:R-:W-:Y:S02]  /*4810*/  @!P5 IADD3 R86, R86, -R0, RZ ;  /* 0x800000005656d210 */ /* 0x000fe40007ffe0ff */
[----:B------:R-:W-:Y:S01]  /*4820*/  ISETP.GT.U32.AND P5, PT, R0, R79, PT ;  /* 0x0000004f0000720c */ /* 0x000fe20003fa4070 */
[--C-:B------:R-:W-:Y:S01]  /*4830*/  @!P0 IMAD.IADD R85, R85, 0x1, -R0.reuse ;  /* 0x0000000155558824 */ /* 0x100fe200078e0a00 */
[----:B------:R-:W-:Y:S01]  /*4840*/  ISETP.GE.AND P3, PT, R215, RZ, PT ;  /* 0x000000ffd700720c */ /* 0x000fe20003f66270 */
[--C-:B------:R-:W-:Y:S01]  /*4850*/  @!P1 IMAD.IADD R80, R80, 0x1, -R0.reuse ;  /* 0x0000000150509824 */ /* 0x100fe200078e0a00 */
[----:B------:R-:W-:Y:S01]  /*4860*/  ISETP.GT.U32.AND P0, PT, R0, R78, PT ;  /* 0x0000004e0000720c */ /* 0x000fe20003f04070 */
[----:B------:R-:W-:Y:S01]  /*4870*/  @!P2 IMAD.IADD R83, R83, 0x1, -R0 ;  /* 0x000000015353a824 */ /* 0x000fe200078e0a00 */
[----:B------:R-:W-:-:S02]  /*4880*/  ISETP.GE.AND P1, PT, R214, RZ, PT ;  /* 0x000000ffd600720c */ /* 0x000fc40003f26270 */
[----:B------:R-:W-:Y:S01]  /*4890*/  ISETP.GT.U32.AND P2, PT, R0, R76, PT ;  /* 0x0000004c0000720c */ /* 0x000fe20003f44070 */
[--C-:B------:R-:W-:Y:S01]  /*48a0*/  @!P4 IMAD.IADD R84, R84, 0x1, -R0.reuse ;  /* 0x000000015454c824 */ /* 0x100fe200078e0a00 */
[----:B------:R-:W-:Y:S02]  /*48b0*/  ISETP.GT.U32.AND P4, PT, R0, R77, PT ;  /* 0x0000004d0000720c */ /* 0x000fe40003f84070 */
[----:B------:R-:W-:Y:S01]  /*48c0*/  @!P6 IADD3 R82, R82, -R0, RZ ;  /* 0x800000005252e210 */ /* 0x000fe20007ffe0ff */
[----:B------:R-:W-:Y:S01]  /*48d0*/  @!P5 IMAD.IADD R79, R79, 0x1, -R0 ;  /* 0x000000014f4fd824 */ /* 0x000fe200078e0a00 */
[----:B------:R-:W-:Y:S02]  /*48e0*/  ISETP.GE.AND P6, PT, R216, RZ, PT ;  /* 0x000000ffd800720c */ /* 0x000fe40003fc6270 */
[----:B------:R-:W-:Y:S02]  /*48f0*/  @!P3 IADD3 R86, -R86, RZ, RZ ;  /* 0x000000ff5656b210 */ /* 0x000fe40007ffe1ff */
[----:B------:R-:W-:Y:S01]  /*4900*/  ISETP.GT.U32.AND P3, PT, R0, R80, PT ;  /* 0x000000500000720c */ /* 0x000fe20003f64070 */
[----:B------:R-:W-:Y:S01]  /*4910*/  @!P1 IMAD.MOV R85, RZ, RZ, -R85 ;  /* 0x000000ffff559224 */ /* 0x000fe200078e0a55 */
[----:B------:R-:W-:-:S02]  /*4920*/  @!P0 IADD3 R78, R78, -R0, RZ ;  /* 0x800000004e4e8210 */ /* 0x000fc40007ffe0ff */
[----:B------:R-:W-:Y:S01]  /*4930*/  ISETP.GE.AND P0, PT, R212, RZ, PT ;  /* 0x000000ffd400720c */ /* 0x000fe20003f06270 */
[--C-:B------:R-:W-:Y:S01]  /*4940*/  @!P2 IMAD.IADD R76, R76, 0x1, -R0.reuse ;  /* 0x000000014c4ca824 */ /* 0x100fe200078e0a00 */
[C---:B------:R-:W-:Y:S02]  /*4950*/  ISETP.GT.U32.AND P1, PT, R0.reuse, R79, PT ;  /* 0x0000004f0000720c */ /* 0x040fe40003f24070 */
[----:B------:R-:W-:Y:S01]  /*4960*/  ISETP.GT.U32.AND P2, PT, R0, R81, PT ;  /* 0x000000510000720c */ /* 0x000fe20003f44070 */
[--C-:B------:R-:W-:Y:S01]  /*4970*/  @!P4 IMAD.IADD R77, R77, 0x1, -R0.reuse ;  /* 0x000000014d4dc824 */ /* 0x100fe200078e0a00 */
[----:B------:R-:W-:Y:S01]  /*4980*/  ISETP.GE.AND P4, PT, R138, RZ, PT ;  /* 0x000000ff8a00720c */ /* 0x000fe20003f86270 */
[----:B------:R-:W-:Y:S01]  /*4990*/  @!P6 IMAD.MOV R87, RZ, RZ, -R87 ;  /* 0x000000ffff57e224 */ /* 0x000fe200078e0a57 */
[----:B------:R-:W-:Y:S01]  /*49a0*/  ISETP.GE.AND P5, PT, R213, RZ, PT ;  /* 0x000000ffd500720c */ /* 0x000fe20003fa6270 */
[----:B------:R-:W-:Y:S01]  /*49b0*/  @!P3 IMAD.IADD R80, R80, 0x1, -R0 ;  /* 0x000000015050b824 */ /* 0x000fe200078e0a00 */
[----:B------:R-:W-:-:S02]  /*49c0*/  ISETP.GT.U32.AND P6, PT, R0, R78, PT ;  /* 0x0000004e0000720c */ /* 0x000fc40003fc4070 */
[C---:B------:R-:W-:Y:S01]  /*49d0*/  ISETP.GT.U32.AND P3, PT, R0.reuse, R73, PT ;  /* 0x000000490000720c */ /* 0x040fe20003f64070 */
[----:B------:R-:W-:Y:S01]  /*49e0*/  @!P0 IMAD.MOV R83, RZ, RZ, -R83 ;  /* 0x000000ffff538224 */ /* 0x000fe200078e0a53 */
[C---:B------:R-:W-:Y:S01]  /*49f0*/  ISETP.GT.U32.AND P0, PT, R0.reuse, R77, PT ;  /* 0x0000004d0000720c */ /* 0x040fe20003f04070 */
[--C-:B------:R-:W-:Y:S01]  /*4a00*/  @!P1 IMAD.IADD R79, R79, 0x1, -R0.reuse ;  /* 0x000000014f4f9824 */ /* 0x100fe200078e0a00 */
[C---:B------:R-:W-:Y:S01]  /*4a10*/  ISETP.GT.U32.AND P1, PT, R0.reuse, R72, PT ;  /* 0x000000480000720c */ /* 0x040fe20003f24070 */
[----:B------:R-:W-:Y:S01]  /*4a20*/  @!P2 IMAD.IADD R81, R81, 0x1, -R0 ;  /* 0x000000015151a824 */ /* 0x000fe200078e0a00 */
[----:B------:R-:W-:Y:S02]  /*4a30*/  ISETP.GT.U32.AND P2, PT, R0, R74, PT ;  /* 0x0000004a0000720c */ /* 0x000fe40003f44070 */
[----:B------:R-:W-:Y:S02]  /*4a40*/  @!P4 IADD3 R82, -R82, RZ, RZ ;  /* 0x000000ff5252c210 */ /* 0x000fe40007ffe1ff */
[----:B------:R-:W-:Y:S01]  /*4a50*/  ISETP.GT.U32.AND P4, PT, R0, R75, PT ;  /* 0x0000004b0000720c */ /* 0x000fe20003f84070 */
[----:B------:R-:W-:Y:S01]  /*4a60*/  @!P5 IMAD.MOV R84, RZ, RZ, -R84 ;  /* 0x000000ffff54d224 */ /* 0x000fe200078e0a54 */
[----:B------:R-:W-:Y:S01]  /*4a70*/  @!P6 IADD3 R78, R78, -R0, RZ ;  /* 0x800000004e4ee210 */ /* 0x000fe20007ffe0ff */
[----:B------:R-:W-:Y:S01]  /*4a80*/  @!P3 IMAD.IADD R73, R73, 0x1, -R0 ;  /* 0x000000014949b824 */ /* 0x000fe200078e0a00 */
[----:B------:R-:W-:-:S02]  /*4a90*/  ISETP.GT.U32.AND P5, PT, R0, R76, PT ;  /* 0x0000004c0000720c */ /* 0x000fc40003fa4070 */
[----:B------:R-:W-:Y:S01]  /*4aa0*/  ISETP.GT.U32.AND P6, PT, R0, R71, PT ;  /* 0x000000470000720c */ /* 0x000fe20003fc4070 */
[--C-:B------:R-:W-:Y:S01]  /*4ab0*/  @!P0 IMAD.IADD R77, R77, 0x1, -R0.reuse ;  /* 0x000000014d4d8824 */ /* 0x100fe200078e0a00 */
[----:B------:R-:W-:Y:S01]  /*4ac0*/  ISETP.GE.AND P3, PT, R208, RZ, PT ;  /* 0x000000ffd000720c */ /* 0x000fe20003f66270 */
[--C-:B------:R-:W-:Y:S01]  /*4ad0*/  @!P1 IMAD.IADD R72, R72, 0x1, -R0.reuse ;  /* 0x0000000148489824 */ /* 0x100fe200078e0a00 */
[----:B------:R-:W-:Y:S02]  /*4ae0*/  ISETP.GT.U32.AND P0, PT, R0, R70, PT ;  /* 0x000000460000720c */ /* 0x000fe40003f04070 */
[----:B------:R-:W-:Y:S02]  /*4af0*/  ISETP.GE.AND P1, PT, R207, RZ, PT ;  /* 0x000000ffcf00720c */ /* 0x000fe40003f26270 */
[----:B------:R-:W-:Y:S02]  /*4b00*/  @!P2 IADD3 R74, R74, -R0, RZ ;  /* 0x800000004a4aa210 */ /* 0x000fe40007ffe0ff */
[----:B------:R-:W-:Y:S01]  /*4b10*/  ISETP.GE.AND P2, PT, R209, RZ, PT ;  /* 0x000000ffd100720c */ /* 0x000fe20003f46270 */
[--C-:B------:R-:W-:Y:S01]  /*4b20*/  @!P4 IMAD.IADD R75, R75, 0x1, -R0.reuse ;  /* 0x000000014b4bc824 */ /* 0x100fe200078e0a00 */
[----:B------:R-:W-:Y:S01]  /*4b30*/  ISETP.GE.AND P4, PT, R210, RZ, PT ;  /* 0x000000ffd200720c */ /* 0x000fe20003f86270 */
[--C-:B------:R-:W-:Y:S01]  /*4b40*/  @!P5 IMAD.IADD R76, R76, 0x1, -R0.reuse ;  /* 0x000000014c4cd824 */ /* 0x100fe200078e0a00 */
[----:B------:R-:W-:Y:S01]  /*4b50*/  ISETP.GE.AND P5, PT, R211, RZ, PT ;  /* 0x000000ffd300720c */ /* 0x000fe20003fa6270 */
[----:B------:R-:W-:Y:S01]  /*4b60*/  @!P6 IMAD.IADD R71, R71, 0x1, -R0 ;  /* 0x000000014747e824 */ /* 0x000fe200078e0a00 */
[----:B------:R-:W-:-:S02]  /*4b70*/  ISETP.GE.AND P6, PT, R206, RZ, PT ;  /* 0x000000ffce00720c */ /* 0x000fc40003fc6270 */
[----:B------:R-:W-:Y:S02]  /*4b80*/  @!P3 IADD3 R78, -R78, RZ, RZ ;  /* 0x000000ff4e4eb210 */ /* 0x000fe40007ffe1ff */
[----:B------:R-:W-:Y:S01]  /*4b90*/  ISETP.GT.U32.AND P3, PT, R0, R72, PT ;  /* 0x000000480000720c */ /* 0x000fe20003f64070 */
[----:B------:R-:W-:Y:S01]  /*4ba0*/  @!P1 IMAD.MOV R77, RZ, RZ, -R77 ;  /* 0x000000ffff4d9224 */ /* 0x000fe200078e0a4d */
[----:B------:R-:W-:Y:S02]  /*4bb0*/  @!P0 IADD3 R70, R70, -R0, RZ ;  /* 0x8000000046468210 */ /* 0x000fe40007ffe0ff */
[C---:B------:R-:W-:Y:S01]  /*4bc0*/  ISETP.GT.U32.AND P0, PT, R0.reuse, R75, PT ;  /* 0x0000004b0000720c */ /* 0x040fe20003f04070 */
[----:B------:R-:W-:Y:S01]  /*4bd0*/  @!P2 IMAD.MOV R79, RZ, RZ, -R79 ;  /* 0x000000ffff4fa224 */ /* 0x000fe200078e0a4f */
[C---:B------:R-:W-:Y:S02]  /*4be0*/  ISETP.GT.U32.AND P1, PT, R0.reuse, R71, PT ;  /* 0x000000470000720c */ /* 0x040fe40003f24070 */
[C---:B------:R-:W-:Y:S01]  /*4bf0*/  ISETP.GT.U32.AND P2, PT, R0.reuse, R73, PT ;  /* 0x000000490000720c */ /* 0x040fe20003f44070 */
[----:B------:R-:W-:Y:S01]  /*4c00*/  @!P4 IMAD.MOV R80, RZ, RZ, -R80 ;  /* 0x000000ffff50c224 */ /* 0x000fe200078e0a50 */
[C---:B------:R-:W-:Y:S01]  /*4c10*/  ISETP.GT.U32.AND P4, PT, R0.reuse, R74, PT ;  /* 0x0000004a0000720c */ /* 0x040fe20003f84070 */
[----:B------:R-:W-:Y:S01]  /*4c20*/  @!P5 IMAD.MOV R81, RZ, RZ, -R81 ;  /* 0x000000ffff51d224 */ /* 0x000fe200078e0a51 */
[C---:B------:R-:W-:Y:S01]  /*4c30*/  ISETP.GT.U32.AND P5, PT, R0.reuse, R70, PT ;  /* 0x000000460000720c */ /* 0x040fe20003fa4070 */
[----:B------:R-:W-:Y:S01]  /*4c40*/  @!P6 IMAD.MOV R76, RZ, RZ, -R76 ;  /* 0x000000ffff4ce224 */ /* 0x000fe200078e0a4c */
[----:B------:R-:W-:Y:S01]  /*4c50*/  ISETP.GT.U32.AND P6, PT, R0, R69, PT ;  /* 0x000000450000720c */ /* 0x000fe20003fc4070 */
[--C-:B------:R-:W-:Y:S01]  /*4c60*/  @!P3 IMAD.IADD R72, R72, 0x1, -R0.reuse ;  /* 0x000000014848b824 */ /* 0x100fe200078e0a00 */
[C---:B------:R-:W-:Y:S01]  /*4c70*/  ISETP.GT.U32.AND P3, PT, R0.reuse, R66, PT ;  /* 0x000000420000720c */ /* 0x040fe20003f64070 */
[--C-:B------:R-:W-:Y:S01]  /*4c80*/  @!P0 IMAD.IADD R75, R75, 0x1, -R0.reuse ;  /* 0x000000014b4b8824 */ /* 0x100fe200078e0a00 */
[----:B------:R-:W-:Y:S01]  /*4c90*/  ISETP.GE.AND P0, PT, R205, RZ, PT ;  /* 0x000000ffcd00720c */ /* 0x000fe20003f06270 */
[--C-:B------:R-:W-:Y:S01]  /*4ca0*/  @!P1 IMAD.IADD R71, R71, 0x1, -R0.reuse ;  /* 0x0000000147479824 */ /* 0x100fe200078e0a00 */
[C---:B------:R-:W-:Y:S01]  /*4cb0*/  ISETP.GT.U32.AND P1, PT, R0.reuse, R65, PT ;  /* 0x000000410000720c */ /* 0x040fe20003f24070 */
[----:B------:R-:W-:Y:S01]  /*4cc0*/  @!P2 IMAD.IADD R73, R73, 0x1, -R0 ;  /* 0x000000014949a824 */ /* 0x000fe200078e0a00 */
[----:B------:R-:W-:-:S02]  /*4cd0*/  ISETP.GT.U32.AND P2, PT, R0, R67, PT ;  /* 0x000000430000720c */ /* 0x000fc40003f44070 */
[----:B------:R-:W-:Y:S02]  /*4ce0*/  @!P4 IADD3 R74, R74, -R0, RZ ;  /* 0x800000004a4ac210 */ /* 0x000fe40007ffe0ff */
[----:B------:R-:W-:Y:S01]  /*4cf0*/  ISETP.GT.U32.AND P4, PT, R0, R68, PT ;  /* 0x000000440000720c */ /* 0x000fe20003f84070 */
[--C-:B------:R-:W-:Y:S01]  /*4d00*/  @!P6 IMAD.IADD R69, R69, 0x1, -R0.reuse ;  /* 0x000000014545e824 */ /* 0x100fe200078e0a00 */
[-C--:B------:R-:W-:Y:S02]  /*4d10*/  @!P5 IADD3 R70, R70, -R0.reuse, RZ ;  /* 0x800000004646d210 */ /* 0x080fe40007ffe0ff */
[----:B------:R-:W-:Y:S02]  /*4d20*/  ISETP.GE.AND P5, PT, R204, RZ, PT ;  /* 0x000000ffcc00720c */ /* 0x000fe40003fa6270 */
[----:B------:R-:W-:Y:S02]  /*4d30*/  @!P3 IADD3 R66, R66, -R0, RZ ;  /* 0x800000004242b210 */ /* 0x000fe40007ffe0ff */
[----:B------:R-:W-:Y:S01]  /*4d40*/  ISETP.GE.AND P3, PT, R201, RZ, PT ;  /* 0x000000ffc900720c */ /* 0x000fe20003f66270 */
[----:B------:R-:W-:Y:S01]  /*4d50*/  @!P1 IMAD.IADD R65, R65, 0x1, -R0 ;  /* 0x0000000141419824 */ /* 0x000fe200078e0a00 */
[----:B------:R-:W-:-:S02]  /*4d60*/  @!P0 IADD3 R75, -R75, RZ, RZ ;  /* 0x000000ff4b4b8210 */ /* 0x000fc40007ffe1ff */
[----:B------:R-:W-:Y:S01]  /*4d70*/  ISETP.GT.U32.AND P0, PT, R0, R69, PT ;  /* 0x000000450000720c */ /* 0x000fe20003f04070 */
[--C-:B------:R-:W-:Y:S01]  /*4d80*/  @!P2 IMAD.IADD R67, R67, 0x1, -R0.reuse ;  /* 0x000000014343a824 */ /* 0x100fe200078e0a00 */
[----:B------:R-:W-:Y:S02]  /*4d90*/  ISETP.GE.AND P1, PT, R200, RZ, PT ;  /* 0x000000ffc800720c */ /* 0x000fe40003f26270 */
[----:B------:R-:W-:Y:S01]  /*4da0*/  ISETP.GE.AND P2, PT, R202, RZ, PT ;  /* 0x000000ffca00720c */ /* 0x000fe20003f46270 */
[----:B------:R-:W-:Y:S01]  /*4db0*/  @!P4 IMAD.IADD R68, R68, 0x1, -R0 ;  /* 0x000000014444c824 */ /* 0x000fe200078e0a00 */
[C---:B------:R-:W-:Y:S02]  /*4dc0*/  ISETP.GT.U32.AND P6, PT, R0.reuse, R64, PT ;  /* 0x000000400000720c */ /* 0x040fe40003fc4070 */
[----:B------:R-:W-:Y:S01]  /*4dd0*/  ISETP.GE.AND P4, PT, R203, RZ, PT ;  /* 0x000000ffcb00720c */ /* 0x000fe20003f86270 */
[----:B------:R-:W-:Y:S01]  /*4de0*/  @!P5 IMAD.MOV R74, RZ, RZ, -R74 ;  /* 0x000000ffff4ad224 */ /* 0x000fe200078e0a4a */
[----:B------:R-:W-:-:S02]  /*4df0*/  ISETP.GT.U32.AND P5, PT, R0, R68, PT ;  /* 0x000000440000720c */ /* 0x000fc40003fa4070 */
[----:B------:R-:W-:Y:S01]  /*4e00*/  @!P3 IADD3 R71, -R71, RZ, RZ ;  /* 0x000000ff4747b210 */ /* 0x000fe20007ffe1ff */
[----:B------:R-:W-:Y:S01]  /*4e10*/  @!P0 IMAD.IADD R69, R69, 0x1, -R0 ;  /* 0x0000000145458824 */ /* 0x000fe200078e0a00 */
[C---:B------:R-:W-:Y:S01]  /*4e20*/  ISETP.GT.U32.AND P3, PT, R0.reuse, R65, PT ;  /* 0x000000410000720c */ /* 0x040fe20003f64070 */
[----:B------:R-:W-:Y:S01]  /*4e30*/  @!P1 IMAD.MOV R70, RZ, RZ, -R70 ;  /* 0x000000ffff469224 */ /* 0x000fe200078e0a46 */
[C---:B------:R-:W-:Y:S01]  /*4e40*/  ISETP.GT.U32.AND P0, PT, R0.reuse, R62, PT ;  /* 0x0000003e0000720c */ /* 0x040fe20003f04070 */
[----:B------:R-:W-:Y:S01]  /*4e50*/  @!P2 IMAD.MOV R72, RZ, RZ, -R72 ;  /* 0x000000ffff48a224 */ /* 0x000fe200078e0a48 */
[C---:B------:R-:W-:Y:S02]  /*4e60*/  ISETP.GT.U32.AND P1, PT, R0.reuse, R63, PT ;  /* 0x0000003f0000720c */ /* 0x040fe40003f24070 */
[----:B------:R-:W-:Y:S01]  /*4e70*/  ISETP.GT.U32.AND P2, PT, R0, R66, PT ;  /* 0x000000420000720c */ /* 0x000fe20003f44070 */
[--C-:B------:R-:W-:Y:S02]  /*4e80*/  @!P6 IMAD.IADD R64, R64, 0x1, -R0.reuse ;  /* 0x000000014040e824 */ /* 0x100fe400078e0a00 */
[----:B------:R-:W-:Y:S01]  /*4e90*/  @!P4 IMAD.MOV R73, RZ, RZ, -R73 ;  /* 0x000000ffff49c224 */ /* 0x000fe200078e0a49 */
[----:B------:R-:W-:Y:S01]  /*4ea0*/  ISETP.GT.U32.AND P4, PT, R0, R67, PT ;  /* 0x000000430000720c */ /* 0x000fe20003f84070 */
[--C-:B------:R-:W-:Y:S01]  /*4eb0*/  @!P5 IMAD.IADD R68, R68, 0x1, -R0.reuse ;  /* 0x000000014444d824 */ /* 0x100fe200078e0a00 */
[C---:B------:R-:W-:Y:S01]  /*4ec0*/  ISETP.GT.U32.AND P6, PT, R0.reuse, R64, PT ;  /* 0x000000400000720c */ /* 0x040fe20003fc4070 */
[--C-:B------:R-:W-:Y:S01]  /*4ed0*/  @!P3 IMAD.IADD R65, R65, 0x1, -R0.reuse ;  /* 0x000000014141b824 */ /* 0x100fe200078e0a00 */
[----:B------:R-:W-:Y:S01]  /*4ee0*/  ISETP.GT.U32.AND P5, PT, R0, R61, PT ;  /* 0x0000003d0000720c */ /* 0x000fe20003fa4070 */
[----:B------:R-:W-:Y:S01]  /*4ef0*/  @!P0 IMAD.IADD R62, R62, 0x1, -R0 ;  /* 0x000000013e3e8824 */ /* 0x000fe200078e0a00 */
[----:B------:R-:W-:-:S02]  /*4f00*/  ISETP.GT.U32.AND P3, PT, R0, R58, PT ;  /* 0x0000003a0000720c */ /* 0x000fc40003f64070 */
[-C--:B------:R-:W-:Y:S02]  /*4f10*/  @!P1 IADD3 R63, R63, -R0.reuse, RZ ;  /* 0x800000003f3f9210 */ /* 0x080fe40007ffe0ff */
[----:B------:R-:W-:Y:S01]  /*4f20*/  ISETP.GE.AND P0, PT, R197, RZ, PT ;  /* 0x000000ffc500720c */ /* 0x000fe20003f06270 */
[--C-:B------:R-:W-:Y:S01]  /*4f30*/  @!P2 IMAD.IADD R66, R66, 0x1, -R0.reuse ;  /* 0x000000014242a824 */ /* 0x100fe200078e0a00 */
[----:B------:R-:W-:Y:S02]  /*4f40*/  ISETP.GE.AND P1, PT, R198, RZ, PT ;  /* 0x000000ffc600720c */ /* 0x000fe40003f26270 */
[C---:B------:R-:W-:Y:S02]  /*4f50*/  ISETP.GT.U32.AND P2, PT, R0.reuse, R59, PT ;  /* 0x0000003b0000720c */ /* 0x040fe40003f44070 */
[----:B------:R-:W-:Y:S02]  /*4f60*/  @!P4 IADD3 R67, R67, -R0, RZ ;  /* 0x800000004343c210 */ /* 0x000fe40007ffe0ff */
[----:B------:R-:W-:Y:S01]  /*4f70*/  ISETP.GT.U32.AND P4, PT, R0, R60, PT ;  /* 0x0000003c0000720c */ /* 0x000fe20003f84070 */
[--C-:B------:R-:W-:Y:S01]  /*4f80*/  @!P6 IMAD.IADD R64, R64, 0x1, -R0.reuse ;  /* 0x000000014040e824 */ /* 0x100fe200078e0a00 */
[----:B------:R-:W-:Y:S01]  /*4f90*/  ISETP.GE.AND P6, PT, R199, RZ, PT ;  /* 0x000000ffc700720c */ /* 0x000fe20003fc6270 */
[----:B------:R-:W-:-:S02]  /*4fa0*/  @!P5 IMAD.IADD R61, R61, 0x1, -R0 ;  /* 0x000000013d3dd824 */ /* 0x000fc400078e0a00 */
[----:B------:R-:W-:Y:S01]  /*4fb0*/  @!P3 IMAD.IADD R58, R58, 0x1, -R0 ;  /* 0x000000013a3ab824 */ /* 0x000fe200078e0a00 */
[C---:B------:R-:W-:Y:S01]  /*4fc0*/  ISETP.GT.U32.AND P3, PT, R0.reuse, R63, PT ;  /* 0x0000003f0000720c */ /* 0x040fe20003f64070 */
[----:B------:R-:W-:Y:S01]  /*4fd0*/  @!P1 IMAD.MOV R68, RZ, RZ, -R68 ;  /* 0x000000ffff449224 */ /* 0x000fe200078e0a44 */
[----:B------:R-:W-:Y:S02]  /*4fe0*/  @!P0 IADD3 R67, -R67, RZ, RZ ;  /* 0x000000ff43438210 */ /* 0x000fe40007ffe1ff */
[C---:B------:R-:W-:Y:S02]  /*4ff0*/  ISETP.GT.U32.AND P0, PT, R0.reuse, R61, PT ;  /* 0x0000003d0000720c */ /* 0x040fe40003f04070 */
[----:B------:R-:W-:Y:S02]  /*5000*/  ISETP.GT.U32.AND P1, PT, R0, R62, PT ;  /* 0x0000003e0000720c */ /* 0x000fe40003f24070 */
[-C--:B------:R-:W-:Y:S02]  /*5010*/  @!P2 IADD3 R59, R59, -R0.reuse, RZ ;  /* 0x800000003b3ba210 */ /* 0x080fe40007ffe0ff */
[----:B------:R-:W-:Y:S01]  /*5020*/  ISETP.GE.AND P2, PT, R137, RZ, PT ;  /* 0x000000ff8900720c */ /* 0x000fe20003f46270 */
[----:B------:R-:W-:Y:S01]  /*5030*/  @!P4 IMAD.IADD R60, R60, 0x1, -R0 ;  /* 0x000000013c3cc824 */ /* 0x000fe200078e0a00 */
[----:B------:R-:W-:Y:S01]  /*5040*/  ISETP.GE.AND P4, PT, R195, RZ, PT ;  /* 0x000000ffc300720c */ /* 0x000fe20003f86270 */
[----:B------:R-:W-:Y:S01]  /*5050*/  @!P6 IMAD.MOV R69, RZ, RZ, -R69 ;  /* 0x000000ffff45e224 */ /* 0x000fe200078e0a45 */
[----:B------:R-:W-:-:S02]  /*5060*/  @!P3 IADD3 R63, R63, -R0, RZ ;  /* 0x800000003f3fb210 */ /* 0x000fc40007ffe0ff */
[C---:B------:R-:W-:Y:S01]  /*5070*/  ISETP.GT.U32.AND P6, PT, R0.reuse, R60, PT ;  /* 0x0000003c0000720c */ /* 0x040fe20003fc4070 */
[--C-:B------:R-:W-:Y:S01]  /*5080*/  @!P0 IMAD.IADD R61, R61, 0x1, -R0.reuse ;  /* 0x000000013d3d8824 */ /* 0x100fe200078e0a00 */
[----:B------:R-:W-:Y:S01]  /*5090*/  ISETP.GT.U32.AND P3, PT, R0, R56, PT ;  /* 0x000000380000720c */ /* 0x000fe20003f64070 */
[----:B------:R-:W-:Y:S01]  /*50a0*/  @!P1 IMAD.IADD R62, R62, 0x1, -R0 ;  /* 0x000000013e3e9824 */ /* 0x000fe200078e0a00 */
[C---:B------:R-:W-:Y:S02]  /*50b0*/  ISETP.GT.U32.AND P0, PT, R0.reuse, R54, PT ;  /* 0x000000360000720c */ /* 0x040fe40003f04070 */
[C---:B------:R-:W-:Y:S01]  /*50c0*/  ISETP.GT.U32.AND P1, PT, R0.reuse, R55, PT ;  /* 0x000000370000720c */ /* 0x040fe20003f24070 */
[----:B------:R-:W-:Y:S01]  /*50d0*/  @!P2 IMAD.MOV R64, RZ, RZ, -R64 ;  /* 0x000000ffff40a224 */ /* 0x000fe200078e0a40 */
[----:B------:R-:W-:Y:S02]  /*50e0*/  ISETP.GT.U32.AND P2, PT, R0, R57, PT ;  /* 0x000000390000720c */ /* 0x000fe40003f44070 */
[----:B------:R-:W-:Y:S01]  /*50f0*/  ISETP.GE.AND P5, PT, R196, RZ, PT ;  /* 0x000000ffc400720c */ /* 0x000fe20003fa6270 */
[----:B------:R-:W-:Y:S01]  /*5100*/  @!P4 IMAD.MOV R65, RZ, RZ, -R65 ;  /* 0x000000ffff41c224 */ /* 0x000fe200078e0a41 */
[----:B------:R-:W-:Y:S01]  /*5110*/  ISETP.GT.U32.AND P4, PT, R0, R59, PT ;  /* 0x0000003b0000720c */ /* 0x000fe20003f84070 */
[--C-:B------:R-:W-:Y:S01]  /*5120*/  @!P6 IMAD.IADD R60, R60, 0x1, -R0.reuse ;  /* 0x000000013c3ce824 */ /* 0x100fe200078e0a00 */
[----:B------:R-:W-:Y:S01]  /*5130*/  ISETP.GT.U32.AND P6, PT, R0, R53, PT ;  /* 0x000000350000720c */ /* 0x000fe20003fc4070 */
[--C-:B------:R-:W-:Y:S01]  /*5140*/  @!P3 IMAD.IADD R56, R56, 0x1, -R0.reuse ;  /* 0x000000013838b824 */ /* 0x100fe200078e0a00 */
[----:B------:R-:W-:Y:S01]  /*5150*/  ISETP.GE.AND P3, PT, R192, RZ, PT ;  /* 0x000000ffc000720c */ /* 0x000fe20003f66270 */
[----:B------:R-:W-:Y:S01]  /*5160*/  @!P0 IMAD.IADD R54, R54, 0x1, -R0 ;  /* 0x0000000136368824 */ /* 0x000fe200078e0a00 */
[----:B------:R-:W-:-:S02]  /*5170*/  ISETP.GE.AND P0, PT, R190, RZ, PT ;  /* 0x000000ffbe00720c */ /* 0x000fc40003f06270 */
[----:B------:R-:W-:Y:S01]  /*5180*/  @!P1 IADD3 R55, R55, -R0, RZ ;  /* 0x8000000037379210 */ /* 0x000fe20007ffe0ff */
[----:B------:R-:W-:Y:S01]  /*5190*/  @!P2 IMAD.IADD R57, R57, 0x1, -R0 ;  /* 0x000000013939a824 */ /* 0x000fe200078e0a00 */
[----:B------:R-:W-:Y:S01]  /*51a0*/  ISETP.GE.AND P1, PT, R191, RZ, PT ;  /* 0x000000ffbf00720c */ /* 0x000fe20003f26270 */
[----:B------:R-:W-:Y:S01]  /*51b0*/  @!P5 IMAD.MOV R66, RZ, RZ, -R66 ;  /* 0x000000ffff42d224 */ /* 0x000fe200078e0a42 */
[----:B------:R-:W-:Y:S02]  /*51c0*/  ISETP.GE.AND P2, PT, R193, RZ, PT ;  /* 0x000000ffc100720c */ /* 0x000fe40003f46270 */
[C---:B------:R-:W-:Y:S01]  /*51d0*/  ISETP.GT.U32.AND P5, PT, R0.reuse, R58, PT ;  /* 0x0000003a0000720c */ /* 0x040fe20003fa4070 */
[----:B------:R-:W-:Y:S01]  /*51e0*/  @!P6 IMAD.IADD R53, R53, 0x1, -R0 ;  /* 0x000000013535e824 */ /* 0x000fe200078e0a00 */
[----:B------:R-:W-:Y:S01]  /*51f0*/  @!P4 IADD3 R59, R59, -R0, RZ ;  /* 0x800000003b3bc210 */ /* 0x000fe20007ffe0ff */
[----:B------:R-:W-:Y:S01]  /*5200*/  @!P3 IMAD.MOV R61, RZ, RZ, -R61 ;  /* 0x000000ffff3db224 */ /* 0x000fe200078e0a3d */
[----:B------:R-:W-:-:S02]  /*5210*/  ISETP.GT.U32.AND P4, PT, R0, R52, PT ;  /* 0x000000340000720c */ /* 0x000fc40003f84070 */
[C---:B------:R-:W-:Y:S02]  /*5220*/  ISETP.GT.U32.AND P3, PT, R0.reuse, R55, PT ;  /* 0x000000370000720c */ /* 0x040fe40003f64070 */
[----:B------:R-:W-:Y:S01]  /*5230*/  @!P0 IADD3 R59, -R59, RZ, RZ ;  /* 0x000000ff3b3b8210 */ /* 0x000fe20007ffe1ff */
[----:B------:R-:W-:Y:S01]  /*5240*/  @!P1 IMAD.MOV R60, RZ, RZ, -R60 ;  /* 0x000000ffff3c9224 */ /* 0x000fe200078e0a3c */
[C---:B------:R-:W-:Y:S01]  /*5250*/  ISETP.GT.U32.AND P0, PT, R0.reuse, R53, PT ;  /* 0x000000350000720c */ /* 0x040fe20003f04070 */
[----:B------:R-:W-:Y:S01]  /*5260*/  @!P2 IMAD.MOV R62, RZ, RZ, -R62 ;  /* 0x000000ffff3ea224 */ /* 0x000fe200078e0a3e */
[----:B------:R-:W-:Y:S01]  /*5270*/  ISETP.GT.U32.AND P1, PT, R0, R54, PT ;  /* 0x000000360000720c */ /* 0x000fe20003f24070 */
[----:B------:R-:W-:Y:S01]  /*5280*/  @!P5 IMAD.IADD R58, R58, 0x1, -R0 ;  /* 0x000000013a3ad824 */ /* 0x000fe200078e0a00 */
[----:B------:R-:W-:Y:S02]  /*5290*/  ISETP.GT.U32.AND P2, PT, R0, R56, PT ;  /* 0x000000380000720c */ /* 0x000fe40003f44070 */
[----:B------:R-:W-:-:S02]  /*52a0*/  ISETP.GE.AND P5, PT, R194, RZ, PT ;  /* 0x000000ffc200720c */ /* 0x000fc40003fa6270 */
[----:B------:R-:W-:Y:S01]  /*52b0*/  ISETP.GE.AND P6, PT, R189, RZ, PT ;  /* 0x000000ffbd00720c */ /* 0x000fe20003fc6270 */
[--C-:B------:R-:W-:Y:S01]  /*52c0*/  @!P4 IMAD.IADD R52, R52, 0x1, -R0.reuse ;  /* 0x000000013434c824 */ /* 0x100fe200078e0a00 */
[C---:B------:R-:W-:Y:S02]  /*52d0*/  ISETP.GT.U32.AND P4, PT, R0.reuse, R57, PT ;  /* 0x000000390000720c */ /* 0x040fe40003f84070 */
[----:B------:R-:W-:Y:S01]  /*52e0*/  @!P3 IADD3 R55, R55, -R0, RZ ;  /* 0x800000003737b210 */ /* 0x000fe20007ffe0ff */
[--C-:B------:R-:W-:Y:S01]  /*52f0*/  @!P0 IMAD.IADD R53, R53, 0x1, -R0.reuse ;  /* 0x0000000135358824 */ /* 0x100fe200078e0a00 */
[----:B------:R-:W-:Y:S01]  /*5300*/  ISETP.GT.U32.AND P3, PT, R0, R49, PT ;  /* 0x000000310000720c */ /* 0x000fe20003f64070 */
[--C-:B------:R-:W-:Y:S01]  /*5310*/  @!P1 IMAD.IADD R54, R54, 0x1, -R0.reuse ;  /* 0x0000000136369824 */ /* 0x100fe200078e0a00 */
[----:B------:R-:W-:Y:S01]  /*5320*/  ISETP.GT.U32.AND P0, PT, R0, R47, PT ;  /* 0x0000002f0000720c */ /* 0x000fe20003f04070 */
[----:B------:R-:W-:Y:S01]  /*5330*/  @!P2 IMAD.IADD R56, R56, 0x1, -R0 ;  /* 0x000000013838a824 */ /* 0x000fe200078e0a00 */
[----:B------:R-:W-:-:S02]  /*5340*/  ISETP.GT.U32.AND P1, PT, R0, R48, PT ;  /* 0x000000300000720c */ /* 0x000fc40003f24070 */
[C---:B------:R-:W-:Y:S02]  /*5350*/  ISETP.GT.U32.AND P2, PT, R0.reuse, R50, PT ;  /* 0x000000320000720c */ /* 0x040fe40003f44070 */
[----:B------:R-:W-:Y:S02]  /*5360*/  @!P5 IADD3 R63, -R63, RZ, RZ ;  /* 0x000000ff3f3fd210 */ /* 0x000fe40007ffe1ff */
[C---:B------:R-:W-:Y:S01]  /*5370*/  ISETP.GT.U32.AND P5, PT, R0.reuse, R52, PT ;  /* 0x000000340000720c */ /* 0x040fe20003fa4070 */
[----:B------:R-:W-:Y:S01]  /*5380*/  @!P6 IMAD.MOV R58, RZ, RZ, -R58 ;  /* 0x000000ffff3ae224 */ /* 0x000fe200078e0a3a */
[----:B------:R-:W-:Y:S01]  /*5390*/  ISETP.GT.U32.AND P6, PT, R0, R51, PT ;  /* 0x000000330000720c */ /* 0x000fe20003fc4070 */
[--C-:B------:R-:W-:Y:S01]  /*53a0*/  @!P4 IMAD.IADD R57, R57, 0x1, -R0.reuse ;  /* 0x000000013939c824 */ /* 0x100fe200078e0a00 */
[----:B------:R-:W-:Y:S01]  /*53b0*/  ISETP.GE.AND P4, PT, R188, RZ, PT ;  /* 0x000000ffbc00720c */ /* 0x000fe20003f86270 */
[--C-:B------:R-:W-:Y:S01]  /*53c0*/  @!P3 IMAD.IADD R49, R49, 0x1, -R0.reuse ;  /* 0x000000013131b824 */ /* 0x100fe200078e0a00 */
[----:B------:R-:W-:Y:S01]  /*53d0*/  ISETP.GE.AND P3, PT, R185, RZ, PT ;  /* 0x000000ffb900720c */ /* 0x000fe20003f66270 */
[----:B------:R-:W-:Y:S01]  /*53e0*/  @!P1 IMAD.IADD R48, R48, 0x1, -R0 ;  /* 0x0000000130309824 */ /* 0x000fe200078e0a00 */
[----:B------:R-:W-:-:S02]  /*53f0*/  @!P0 IADD3 R47, R47, -R0, RZ ;  /* 0x800000002f2f8210 */ /* 0x000fc40007ffe0ff */
[----:B------:R-:W-:Y:S01]  /*5400*/  ISETP.GE.AND P0, PT, R183, RZ, PT ;  /* 0x000000ffb700720c */ /* 0x000fe20003f06270 */
[--C-:B------:R-:W-:Y:S01]  /*5410*/  @!P2 IMAD.IADD R50, R50, 0x1, -R0.reuse ;  /* 0x000000013232a824 */ /* 0x100fe200078e0a00 */
[----:B------:R-:W-:Y:S01]  /*5420*/  ISETP.GE.AND P1, PT, R184, RZ, PT ;  /* 0x000000ffb800720c */ /* 0x000fe20003f26270 */
[----:B------:R-:W-:Y:S01]  /*5430*/  @!P5 IMAD.IADD R52, R52, 0x1, -R0 ;  /* 0x000000013434d824 */ /* 0x000fe200078e0a00 */
[----:B------:R-:W-:Y:S02]  /*5440*/  ISETP.GE.AND P2, PT, R186, RZ, PT ;  /* 0x000000ffba00720c */ /* 0x000fe40003f46270 */
[----:B------:R-:W-:Y:S02]  /*5450*/  ISETP.GE.AND P5, PT, R187, RZ, PT ;  /* 0x000000ffbb00720c */ /* 0x000fe40003fa6270 */
[----:B------:R-:W-:Y:S01]  /*5460*/  @!P6 IADD3 R51, R51, -R0, RZ ;  /* 0x800000003333e210 */ /* 0x000fe20007ffe0ff */
[----:B------:R-:W-:Y:S01]  /*5470*/  @!P4 IMAD.MOV R57, RZ, RZ, -R57 ;  /* 0x000000ffff39c224 */ /* 0x000fe200078e0a39 */
[C---:B------:R-:W-:Y:S01]  /*5480*/  ISETP.GT.U32.AND P6, PT, R0.reuse, R46, PT ;  /* 0x0000002e0000720c */ /* 0x040fe20003fc4070 */
[----:B------:R-:W-:Y:S01]  /*5490*/  @!P3 IMAD.MOV R54, RZ, RZ, -R54 ;  /* 0x000000ffff36b224 */ /* 0x000fe200078e0a36 */
[----:B------:R-:W-:-:S02]  /*54a0*/  ISETP.GT.U32.AND P4, PT, R0, R51, PT ;  /* 0x000000330000720c */ /* 0x000fc40003f84070 */
[----:B------:R-:W-:Y:S01]  /*54b0*/  ISETP.GT.U32.AND P3, PT, R0, R48, PT ;  /* 0x000000300000720c */ /* 0x000fe20003f64070 */
[----:B------:R-:W-:Y:S01]  /*54c0*/  @!P1 IMAD.MOV R53, RZ, RZ, -R53 ;  /* 0x000000ffff359224 */ /* 0x000fe200078e0a35 */
[----:B------:R-:W-:Y:S02]  /*54d0*/  @!P0 IADD3 R52, -R52, RZ, RZ ;  /* 0x000000ff34348210 */ /* 0x000fe40007ffe1ff */
[C---:B------:R-:W-:Y:S01]  /*54e0*/  ISETP.GT.U32.AND P0, PT, R0.reuse, R45, PT ;  /* 0x0000002d0000720c */ /* 0x040fe20003f04070 */
[----:B------:R-:W-:Y:S01]  /*54f0*/  @!P2 IMAD.MOV R55, RZ, RZ, -R55 ;  /* 0x000000ffff37a224 */ /* 0x000fe200078e0a37 */
[C---:B------:R-:W-:Y:S02]  /*5500*/  ISETP.GT.U32.AND P1, PT, R0.reuse, R47, PT ;  /* 0x0000002f0000720c */ /* 0x040fe40003f24070 */
[----:B------:R-:W-:Y:S02]  /*5510*/  ISETP.GT.U32.AND P2, PT, R0, R49, PT ;  /* 0x000000310000720c */ /* 0x000fe40003f44070 */
[----:B------:R-:W-:-:S02]  /*5520*/  @!P5 IADD3 R56, -R56, RZ, RZ ;  /* 0x000000ff3838d210 */ /* 0x000fc40007ffe1ff */
[----:B------:R-:W-:Y:S01]  /*5530*/  ISETP.GT.U32.AND P5, PT, R0, R50, PT ;  /* 0x000000320000720c */ /* 0x000fe20003fa4070 */
[--C-:B------:R-:W-:Y:S01]  /*5540*/  @!P6 IMAD.IADD R46, R46, 0x1, -R0.reuse ;  /* 0x000000012e2ee824 */ /* 0x100fe200078e0a00 */
[----:B------:R-:W-:Y:S01]  /*5550*/  @!P3 IADD3 R48, R48, -R0, RZ ;  /* 0x800000003030b210 */ /* 0x000fe20007ffe0ff */
[--C-:B------:R-:W-:Y:S01]  /*5560*/  @!P4 IMAD.IADD R51, R51, 0x1, -R0.reuse ;  /* 0x000000013333c824 */ /* 0x100fe200078e0a00 */
[C---:B------:R-:W-:Y:S01]  /*5570*/  ISETP.GT.U32.AND P4, PT, R0.reuse, R44, PT ;  /* 0x0000002c0000720c */ /* 0x040fe20003f84070 */
[--C-:B------:R-:W-:Y:S01]  /*5580*/  @!P0 IMAD.IADD R45, R45, 0x1, -R0.reuse ;  /* 0x000000012d2d8824 */ /* 0x100fe200078e0a00 */
[C---:B------:R-:W-:Y:S01]  /*5590*/  ISETP.GT.U32.AND P3, PT, R0.reuse, R41, PT ;  /* 0x000000290000720c */ /* 0x040fe20003f64070 */
[--C-:B------:R-:W-:Y:S01]  /*55a0*/  @!P1 IMAD.IADD R47, R47, 0x1, -R0.reuse ;  /* 0x000000012f2f9824 */ /* 0x100fe200078e0a00 */
[C---:B------:R-:W-:Y:S02]  /*55b0*/  ISETP.GT.U32.AND P6, PT, R0.reuse, R46, PT ;  /* 0x0000002e0000720c */ /* 0x040fe40003fc4070 */
[----:B------:R-:W-:Y:S01]  /*55c0*/  ISETP.GE.AND P0, PT, R181, RZ, PT ;  /* 0x000000ffb500720c */ /* 0x000fe20003f06270 */
[--C-:B------:R-:W-:Y:S01]  /*55d0*/  @!P2 IMAD.IADD R49, R49, 0x1, -R0.reuse ;  /* 0x000000013131a824 */ /* 0x100fe200078e0a00 */
[----:B------:R-:W-:Y:S01]  /*55e0*/  ISETP.GT.U32.AND P1, PT, R0, R40, PT ;  /* 0x000000280000720c */ /* 0x000fe20003f24070 */
[----:B------:R-:W-:Y:S01]  /*55f0*/  @!P5 IMAD.IADD R50, R50, 0x1, -R0 ;  /* 0x000000013232d824 */ /* 0x000fe200078e0a00 */
[----:B------:R-:W-:-:S02]  /*5600*/  ISETP.GT.U32.AND P2, PT, R0, R42, PT ;  /* 0x0000002a0000720c */ /* 0x000fc40003f44070 */
[----:B------:R-:W-:Y:S02]  /*5610*/  ISETP.GT.U32.AND P5, PT, R0, R43, PT ;  /* 0x0000002b0000720c */ /* 0x000fe40003fa4070 */
[-C--:B------:R-:W-:Y:S01]  /*5620*/  @!P4 IADD3 R44, R44, -R0.reuse, RZ ;  /* 0x800000002c2cc210 */ /* 0x080fe20007ffe0ff */
[--C-:B------:R-:W-:Y:S01]  /*5630*/  @!P3 IMAD.IADD R41, R41, 0x1, -R0.reuse ;  /* 0x000000012929b824 */ /* 0x100fe200078e0a00 */
[----:B------:R-:W-:Y:S01]  /*5640*/  ISETP.GE.AND P4, PT, R180, RZ, PT ;  /* 0x000000ffb400720c */ /* 0x000fe20003f86270 */
[----:B------:R-:W-:Y:S01]  /*5650*/  @!P6 IMAD.IADD R46, R46, 0x1, -R0 ;  /* 0x000000012e2ee824 */ /* 0x000fe200078e0a00 */
[----:B------:R-:W-:Y:S01]  /*5660*/  ISETP.GE.AND P3, PT, R177, RZ, PT ;  /* 0x000000ffb100720c */ /* 0x000fe20003f66270 */
[----:B------:R-:W-:Y:S01]  /*5670*/  @!P0 IMAD.MOV R50, RZ, RZ, -R50 ;  /* 0x000000ffff328224 */ /* 0x000fe200078e0a32 */
[----:B------:R-:W-:Y:S02]  /*5680*/  ISETP.GE.AND P6, PT, R182, RZ, PT ;  /* 0x000000ffb600720c */ /* 0x000fe40003fc6270 */
[----:B------:R-:W-:-:S02]  /*5690*/  @!P1 IADD3 R40, R40, -R0, RZ ;  /* 0x8000000028289210 */ /* 0x000fc40007ffe0ff */
[----:B------:R-:W-:Y:S01]  /*56a0*/  ISETP.GT.U32.AND P0, PT, R0, R44, PT ;  /* 0x0000002c0000720c */ /* 0x000fe20003f04070 */
[--C-:B------:R-:W-:Y:S01]  /*56b0*/  @!P2 IMAD.IADD R42, R42, 0x1, -R0.reuse ;  /* 0x000000012a2aa824 */ /* 0x100fe200078e0a00 */
[----:B------:R-:W-:Y:S01]  /*56c0*/  ISETP.GT.U32.AND P1, PT, R0, R45, PT ;  /* 0x0000002d0000720c */ /* 0x000fe20003f24070 */
[----:B------:R-:W-:Y:S01]  /*56d0*/  @!P5 IMAD.IADD R43, R43, 0x1, -R0 ;  /* 0x000000012b2bd824 */ /* 0x000fe200078e0a00 */
[----:B------:R-:W-:Y:S02]  /*56e0*/  ISETP.GE.AND P2, PT, R178, RZ, PT ;  /* 0x000000ffb200720c */ /* 0x000fe40003f46270 */
[----:B------:R-:W-:Y:S01]  /*56f0*/  ISETP.GE.AND P5, PT, R179, RZ, PT ;  /* 0x000000ffb300720c */ /* 0x000fe20003fa6270 */
[----:B------:R-:W-:Y:S01]  /*5700*/  @!P4 IMAD.MOV R49, RZ, RZ, -R49 ;  /* 0x000000ffff31c224 */ /* 0x000fe200078e0a31 */
[C---:B------:R-:W-:Y:S01]  /*5710*/  ISETP.GT.U32.AND P4, PT, R0.reuse, R43, PT ;  /* 0x0000002b0000720c */ /* 0x040fe20003f84070 */
[----:B------:R-:W-:Y:S01]  /*5720*/  @!P3 IMAD.MOV R46, RZ, RZ, -R46 ;  /* 0x000000ffff2eb224 */ /* 0x000fe200078e0a2e */
[C---:B------:R-:W-:Y:S01]  /*5730*/  ISETP.GT.U32.AND P3, PT, R0.reuse, R39, PT ;  /* 0x000000270000720c */ /* 0x040fe20003f64070 */
[----:B------:R-:W-:Y:S01]  /*5740*/  @!P6 IMAD.MOV R51, RZ, RZ, -R51 ;  /* 0x000000ffff33e224 */ /* 0x000fe200078e0a33 */
[----:B------:R-:W-:-:S02]  /*5750*/  ISETP.GT.U32.AND P6, PT, R0, R42, PT ;  /* 0x0000002a0000720c */ /* 0x000fc40003fc4070 */
[----:B------:R-:W-:Y:S01]  /*5760*/  @!P0 IADD3 R44, R44, -R0, RZ ;  /* 0x800000002c2c8210 */ /* 0x000fe20007ffe0ff */
[--C-:B------:R-:W-:Y:S01]  /*5770*/  @!P1 IMAD.IADD R45, R45, 0x1, -R0.reuse ;  /* 0x000000012d2d9824 */ /* 0x100fe200078e0a00 */
[C---:B------:R-:W-:Y:S01]  /*5780*/  ISETP.GT.U32.AND P0, PT, R0.reuse, R37, PT ;  /* 0x000000250000720c */ /* 0x040fe20003f04070 */
[----:B------:R-:W-:Y:S01]  /*5790*/  @!P2 IMAD.MOV R47, RZ, RZ, -R47 ;  /* 0x000000ffff2fa224 */ /* 0x000fe200078e0a2f */
[C---:B------:R-:W-:Y:S02]  /*57a0*/  ISETP.GT.U32.AND P1, PT, R0.reuse, R38, PT ;  /* 0x000000260000720c */ /* 0x040fe40003f24070 */
[----:B------:R-:W-:Y:S02]  /*57b0*/  ISETP.GT.U32.AND P2, PT, R0, R41, PT ;  /* 0x000000290000720c */ /* 0x000fe40003f44070 */
[----:B------:R-:W-:Y:S02]  /*57c0*/  @!P5 IADD3 R48, -R48, RZ, RZ ;  /* 0x000000ff3030d210 */ /* 0x000fe40007ffe1ff */
[C---:B------:R-:W-:Y:S01]  /*57d0*/  ISETP.GT.U32.AND P5, PT, R0.reuse, R40, PT ;  /* 0x000000280000720c */ /* 0x040fe20003fa4070 */
[--C-:B------:R-:W-:Y:S01]  /*57e0*/  @!P4 IMAD.IADD R43, R43, 0x1, -R0.reuse ;  /* 0x000000012b2bc824 */ /* 0x100fe200078e0a00 */
[----:B------:R-:W-:Y:S01]  /*57f0*/  ISETP.GT.U32.AND P4, PT, R0, R36, PT ;  /* 0x000000240000720c */ /* 0x000fe20003f84070 */
[--C-:B------:R-:W-:Y:S01]  /*5800*/  @!P3 IMAD.IADD R39, R39, 0x1, -R0.reuse ;  /* 0x000000012727b824 */ /* 0x100fe200078e0a00 */
[----:B------:R-:W-:Y:S01]  /*5810*/  ISETP.GE.AND P3, PT, R175, RZ, PT ;  /* 0x000000ffaf00720c */ /* 0x000fe20003f66270 */
[--C-:B------:R-:W-:Y:S01]  /*5820*/  @!P6 IMAD.IADD R42, R42, 0x1, -R0.reuse ;  /* 0x000000012a2ae824 */ /* 0x100fe200078e0a00 */
[----:B------:R-:W-:Y:S01]  /*5830*/  ISETP.GT.U32.AND P6, PT, R0, R35, PT ;  /* 0x000000230000720c */ /* 0x000fe20003fc4070 */
[--C-:B------:R-:W-:Y:S01]  /*5840*/  @!P0 IMAD.IADD R37, R37, 0x1, -R0.reuse ;  /* 0x0000000125258824 */ /* 0x100fe200078e0a00 */
[----:B------:R-:W-:Y:S01]  /*5850*/  ISETP.GE.AND P0, PT, R173, RZ, PT ;  /* 0x000000ffad00720c */ /* 0x000fe20003f06270 */
[--C-:B------:R-:W-:Y:S01]  /*5860*/  @!P1 IMAD.IADD R38, R38, 0x1, -R0.reuse ;  /* 0x0000000126269824 */ /* 0x100fe200078e0a00 */
[----:B------:R-:W-:Y:S01]  /*5870*/  ISETP.GE.AND P1, PT, R174, RZ, PT ;  /* 0x000000ffae00720c */ /* 0x000fe20003f26270 */
[----:B------:R-:W-:Y:S01]  /*5880*/  @!P2 IMAD.IADD R41, R41, 0x1, -R0 ;  /* 0x000000012929a824 */ /* 0x000fe200078e0a00 */
[----:B------:R-:W-:-:S02]  /*5890*/  ISETP.GT.U32.AND P2, PT, R0, R34, PT ;  /* 0x000000220000720c */ /* 0x000fc40003f44070 */
[-C--:B------:R-:W-:Y:S02]  /*58a0*/  @!P5 IADD3 R40, R40, -R0.reuse, RZ ;  /* 0x800000002828d210 */ /* 0x080fe40007ffe0ff */
[----:B------:R-:W-:Y:S02]  /*58b0*/  ISETP.GE.AND P5, PT, R176, RZ, PT ;  /* 0x000000ffb000720c */ /* 0x000fe40003fa6270 */
[----:B------:R-:W-:Y:S01]  /*58c0*/  @!P4 IADD3 R36, R36, -R0, RZ ;  /* 0x800000002424c210 */ /* 0x000fe20007ffe0ff */
[----:B------:R-:W-:Y:S01]  /*58d0*/  @!P6 IMAD.IADD R35, R35, 0x1, -R0 ;  /* 0x000000012323e824 */ /* 0x000fe200078e0a00 */
[----:B------:R-:W-:Y:S01]  /*58e0*/  @!P3 IADD3 R44, -R44, RZ, RZ ;  /* 0x000000ff2c2cb210 */ /* 0x000fe20007ffe1ff */
[----:B------:R-:W-:Y:S01]  /*58f0*/  @!P0 IMAD.MOV R42, RZ, RZ, -R42 ;  /* 0x000000ffff2a8224 */ /* 0x000fe200078e0a2a */
[----:B------:R-:W-:Y:S01]  /*5900*/  ISETP.GT.U32.AND P3, PT, R0, R38, PT ;  /* 0x000000260000720c */ /* 0x000fe20003f64070 */
[----:B------:R-:W-:Y:S01]  /*5910*/  @!P1 IMAD.MOV R43, RZ, RZ, -R43 ;  /* 0x000000ffff2b9224 */ /* 0x000fe200078e0a2b */
[----:B------:R-:W-:-:S02]  /*5920*/  ISETP.GE.AND P4, PT, R172, RZ, PT ;  /* 0x000000ffac00720c */ /* 0x000fc40003f86270 */
[----:B------:R-:W-:Y:S02]  /*5930*/  ISETP.GE.AND P6, PT, R171, RZ, PT ;  /* 0x000000ffab00720c */ /* 0x000fe40003fc6270 */
[----:B------:R-:W-:Y:S01]  /*5940*/  ISETP.GT.U32.AND P0, PT, R0, R36, PT ;  /* 0x000000240000720c */ /* 0x000fe20003f04070 */
[--C-:B------:R-:W-:Y:S01]  /*5950*/  @!P2 IMAD.IADD R34, R34, 0x1, -R0.reuse ;  /* 0x000000012222a824 */ /* 0x100fe200078e0a00 */
[C---:B------:R-:W-:Y:S01]  /*5960*/  ISETP.GT.U32.AND P1, PT, R0.reuse, R37, PT ;  /* 0x000000250000720c */ /* 0x040fe20003f24070 */
[----:B------:R-:W-:Y:S01]  /*5970*/  @!P5 IMAD.MOV R45, RZ, RZ, -R45 ;  /* 0x000000ffff2dd224 */ /* 0x000fe200078e0a2d */
[C---:B------:R-:W-:Y:S02]  /*5980*/  ISETP.GT.U32.AND P2, PT, R0.reuse, R39, PT ;  /* 0x000000270000720c */ /* 0x040fe40003f44070 */
[----:B------:R-:W-:Y:S01]  /*5990*/  ISETP.GT.U32.AND P5, PT, R0, R35, PT ;  /* 0x000000230000720c */ /* 0x000fe20003fa4070 */
[----:B------:R-:W-:Y:S01]  /*59a0*/  @!P3 IMAD.IADD R38, R38, 0x1, -R0 ;  /* 0x000000012626b824 */ /* 0x000fe200078e0a00 */
[C---:B------:R-:W-:Y:S01]  /*59b0*/  ISETP.GT.U32.AND P3, PT, R0.reuse, R32, PT ;  /* 0x000000200000720c */ /* 0x040fe20003f64070 */
[----:B------:R-:W-:Y:S01]  /*59c0*/  @!P4 IMAD.MOV R41, RZ, RZ, -R41 ;  /* 0x000000ffff29c224 */ /* 0x000fe200078e0a29 */
[----:B------:R-:W-:-:S02]  /*59d0*/  ISETP.GT.U32.AND P4, PT, R0, R34, PT ;  /* 0x000000220000720c */ /* 0x000fc40003f84070 */
[----:B------:R-:W-:Y:S02]  /*59e0*/  @!P6 IADD3 R40, -R40, RZ, RZ ;  /* 0x000000ff2828e210 */ /* 0x000fe40007ffe1ff */
[----:B------:R-:W-:Y:S01]  /*59f0*/  ISETP.GT.U32.AND P6, PT, R0, R33, PT ;  /* 0x000000210000720c */ /* 0x000fe20003fc4070 */
[--C-:B------:R-:W-:Y:S01]  /*5a00*/  @!P1 IMAD.IADD R37, R37, 0x1, -R0.reuse ;  /* 0x0000000125259824 */ /* 0x100fe200078e0a00 */
[----:B------:R-:W-:Y:S02]  /*5a10*/  @!P0 IADD3 R36, R36, -R0, RZ ;  /* 0x8000000024248210 */ /* 0x000fe40007ffe0ff */
[C---:B------:R-:W-:Y:S01]  /*5a20*/  ISETP.GT.U32.AND P0, PT, R0.reuse, R30, PT ;  /* 0x0000001e0000720c */ /* 0x040fe20003f04070 */
[--C-:B------:R-:W-:Y:S01]  /*5a30*/  @!P2 IMAD.IADD R39, R39, 0x1, -R0.reuse ;  /* 0x000000012727a824 */ /* 0x100fe200078e0a00 */
[----:B------:R-:W-:Y:S01]  /*5a40*/  ISETP.GT.U32.AND P1, PT, R0, R31, PT ;  /* 0x0000001f0000720c */ /* 0x000fe20003f24070 */
[----:B------:R-:W-:Y:S01]  /*5a50*/  @!P5 IMAD.IADD R35, R35, 0x1, -R0 ;  /* 0x000000012323d824 */ /* 0x000fe200078e0a00 */
[----:B------:R-:W-:-:S02]  /*5a60*/  ISETP.GE.AND P2, PT, R170, RZ, PT ;  /* 0x000000ffaa00720c */ /* 0x000fc40003f46270 */
[----:B------:R-:W-:Y:S01]  /*5a70*/  ISETP.GT.U32.AND P5, PT, R0, R29, PT ;  /* 0x0000001d0000720c */ /* 0x000fe20003fa4070 */
[--C-:B------:R-:W-:Y:S01]  /*5a80*/  @!P4 IMAD.IADD R34, R34, 0x1, -R0.reuse ;  /* 0x000000012222c824 */ /* 0x100fe200078e0a00 */
[----:B------:R-:W-:Y:S01]  /*5a90*/  @!P3 IADD3 R32, R32, -R0, RZ ;  /* 0x800000002020b210 */ /* 0x000fe20007ffe0ff */
[--C-:B------:R-:W-:Y:S01]  /*5aa0*/  @!P6 IMAD.IADD R33, R33, 0x1, -R0.reuse ;  /* 0x000000012121e824 */ /* 0x100fe200078e0a00 */
[----:B------:R-:W-:Y:S02]  /*5ab0*/  ISETP.GE.AND P3, PT, R168, RZ, PT ;  /* 0x000000ffa800720c */ /* 0x000fe40003f66270 */
[----:B------:R-:W-:Y:S01]  /*5ac0*/  ISETP.GE.AND P4, PT, R169, RZ, PT ;  /* 0x000000ffa900720c */ /* 0x000fe20003f86270 */
[--C-:B------:R-:W-:Y:S01]  /*5ad0*/  @!P0 IMAD.IADD R30, R30, 0x1, -R0.reuse ;  /* 0x000000011e1e8824 */ /* 0x100fe200078e0a00 */
[----:B------:R-:W-:Y:S01]  /*5ae0*/  ISETP.GE.AND P0, PT, R166, RZ, PT ;  /* 0x000000ffa600720c */ /* 0x000fe20003f06270 */
[--C-:B------:R-:W-:Y:S01]  /*5af0*/  @!P1 IMAD.IADD R31, R31, 0x1, -R0.reuse ;  /* 0x000000011f1f9824 */ /* 0x100fe200078e0a00 */
[----:B------:R-:W-:Y:S01]  /*5b00*/  ISETP.GE.AND P1, PT, R167, RZ, PT ;  /* 0x000000ffa700720c */ /* 0x000fe20003f26270 */
[----:B------:R-:W-:Y:S01]  /*5b10*/  @!P2 IMAD.MOV R39, RZ, RZ, -R39 ;  /* 0x000000ffff27a224 */ /* 0x000fe200078e0a27 */
[----:B------:R-:W-:Y:S01]  /*5b20*/  ISETP.GT.U32.AND P2, PT, R0, R33, PT ;  /* 0x000000210000720c */ /* 0x000fe20003f44070 */
[----:B------:R-:W-:Y:S01]  /*5b30*/  @!P5 IMAD.IADD R29, R29, 0x1, -R0 ;  /* 0x000000011d1dd824 */ /* 0x000fe200078e0a00 */
[----:B------:R-:W-:-:S03]  /*5b40*/  ISETP.GE.AND P5, PT, R165, RZ, PT ;  /* 0x000000ffa500720c */ /* 0x000fc60003fa6270 */
[----:B------:R-:W-:Y:S02]  /*5b50*/  @!P3 IADD3 R37, -R37, RZ, RZ ;  /* 0x000000ff2525b210 */ /* 0x000fe40007ffe1ff */
[----:B------:R-:W-:Y:S01]  /*5b60*/  @!P4 IMAD.MOV R38, RZ, RZ, -R38 ;  /* 0x000000ffff26c224 */ /* 0x000fe200078e0a26 */
[C---:B------:R-:W-:Y:S01]  /*5b70*/  ISETP.GT.U32.AND P3, PT, R0.reuse, R31, PT ;  /* 0x0000001f0000720c */ /* 0x040fe20003f64070 */
[----:B------:R-:W-:Y:S01]  /*5b80*/  @!P0 IMAD.MOV R35, RZ, RZ, -R35 ;  /* 0x000000ffff238224 */ /* 0x000fe200078e0a23 */
[C---:B------:R-:W-:Y:S01]  /*5b90*/  ISETP.GT.U32.AND P4, PT, R0.reuse, R32, PT ;  /* 0x000000200000720c */ /* 0x040fe20003f84070 */
[----:B------:R-:W-:Y:S01]  /*5ba0*/  @!P1 IMAD.MOV R36, RZ, RZ, -R36 ;  /* 0x000000ffff249224 */ /* 0x000fe200078e0a24 */
[C---:B------:R-:W-:Y:S02]  /*5bb0*/  ISETP.GT.U32.AND P0, PT, R0.reuse, R29, PT ;  /* 0x0000001d0000720c */ /* 0x040fe40003f04070 */
[C---:B------:R-:W-:Y:S02]  /*5bc0*/  ISETP.GT.U32.AND P1, PT, R0.reuse, R30, PT ;  /* 0x0000001e0000720c */ /* 0x040fe40003f24070 */
[----:B------:R-:W-:Y:S01]  /*5bd0*/  @!P2 IADD3 R33, R33, -R0, RZ ;  /* 0x800000002121a210 */ /* 0x000fe20007ffe0ff */
[----:B------:R-:W-:Y:S01]  /*5be0*/  @!P5 IMAD.MOV R34, RZ, RZ, -R34 ;  /* 0x000000ffff22d224 */ /* 0x000fe200078e0a22 */
[----:B------:R-:W-:-:S02]  /*5bf0*/  ISETP.GT.U32.AND P2, PT, R0, R26, PT ;  /* 0x0000001a0000720c */ /* 0x000fc40003f44070 */
[C---:B------:R-:W-:Y:S02]  /*5c00*/  ISETP.GT.U32.AND P6, PT, R0.reuse, R28, PT ;  /* 0x0000001c0000720c */ /* 0x040fe40003fc4070 */
[C---:B------:R-:W-:Y:S01]  /*5c10*/  ISETP.GT.U32.AND P5, PT, R0.reuse, R27, PT ;  /* 0x0000001b0000720c */ /* 0x040fe20003fa4070 */
[--C-:B------:R-:W-:Y:S01]  /*5c20*/  @!P3 IMAD.IADD R31, R31, 0x1, -R0.reuse ;  /* 0x000000011f1fb824 */ /* 0x100fe200078e0a00 */
[----:B------:R-:W-:Y:S01]  /*5c30*/  ISETP.GT.U32.AND P3, PT, R0, R24, PT ;  /* 0x000000180000720c */ /* 0x000fe20003f64070 */
[--C-:B------:R-:W-:Y:S01]  /*5c40*/  @!P4 IMAD.IADD R32, R32, 0x1, -R0.reuse ;  /* 0x000000012020c824 */ /* 0x100fe200078e0a00 */
[----:B------:R-:W-:Y:S01]  /*5c50*/  ISETP.GT.U32.AND P4, PT, R0, R25, PT ;  /* 0x000000190000720c */ /* 0x000fe20003f84070 */
[--C-:B------:R-:W-:Y:S01]  /*5c60*/  @!P1 IMAD.IADD R30, R30, 0x1, -R0.reuse ;  /* 0x000000011e1e9824 */ /* 0x100fe200078e0a00 */
[----:B------:R-:W-:Y:S02]  /*5c70*/  @!P0 IADD3 R29, R29, -R0, RZ ;  /* 0x800000001d1d8210 */ /* 0x000fe40007ffe0ff */
[----:B------:R-:W-:Y:S01]  /*5c80*/  ISETP.GT.U32.AND P0, PT, R0, R22, PT ;  /* 0x000000160000720c */ /* 0x000fe20003f04070 */
[--C-:B------:R-:W-:Y:S01]  /*5c90*/  @!P2 IMAD.IADD R26, R26, 0x1, -R0.reuse ;  /* 0x000000011a1aa824 */ /* 0x100fe200078e0a00 */
[----:B------:R-:W-:Y:S01]  /*5ca0*/  ISETP.GT.U32.AND P1, PT, R0, R23, PT ;  /* 0x000000170000720c */ /* 0x000fe20003f24070 */
[--C-:B------:R-:W-:Y:S01]  /*5cb0*/  @!P6 IMAD.IADD R28, R28, 0x1, -R0.reuse ;  /* 0x000000011c1ce824 */ /* 0x100fe200078e0a00 */
[----:B------:R-:W-:Y:S01]  /*5cc0*/  ISETP.GE.AND P2, PT, R162, RZ, PT ;  /* 0x000000ffa200720c */ /* 0x000fe20003f46270 */
[----:B------:R-:W-:Y:S01]  /*5cd0*/  @!P5 IMAD.IADD R27, R27, 0x1, -R0 ;  /* 0x000000011b1bd824 */ /* 0x000fe200078e0a00 */
[----:B------:R-:W-:-:S02]  /*5ce0*/  ISETP.GE.AND P5, PT, R163, RZ, PT ;  /* 0x000000ffa300720c */ /* 0x000fc40003fa6270 */
[----:B------:R-:W-:Y:S01]  /*5cf0*/  ISETP.GT.U32.AND P6, PT, R0, R28, PT ;  /* 0x0000001c0000720c */ /* 0x000fe20003fc4070 */
[--C-:B------:R-:W-:Y:S01]  /*5d00*/  @!P3 IMAD.IADD R24, R24, 0x1, -R0.reuse ;  /* 0x000000011818b824 */ /* 0x100fe200078e0a00 */
[----:B------:R-:W-:Y:S02]  /*5d10*/  @!P4 IADD3 R25, R25, -R0, RZ ;  /* 0x800000001919c210 */ /* 0x000fe40007ffe0ff */
[----:B------:R-:W-:Y:S01]  /*5d20*/  ISETP.GE.AND P3, PT, R160, RZ, PT ;  /* 0x000000ffa000720c */ /* 0x000fe20003f66270 */
[--C-:B------:R-:W-:Y:S01]  /*5d30*/  @!P0 IMAD.IADD R22, R22, 0x1, -R0.reuse ;  /* 0x0000000116168824 */ /* 0x100fe200078e0a00 */
[----:B------:R-:W-:Y:S01]  /*5d40*/  ISETP.GE.AND P4, PT, R161, RZ, PT ;  /* 0x000000ffa100720c */ /* 0x000fe20003f86270 */
[----:B------:R-:W-:Y:S01]  /*5d50*/  @!P1 IMAD.IADD R23, R23, 0x1, -R0 ;  /* 0x0000000117179824 */ /* 0x000fe200078e0a00 */
[C---:B------:R-:W-:Y:S01]  /*5d60*/  ISETP.GT.U32.AND P0, PT, R0.reuse, R27, PT ;  /* 0x0000001b0000720c */ /* 0x040fe20003f04070 */
[----:B------:R-:W-:Y:S01]  /*5d70*/  @!P2 IMAD.MOV R31, RZ, RZ, -R31 ;  /* 0x000000ffff1fa224 */ /* 0x000fe200078e0a1f */
[----:B------:R-:W-:Y:S01]  /*5d80*/  ISETP.GE.AND P1, PT, R159, RZ, PT ;  /* 0x000000ff9f00720c */ /* 0x000fe20003f26270 */
[----:B------:R-:W-:Y:S01]  /*5d90*/  @!P5 IMAD.MOV R32, RZ, RZ, -R32 ;  /* 0x000000ffff20d224 */ /* 0x000fe200078e0a20 */
[----:B------:R-:W-:-:S02]  /*5da0*/  ISETP.GT.U32.AND P2, PT, R0, R25, PT ;  /* 0x000000190000720c */ /* 0x000fc40003f44070 */
[----:B------:R-:W-:Y:S01]  /*5db0*/  ISETP.GT.U32.AND P5, PT, R0, R26, PT ;  /* 0x0000001a0000720c */ /* 0x000fe20003fa4070 */
[----:B------:R-:W-:Y:S01]  /*5dc0*/  @!P6 IMAD.IADD R28, R28, 0x1, -R0 ;  /* 0x000000011c1ce824 */ /* 0x000fe200078e0a00 */
[----:B------:R-:W-:Y:S02]  /*5dd0*/  ISETP.GE.AND P6, PT, R164, RZ, PT ;  /* 0x000000ffa400720c */ /* 0x000fe40003fc6270 */
[----:B------:R-:W-:Y:S01]  /*5de0*/  @!P3 IADD3 R29, -R29, RZ, RZ ;  /* 0x000000ff1d1db210 */ /* 0x000fe20007ffe1ff */
[----:B------:R-:W-:Y:S01]  /*5df0*/  @!P4 IMAD.MOV R30, RZ, RZ, -R30 ;  /* 0x000000ffff1ec224 */ /* 0x000fe200078e0a1e */
[C---:B------:R-:W-:Y:S01]  /*5e00*/  ISETP.GT.U32.AND P3, PT, R0.reuse, R23, PT ;  /* 0x000000170000720c */ /* 0x040fe20003f64070 */
[----:B------:R-:W-:Y:S01]  /*5e10*/  @!P0 IMAD.IADD R27, R27, 0x1, -R0 ;  /* 0x000000011b1b8824 */ /* 0x000fe200078e0a00 */
[C---:B------:R-:W-:Y:S01]  /*5e20*/  ISETP.GT.U32.AND P4, PT, R0.reuse, R24, PT ;  /* 0x000000180000720c */ /* 0x040fe20003f84070 */
[----:B------:R-:W-:Y:S01]  /*5e30*/  @!P1 IMAD.MOV R28, RZ, RZ, -R28 ;  /* 0x000000ffff1c9224 */ /* 0x000fe200078e0a1c */
[C---:B------:R-:W-:Y:S01]  /*5e40*/  ISETP.GT.U32.AND P0, PT, R0.reuse, R19, PT ;  /* 0x000000130000720c */ /* 0x040fe20003f04070 */
[----:B------:R-:W-:Y:S01]  /*5e50*/  @!P2 IMAD.IADD R25, R25, 0x1, -R0 ;  /* 0x000000011919a824 */ /* 0x000fe200078e0a00 */
[----:B------:R-:W-:-:S02]  /*5e60*/  ISETP.GT.U32.AND P1, PT, R0, R21, PT ;  /* 0x000000150000720c */ /* 0x000fc40003f24070 */
[----:B------:R-:W-:Y:S02]  /*5e70*/  ISETP.GT.U32.AND P2, PT, R0, R15, PT ;  /* 0x0000000f0000720c */ /* 0x000fe40003f44070 */
[----:B------:R-:W-:Y:S02]  /*5e80*/  @!P5 IADD3 R26, R26, -R0, RZ ;  /* 0x800000001a1ad210 */ /* 0x000fe40007ffe0ff */
[C---:B------:R-:W-:Y:S02]  /*5e90*/  ISETP.GT.U32.AND P5, PT, R0.reuse, R17, PT ;  /* 0x000000110000720c */ /* 0x040fe40003fa4070 */
[----:B------:R-:W-:Y:S02]  /*5ea0*/  @!P6 IADD3 R33, -R33, RZ, RZ ;  /* 0x000000ff2121e210 */ /* 0x000fe40007ffe1ff */
[C---:B------:R-:W-:Y:S01]  /*5eb0*/  ISETP.GT.U32.AND P6, PT, R0.reuse, R22, PT ;  /* 0x000000160000720c */ /* 0x040fe20003fc4070 */
[--C-:B------:R-:W-:Y:S01]  /*5ec0*/  @!P3 IMAD.IADD R23, R23, 0x1, -R0.reuse ;  /* 0x000000011717b824 */ /* 0x100fe200078e0a00 */
[----:B------:R-:W-:Y:S01]  /*5ed0*/  ISETP.GT.U32.AND P3, PT, R0, R11, PT ;  /* 0x0000000b0000720c */ /* 0x000fe20003f64070 */
[--C-:B------:R-:W-:Y:S01]  /*5ee0*/  @!P4 IMAD.IADD R24, R24, 0x1, -R0.reuse ;  /* 0x000000011818c824 */ /* 0x100fe200078e0a00 */
[----:B------:R-:W-:Y:S01]  /*5ef0*/  ISETP.GT.U32.AND P4, PT, R0, R13, PT ;  /* 0x0000000d0000720c */ /* 0x000fe20003f84070 */
[--C-:B------:R-:W-:Y:S01]  /*5f00*/  @!P0 IMAD.IADD R19, R19, 0x1, -R0.reuse ;  /* 0x0000000113138824 */ /* 0x100fe200078e0a00 */
[----:B------:R-:W-:Y:S01]  /*5f10*/  ISETP.GE.AND P0, PT, R156, RZ, PT ;  /* 0x000000ff9c00720c */ /* 0x000fe20003f06270 */
[----:B------:R-:W-:Y:S01]  /*5f20*/  @!P1 IMAD.IADD R21, R21, 0x1, -R0 ;  /* 0x0000000115159824 */ /* 0x000fe200078e0a00 */
[----:B------:R-:W-:-:S02]  /*5f30*/  ISETP.GE.AND P1, PT, R157, RZ, PT ;  /* 0x000000ff9d00720c */ /* 0x000fc40003f26270 */
[-C--:B------:R-:W-:Y:S01]  /*5f40*/  @!P2 IADD3 R15, R15, -R0.reuse, RZ ;  /* 0x800000000f0fa210 */ /* 0x080fe20007ffe0ff */
[--C-:B------:R-:W-:Y:S01]  /*5f50*/  @!P5 IMAD.IADD R17, R17, 0x1, -R0.reuse ;  /* 0x000000011111d824 */ /* 0x100fe200078e0a00 */
[----:B------:R-:W-:Y:S02]  /*5f60*/  ISETP.GE.AND P2, PT, R154, RZ, PT ;  /* 0x000000ff9a00720c */ /* 0x000fe40003f46270 */
[----:B------:R-:W-:Y:S02]  /*5f70*/  ISETP.GE.AND P5, PT, R155, RZ, PT ;  /* 0x000000ff9b00720c */ /* 0x000fe40003fa6270 */
[----:B------:R-:W-:Y:S02]  /*5f80*/  @!P6 IADD3 R22, R22, -R0, RZ ;  /* 0x800000001616e210 */ /* 0x000fe40007ffe0ff */
[----:B------:R-:W-:Y:S01]  /*5f90*/  ISETP.GE.AND P6, PT, R158, RZ, PT ;  /* 0x000000ff9e00720c */ /* 0x000fe20003fc6270 */
[--C-:B------:R-:W-:Y:S01]  /*5fa0*/  @!P3 IMAD.IADD R11, R11, 0x1, -R0.reuse ;  /* 0x000000010b0bb824 */ /* 0x100fe200078e0a00 */
[----:B------:R-:W-:Y:S01]  /*5fb0*/  IADD3 R141, R136, 0x79, RZ ;  /* 0x00000079888d7810 */ /* 0x000fe20007ffe0ff */
[----:B------:R-:W-:Y:S01]  /*5fc0*/  @!P4 IMAD.IADD R13, R13, 0x1, -R0 ;  /* 0x000000010d0dc824 */ /* 0x000fe200078e0a00 */
[----:B------:R-:W-:Y:S01]  /*5fd0*/  ISETP.GT.U32.AND P3, PT, R0, R21, PT ;  /* 0x000000150000720c */ /* 0x000fe20003f64070 */
[----:B------:R-:W-:Y:S01]  /*5fe0*/  @!P0 IMAD.MOV R25, RZ, RZ, -R25 ;  /* 0x000000ffff198224 */ /* 0x000fe200078e0a19 */
[----:B------:R-:W-:-:S02]  /*5ff0*/  ISETP.GE.AND P4, PT, R134, RZ, PT ;  /* 0x000000ff8600720c */ /* 0x000fc40003f86270 */
[----:B------:R-:W-:Y:S02]  /*6000*/  @!P1 IADD3 R26, -R26, RZ, RZ ;  /* 0x000000ff1a1a9210 */ /* 0x000fe40007ffe1ff */
[C---:B------:R-:W-:Y:S01]  /*6010*/  ISETP.GT.U32.AND P0, PT, R0.reuse, R17, PT ;  /* 0x000000110000720c */ /* 0x040fe20003f04070 */
[----:B------:R-:W-:Y:S01]  /*6020*/  @!P2 IMAD.MOV R23, RZ, RZ, -R23 ;  /* 0x000000ffff17a224 */ /* 0x000fe200078e0a17 */
[----:B------:R-:W-:Y:S02]  /*6030*/  IABS R16, R141 ;  /* 0x0000008d00107213 */ /* 0x000fe40000000000 */
[C---:B------:R-:W-:Y:S01]  /*6040*/  ISETP.GT.U32.AND P1, PT, R0.reuse, R19, PT ;  /* 0x000000130000720c */ /* 0x040fe20003f24070 */
[----:B------:R-:W-:Y:S01]  /*6050*/  @!P5 IMAD.MOV R24, RZ, RZ, -R24 ;  /* 0x000000ffff18d224 */ /* 0x000fe200078e0a18 */
[----:B------:R-:W-:Y:S01]  /*6060*/  ISETP.GT.U32.AND P2, PT, R0, R13, PT ;  /* 0x0000000d0000720c */ /* 0x000fe20003f44070 */
[----:B------:R-:W-:Y:S01]  /*6070*/  IMAD.HI.U32 R3, R2, R16, RZ ;  /* 0x0000001002037227 */ /* 0x000fe200078e00ff */
[----:B------:R-:W-:-:S02]  /*6080*/  ISETP.GT.U32.AND P5, PT, R0, R15, PT ;  /* 0x0000000f0000720c */ /* 0x000fc40003fa4070 */
[----:B------:R-:W-:Y:S01]  /*6090*/  IADD3 R140, R136, 0x7a, RZ ;  /* 0x0000007a888c7810 */ /* 0x000fe20007ffe0ff */
[----:B------:R-:W-:Y:S01]  /*60a0*/  @!P6 IMAD.MOV R27, RZ, RZ, -R27 ;  /* 0x000000ffff1be224 */ /* 0x000fe200078e0a1b */
[----:B------:R-:W-:Y:S01]  /*60b0*/  ISETP.GT.U32.AND P6, PT, R0, R11, PT ;  /* 0x0000000b0000720c */ /* 0x000fe20003fc4070 */
[----:B------:R-:W-:Y:S01]  /*60c0*/  IMAD.MOV R3, RZ, RZ, -R3 ;  /* 0x000000ffff037224 */ /* 0x000fe200078e0a03 */
[----:B------:R-:W-:Y:S01]  /*60d0*/  IABS R12, R140 ;  /* 0x0000008c000c7213 */ /* 0x000fe20000000000 */
[--C-:B------:R-:W-:Y:S01]  /*60e0*/  @!P3 IMAD.IADD R21, R21, 0x1, -R0.reuse ;  /* 0x000000011515b824 */ /* 0x100fe200078e0a00 */
[----:B------:R-:W-:Y:S01]  /*60f0*/  @!P4 IADD3 R22, -R22, RZ, RZ ;  /* 0x000000ff1616c210 */ /* 0x000fe20007ffe1ff */
[----:B------:R-:W-:Y:S01]  /*6100*/  @!P0 IMAD.IADD R17, R17, 0x1, -R0 ;  /* 0x0000000111118824 */ /* 0x000fe200078e0a00 */
[C---:B------:R-:W-:Y:S01]  /*6110*/  ISETP.GT.U32.AND P3, PT, R0.reuse, R7, PT ;  /* 0x000000070000720c */ /* 0x040fe20003f64070 */
[C---:B------:R-:W-:Y:S01]  /*6120*/  IMAD R16, R0.reuse, R3, R16 ;  /* 0x0000000300107224 */ /* 0x040fe200078e0210 */
[C---:B------:R-:W-:Y:S01]  /*6130*/  ISETP.GT.U32.AND P4, PT, R0.reuse, R9, PT ;  /* 0x000000090000720c */ /* 0x040fe20003f84070 */
[----:B------:R-:W-:Y:S01]  /*6140*/  @!P1 IMAD.IADD R19, R19, 0x1, -R0 ;  /* 0x0000000113139824 */ /* 0x000fe200078e0a00 */
[----:B------:R-:W-:Y:S01]  /*6150*/  ISETP.GT.U32.AND P0, PT, R0, R14, PT ;  /* 0x0000000e0000720c */ /* 0x000fe20003f04070 */
[----:B------:R-:W-:Y:S01]  /*6160*/  IMAD.HI.U32 R3, R2, R12, RZ ;  /* 0x0000000c02037227 */ /* 0x000fe200078e00ff */
[----:B------:R-:W-:-:S02]  /*6170*/  ISETP.GT.U32.AND P1, PT, R0, R10, PT ;  /* 0x0000000a0000720c */ /* 0x000fc40003f24070 */
[----:B------:R-:W-:Y:S01]  /*6180*/  IADD3 R139, R136, 0x7b, RZ ;  /* 0x0000007b888b7810 */ /* 0x000fe20007ffe0ff */
[--C-:B------:R-:W-:Y:S01]  /*6190*/  @!P2 IMAD.IADD R13, R13, 0x1, -R0.reuse ;  /* 0x000000010d0da824 */ /* 0x100fe200078e0a00 */
[C---:B------:R-:W-:Y:S02]  /*61a0*/  ISETP.GT.U32.AND P2, PT, R0.reuse, R20, PT ;  /* 0x000000140000720c */ /* 0x040fe40003f44070 */
[----:B------:R-:W-:Y:S02]  /*61b0*/  @!P5 IADD3 R15, R15, -R0, RZ ;  /* 0x800000000f0fd210 */ /* 0x000fe40007ffe0ff */
[----:B------:R-:W-:Y:S02]  /*61c0*/  ISETP.GT.U32.AND P5, PT, R0, R18, PT ;  /* 0x000000120000720c */ /* 0x000fe40003fa4070 */
[----:B------:R-:W-:Y:S01]  /*61d0*/  IADD3 R3, -R3, RZ, RZ ;  /* 0x000000ff03037210 */ /* 0x000fe20007ffe1ff */
[----:B------:R-:W-:Y:S01]  /*61e0*/  @!P6 IMAD.IADD R11, R11, 0x1, -R0 ;  /* 0x000000010b0be824 */ /* 0x000fe200078e0a00 */
[----:B------:R-:W-:-:S02]  /*61f0*/  IABS R8, R139 ;  /* 0x0000008b00087213 */ /* 0x000fc40000000000 */
[----:B------:R-:W-:Y:S01]  /*6200*/  ISETP.GE.AND P6, PT, R153, RZ, PT ;  /* 0x000000ff9900720c */ /* 0x000fe20003fc6270 */
[----:B------:R-:W-:Y:S01]  /*6210*/  IMAD R12, R0, R3, R12 ;  /* 0x00000003000c7224 */ /* 0x000fe200078e020c */
[----:B------:R-:W-:Y:S01]  /*6220*/  @!P3 IADD3 R7, R7, -R0, RZ ;  /* 0x800000000707b210 */ /* 0x000fe20007ffe0ff */
[----:B------:R-:W-:Y:S01]  /*6230*/  IMAD.HI.U32 R3, R2, R8, RZ ;  /* 0x0000000802037227 */ /* 0x000fe200078e00ff */
[----:B------:R-:W-:Y:S02]  /*6240*/  IADD3 R138, R136, 0x7c, RZ ;  /* 0x0000007c888a7810 */ /* 0x000fe40007ffe0ff */
[----:B------:R-:W-:Y:S01]  /*6250*/  ISETP.GE.AND P3, PT, R151, RZ, PT ;  /* 0x000000ff9700720c */ /* 0x000fe20003f66270 */
[--C-:B------:R-:W-:Y:S02]  /*6260*/  @!P4 IMAD.IADD R9, R9, 0x1, -R0.reuse ;  /* 0x000000010909c824 */ /* 0x100fe400078e0a00 */
[--C-:B------:R-:W-:Y:S01]  /*6270*/  @!P0 IMAD.IADD R14, R14, 0x1, -R0.reuse ;  /* 0x000000010e0e8824 */ /* 0x100fe200078e0a00 */
[----:B------:R-:W-:Y:S01]  /*6280*/  ISETP.GE.AND P0, PT, R149, RZ, PT ;  /* 0x000000ff9500720c */ /* 0x000fe20003f06270 */
[----:B------:R-:W-:Y:S01]  /*6290*/  @!P1 IMAD.IADD R10, R10, 0x1, -R0 ;  /* 0x000000010a0a9824 */ /* 0x000fe200078e0a00 */
[----:B------:R-:W-:Y:S01]  /*62a0*/  ISETP.GE.AND P1, PT, R150, RZ, PT ;  /* 0x000000ff9600720c */ /* 0x000fe20003f26270 */
[----:B------:R-:W-:Y:S01]  /*62b0*/  IMAD.MOV R3, RZ, RZ, -R3 ;  /* 0x000000ffff037224 */ /* 0x000fe200078e0a03 */
[----:B------:R-:W-:-:S02]  /*62c0*/  IABS R6, R138 ;  /* 0x0000008a00067213 */ /* 0x000fc40000000000 */
[----:B------:R-:W-:Y:S01]  /*62d0*/  @!P2 IADD3 R20, R20, -R0, RZ ;  /* 0x800000001414a210 */ /* 0x000fe20007ffe0ff */
[----:B------:R-:W-:Y:S01]  /*62e0*/  @!P5 IMAD.IADD R18, R18, 0x1, -R0 ;  /* 0x000000011212d824 */ /* 0x000fe200078e0a00 */
[C---:B------:R-:W-:Y:S01]  /*62f0*/  ISETP.GT.U32.AND P2, PT, R0.reuse, R9, PT ;  /* 0x000000090000720c */ /* 0x040fe20003f44070 */
[----:B------:R-:W-:Y:S01]  /*6300*/  IMAD R8, R0, R3, R8 ;  /* 0x0000000300087224 */ /* 0x000fe200078e0208 */
[----:B------:R-:W-:Y:S01]  /*6310*/  ISETP.GE.AND P5, PT, R148, RZ, PT ;  /* 0x000000ff9400720c */ /* 0x000fe20003fa6270 */
[----:B------:R-:W-:Y:S01]  /*6320*/  IMAD.HI.U32 R3, R2, R6, RZ ;  /* 0x0000000602037227 */ /* 0x000fe200078e00ff */
[----:B------:R-:W-:Y:S02]  /*6330*/  IADD3 R137, R136, 0x7d, RZ ;  /* 0x0000007d88897810 */ /* 0x000fe40007ffe0ff */
[----:B------:R-:W-:Y:S01]  /*6340*/  ISETP.GE.AND P4, PT, R152, RZ, PT ;  /* 0x000000ff9800720c */ /* 0x000fe20003f86270 */
[----:B------:R-:W-:Y:S01]  /*6350*/  @!P6 IMAD.MOV R21, RZ, RZ, -R21 ;  /* 0x000000ffff15e224 */ /* 0x000fe200078e0a15 */
[C---:B------:R-:W-:Y:S01]  /*6360*/  ISETP.GT.U32.AND P6, PT, R0.reuse, R7, PT ;  /* 0x000000070000720c */ /* 0x040fe20003fc4070 */
[----:B------:R-:W-:Y:S01]  /*6370*/  IMAD.MOV R3, RZ, RZ, -R3 ;  /* 0x000000ffff037224 */ /* 0x000fe200078e0a03 */
[----:B------:R-:W-:Y:S01]  /*6380*/  IABS R5, R137 ;  /* 0x0000008900057213 */ /* 0x000fe20000000000 */
[----:B------:R-:W-:Y:S01]  /*6390*/  @!P3 IMAD.MOV R17, RZ, RZ, -R17 ;  /* 0x000000ffff11b224 */ /* 0x000fe200078e0a11 */
[C---:B------:R-:W-:Y:S01]  /*63a0*/  ISETP.GT.U32.AND P3, PT, R0.reuse, R10, PT ;  /* 0x0000000a0000720c */ /* 0x040fe20003f64070 */
[----:B------:R-:W-:Y:S01]  /*63b0*/  @!P0 IMAD.MOV R13, RZ, RZ, -R13 ;  /* 0x000000ffff0d8224 */ /* 0x000fe200078e0a0d */
[----:B------:R-:W-:Y:S01]  /*63c0*/  @!P1 IADD3 R15, -R15, RZ, RZ ;  /* 0x000000ff0f0f9210 */ /* 0x000fe20007ffe1ff */
[C---:B------:R-:W-:Y:S01]  /*63d0*/  IMAD R6, R0.reuse, R3, R6 ;  /* 0x0000000300067224 */ /* 0x040fe200078e0206 */
[----:B------:R-:W-:Y:S01]  /*63e0*/  ISETP.GT.U32.AND P0, PT, R0, R20, PT ;  /* 0x000000140000720c */ /* 0x000fe20003f04070 */
[----:B------:R-:W-:Y:S01]  /*63f0*/  IMAD.HI.U32 R3, R2, R5, RZ ;  /* 0x0000000502037227 */ /* 0x000fe200078e00ff */
[----:B------:R-:W-:-:S03]  /*6400*/  ISETP.GT.U32.AND P1, PT, R0, R18, PT ;  /* 0x000000120000720c */ /* 0x000fc60003f24070 */
[--C-:B------:R-:W-:Y:S01]  /*6410*/  @!P2 IMAD.IADD R9, R9, 0x1, -R0.reuse ;  /* 0x000000010909a824 */ /* 0x100fe200078e0a00 */
[C---:B------:R-:W-:Y:S01]  /*6420*/  ISETP.GT.U32.AND P2, PT, R0.reuse, R12, PT ;  /* 0x0000000c0000720c */ /* 0x040fe20003f44070 */
[----:B------:R-:W-:Y:S01]  /*6430*/  @!P5 IMAD.MOV R11, RZ, RZ, -R11 ;  /* 0x000000ffff0bd224 */ /* 0x000fe200078e0a0b */
[----:B------:R-:W-:Y:S01]  /*6440*/  ISETP.GT.U32.AND P5, PT, R0, R16, PT ;  /* 0x000000100000720c */ /* 0x000fe20003fa4070 */
[----:B------:R-:W-:Y:S01]  /*6450*/  IMAD.MOV R3, RZ, RZ, -R3 ;  /* 0x000000ffff037224 */ /* 0x000fe200078e0a03 */
[----:B------:R-:W-:Y:S01]  /*6460*/  IADD3 R136, R136, 0x7e, RZ ;  /* 0x0000007e88887810 */ /* 0x000fe20007ffe0ff */
[----:B------:R-:W-:Y:S01]  /*6470*/  @!P4 IMAD.MOV R19, RZ, RZ, -R19 ;  /* 0x000000ffff13c224 */ /* 0x000fe200078e0a13 */
[----:B------:R-:W-:Y:S01]  /*6480*/  @!P6 IADD3 R7, R7, -R0, RZ ;  /* 0x800000000707e210 */ /* 0x000fe20007ffe0ff */
[C---:B------:R-:W-:Y:S01]  /*6490*/  IMAD R5, R0.reuse, R3, R5 ;  /* 0x0000000300057224 */ /* 0x040fe200078e0205 */
[C---:B------:R-:W-:Y:S02]  /*64a0*/  ISETP.GT.U32.AND P4, PT, R0.reuse, R14, PT ;  /* 0x0000000e0000720c */ /* 0x040fe40003f84070 */
[----:B------:R-:W-:Y:S01]  /*64b0*/  ISETP.GT.U32.AND P6, PT, R0, R8, PT ;  /* 0x000000080000720c */ /* 0x000fe20003fc4070 */
[----:B------:R-:W-:Y:S01]  /*64c0*/  @!P3 IMAD.IADD R10, R10, 0x1, -R0 ;  /* 0x000000010a0ab824 */ /* 0x000fe200078e0a00 */
[----:B------:R-:W-:-:S02]  /*64d0*/  IABS R3, R136 ;  /* 0x0000008800037213 */ /* 0x000fc40000000000 */
[----:B------:R-:W-:Y:S01]  /*64e0*/  ISETP.GT.U32.AND P3, PT, R0, R6, PT ;  /* 0x000000060000720c */ /* 0x000fe20003f64070 */
[----:B------:R-:W-:Y:S01]  /*64f0*/  @!P1 IMAD.IADD R18, R18, 0x1, -R0 ;  /* 0x0000000112129824 */ /* 0x000fe200078e0a00 */
[----:B------:R-:W-:Y:S02]  /*6500*/  @!P0 IADD3 R20, R20, -R0, RZ ;  /* 0x8000000014148210 */ /* 0x000fe40007ffe0ff */
[----:B------:R-:W-:Y:S01]  /*6510*/  ISETP.GE.AND P0, PT, R145, RZ, PT ;  /* 0x000000ff9100720c */ /* 0x000fe20003f06270 */
[----:B------:R-:W-:Y:S01]  /*6520*/  IMAD.HI.U32 R2, R2, R3, RZ ;  /* 0x0000000302027227 */ /* 0x000fe200078e00ff */
[----:B------:R-:W-:-:S03]  /*6530*/  ISETP.GE.AND P1, PT, R146, RZ, PT ;  /* 0x000000ff9200720c */ /* 0x000fc60003f26270 */
[--C-:B------:R-:W-:Y:S01]  /*6540*/  @!P2 IMAD.IADD R12, R12, 0x1, -R0.reuse ;  /* 0x000000010c0ca824 */ /* 0x100fe200078e0a00 */
[----:B------:R-:W-:Y:S01]  /*6550*/  ISETP.GE.AND P2, PT, R143, RZ, PT ;  /* 0x000000ff8f00720c */ /* 0x000fe20003f46270 */
[--C-:B------:R-:W-:Y:S01]  /*6560*/  @!P5 IMAD.IADD R16, R16, 0x1, -R0.reuse ;  /* 0x000000011010d824 */ /* 0x100fe200078e0a00 */
[----:B------:R-:W-:Y:S01]  /*6570*/  ISETP.GE.AND P5, PT, R144, RZ, PT ;  /* 0x000000ff9000720c */ /* 0x000fe20003fa6270 */
[--C-:B------:R-:W-:Y:S01]  /*6580*/  @!P4 IMAD.IADD R14, R14, 0x1, -R0.reuse ;  /* 0x000000010e0ec824 */ /* 0x100fe200078e0a00 */
[----:B------:R-:W-:Y:S01]  /*6590*/  IADD3 R2, -R2, RZ, RZ ;  /* 0x000000ff02027210 */ /* 0x000fe20007ffe1ff */
[----:B------:R-:W-:Y:S01]  /*65a0*/  @!P6 IMAD.IADD R8, R8, 0x1, -R0 ;  /* 0x000000010808e824 */ /* 0x000fe200078e0a00 */
[----:B------:R-:W-:Y:S02]  /*65b0*/  ISETP.GE.AND P4, PT, R147, RZ, PT ;  /* 0x000000ff9300720c */ /* 0x000fe40003f86270 */
[----:B------:R-:W-:Y:S01]  /*65c0*/  ISETP.GE.AND P6, PT, R142, RZ, PT ;  /* 0x000000ff8e00720c */ /* 0x000fe20003fc6270 */
[----:B------:R-:W-:Y:S01]  /*65d0*/  IMAD R3, R0, R2, R3 ;  /* 0x0000000200037224 */ /* 0x000fe200078e0203 */
[----:B------:R-:W-:Y:S01]  /*65e0*/  @!P3 IADD3 R6, R6, -R0, RZ ;  /* 0x800000000606b210 */ /* 0x000fe20007ffe0ff */
[----:B------:R-:W-:Y:S01]  /*65f0*/  @!P0 IMAD.MOV R10, RZ, RZ, -R10 ;  /* 0x000000ffff0a8224 */ /* 0x000fe200078e0a0a */
[C---:B------:R-:W-:Y:S01]  /*6600*/  ISETP.GT.U32.AND P0, PT, R0.reuse, R8, PT ;  /* 0x000000080000720c */ /* 0x040fe20003f04070 */
[----:B------:R-:W-:Y:S01]  /*6610*/  @!P1 IMAD.MOV R7, RZ, RZ, -R7 ;  /* 0x000000ffff079224 */ /* 0x000fe200078e0a07 */
[C---:B------:R-:W-:Y:S01]  /*6620*/  ISETP.GT.U32.AND P1, PT, R0.reuse, R6, PT ;  /* 0x000000060000720c */ /* 0x040fe20003f24070 */
[----:B------:R-:W-:Y:S01]  /*6630*/  @!P2 IMAD.MOV R18, RZ, RZ, -R18 ;  /* 0x000000ffff12a224 */ /* 0x000fe200078e0a12 */
[----:B------:R-:W-:-:S02]  /*6640*/  ISETP.GT.U32.AND P2, PT, R0, R3, PT ;  /* 0x000000030000720c */ /* 0x000fc40003f44070 */
[----:B------:R-:W-:Y:S02]  /*6650*/  @!P5 IADD3 R14, -R14, RZ, RZ ;  /* 0x000000ff0e0ed210 */ /* 0x000fe40007ffe1ff */
[C---:B------:R-:W-:Y:S02]  /*6660*/  ISETP.GT.U32.AND P3, PT, R0.reuse, R16, PT ;  /* 0x000000100000720c */ /* 0x040fe40003f64070 */
[C---:B------:R-:W-:Y:S01]  /*6670*/  ISETP.GT.U32.AND P5, PT, R0.reuse, R5, PT ;  /* 0x000000050000720c */ /* 0x040fe20003fa4070 */
[----:B------:R-:W-:Y:S01]  /*6680*/  @!P4 IMAD.MOV R9, RZ, RZ, -R9 ;  /* 0x000000ffff09c224 */ /* 0x000fe200078e0a09 */
[----:B------:R-:W-:Y:S01]  /*6690*/  ISETP.GT.U32.AND P4, PT, R0, R12, PT ;  /* 0x0000000c0000720c */ /* 0x000fe20003f84070 */
[----:B------:R-:W-:Y:S01]  /*66a0*/  @!P6 IMAD.MOV R20, RZ, RZ, -R20 ;  /* 0x000000ffff14e224 */ /* 0x000fe200078e0a14 */
[----:B------:R-:W-:Y:S01]  /*66b0*/  ISETP.GE.AND P6, PT, R141, RZ, PT ;  /* 0x000000ff8d00720c */ /* 0x000fe20003fc6270 */
[--C-:B------:R-:W-:Y:S01]  /*66c0*/  @!P0 IMAD.IADD R8, R8, 0x1, -R0.reuse ;  /* 0x0000000108088824 */ /* 0x100fe200078e0a00 */
[----:B------:R-:W-:Y:S01]  /*66d0*/  ISETP.GE.AND P0, PT, R140, RZ, PT ;  /* 0x000000ff8c00720c */ /* 0x000fe20003f06270 */
[----:B------:R-:W-:Y:S01]  /*66e0*/  @!P1 IMAD.IADD R6, R6, 0x1, -R0 ;  /* 0x0000000106069824 */ /* 0x000fe200078e0a00 */
[----:B------:R-:W-:-:S02]  /*66f0*/  ISETP.GE.AND P1, PT, R139, RZ, PT ;  /* 0x000000ff8b00720c */ /* 0x000fc40003f26270 */
[-C--:B------:R-:W-:Y:S01]  /*6700*/  @!P2 IADD3 R3, R3, -R0.reuse, RZ ;  /* 0x800000000303a210 */ /* 0x080fe20007ffe0ff */
[--C-:B------:R-:W-:Y:S02]  /*6710*/  @!P3 IMAD.IADD R16, R16, 0x1, -R0.reuse ;  /* 0x000000011010b824 */ /* 0x100fe400078e0a00 */
[----:B------:R-:W-:Y:S01]  /*6720*/  @!P5 IMAD.IADD R5, R5, 0x1, -R0 ;  /* 0x000000010505d824 */ /* 0x000fe200078e0a00 */
[----:B------:R-:W-:Y:S01]  /*6730*/  ISETP.GE.AND P5, PT, R138, RZ, PT ;  /* 0x000000ff8a00720c */ /* 0x000fe20003fa6270 */
[----:B------:R-:W-:Y:S01]  /*6740*/  IMAD.MOV.U32 R4, RZ, RZ, c[0x0][0x180] ;  /* 0x00006000ff047624 */ /* 0x000fe200078e00ff */
[----:B------:R-:W-:Y:S01]  /*6750*/  ISETP.GT.U32.AND P2, PT, R0, R3, PT ;  /* 0x000000030000720c */ /* 0x000fe20003f44070 */
[----:B------:R-:W-:Y:S01]  /*6760*/  @!P6 IMAD.MOV R16, RZ, RZ, -R16 ;  /* 0x000000ffff10e224 */ /* 0x000fe200078e0a10 */
[----:B------:R-:W-:Y:S02]  /*6770*/  @!P4 IADD3 R12, R12, -R0, RZ ;  /* 0x800000000c0cc210 */ /* 0x000fe40007ffe0ff */
[----:B------:R-:W-:-:S02]  /*6780*/  ISETP.GT.U32.AND P6, PT, R0, R5, PT ;  /* 0x000000050000720c */ /* 0x000fc40003fc4070 */
[C---:B------:R-:W-:Y:S01]  /*6790*/  IADD3 R134, R4.reuse, -0x1, RZ ;  /* 0xffffffff04867810 */ /* 0x040fe20007ffe0ff */
[----:B------:R-:W-:Y:S01]  /*67a0*/  @!P0 IMAD.MOV R12, RZ, RZ, -R12 ;  /* 0x000000ffff0c8224 */ /* 0x000fe200078e0a0c */
[----:B------:R-:W-:Y:S01]  /*67b0*/  IADD3 R2, R4, -0x5, RZ ;  /* 0xfffffffb04027810 */ /* 0x000fe20007ffe0ff */
[----:B------:R-:W-:Y:S01]  /*67c0*/  @!P1 IMAD.MOV R8, RZ, RZ, -R8 ;  /* 0x000000ffff089224 */ /* 0x000fe200078e0a08 */
[----:B------:R-:W-:Y:S02]  /*67d0*/  ISETP.GE.U32.AND P3, PT, R134, 0x7fffff80, PT ;  /* 0x7fffff808600780c */ /* 0x000fe40003f66070 */
[----:B------:R-:W-:Y:S02]  /*67e0*/  ISETP.GE.AND P0, PT, R137, RZ, PT ;  /* 0x000000ff8900720c */ /* 0x000fe40003f06270 */
[----:B------:R-:W-:Y:S02]  /*67f0*/  IADD3 R134, R4, -0x9, RZ ;  /* 0xfffffff704867810 */ /* 0x000fe40007ffe0ff */
[----:B------:R-:W-:Y:S01]  /*6800*/  ISETP.GE.AND P1, PT, R136, RZ, PT ;  /* 0x000000ff8800720c */ /* 0x000fe20003f26270 */
[----:B------:R-:W-:Y:S01]  /*6810*/  @!P2 IMAD.IADD R3, R3, 0x1, -R0 ;  /* 0x000000010303a824 */ /* 0x000fe200078e0a00 */
[----:B------:R-:W-:-:S02]  /*6820*/  ISETP.GE.U32.AND P4, PT, R2, 0x7fffff7c, PT ;  /* 0x7fffff7c0200780c */ /* 0x000fc40003f86070 */
[----:B------:R-:W-:Y:S02]  /*6830*/  @!P5 IADD3 R6, -R6, RZ, RZ ;  /* 0x000000ff0606d210 */ /* 0x000fe40007ffe1ff */
[----:B------:R-:W-:Y:S02]  /*6840*/  IADD3 R2, R4, -0xd, RZ ;  /* 0xfffffff304027810 */ /* 0x000fe40007ffe0ff */
[----:B------:R-:W-:Y:S02]  /*6850*/  ISETP.GE.U32.AND P5, PT, R134, 0x7fffff78, PT ;  /* 0x7fffff788600780c */ /* 0x000fe40003fa6070 */
[----:B------:R-:W-:Y:S02]  /*6860*/  ISETP.NE.AND P2, PT, RZ, c[0x0][0x17c], PT ;  /* 0x00005f00ff007a0c */ /* 0x000fe40003f45270 */
[----:B------:R-:W-:Y:S01]  /*6870*/  LOP3.LUT R134, RZ, c[0x0][0x17c], RZ, 0x33, !PT ;  /* 0x00005f00ff867a12 */ /* 0x000fe200078e33ff */
[----:B------:R-:W-:Y:S01]  /*6880*/  @!P6 IMAD.IADD R5, R5, 0x1, -R0 ;  /* 0x000000010505e824 */ /* 0x000fe200078e0a00 */
[----:B------:R-:W-:Y:S01]  /*6890*/  ISETP.GE.U32.AND P6, PT, R2, 0x7fffff74, PT ;  /* 0x7fffff740200780c */ /* 0x000fe20003fc6070 */
[----:B------:R-:W-:Y:S01]  /*68a0*/  IMAD R0, R135, c[0x0][0x18c], RZ ;  /* 0x0000630087007a24 */ /* 0x000fe200078e02ff */
[----:B------:R-:W-:-:S02]  /*68b0*/  IADD3 R2, R4, -0x11, RZ ;  /* 0xffffffef04027810 */ /* 0x000fc40007ffe0ff */
[----:B------:R-:W-:Y:S01]  /*68c0*/  SEL R133, R134, R133, !P2 ;  /* 0x0000008586857207 */ /* 0x000fe20005000000 */
[----:B------:R-:W-:Y:S01]  /*68d0*/  @!P0 IMAD.MOV R5, RZ, RZ, -R5 ;  /* 0x000000ffff058224 */ /* 0x000fe200078e0a05 */
[----:B------:R-:W-:Y:S01]  /*68e0*/  STL [R1+0x113c], R141 ;  /* 0x00113c8d01007387 */ /* 0x000fe20000100800 */
[----:B------:R-:W-:Y:S02]  /*68f0*/  ISETP.GE.U32.AND P0, PT, R2, 0x7fffff70, PT ;  /* 0x7fffff700200780c */ /* 0x000fe40003f06070 */
[----:B------:R-:W-:Y:S01]  /*6900*/  @!P1 IADD3 R3, -R3, RZ, RZ ;  /* 0x000000ff03039210 */ /* 0x000fe20007ffe1ff */
[----:B------:R-:W-:Y:S01]  /*6910*/  STL [R1+0x1138], R140 ;  /* 0x0011388c01007387 */ /* 0x000fe20000100800 */
[----:B------:R-:W-:Y:S01]  /*6920*/  LEA R2, P1, R0, c[0x0][0x168], 0x2 ;  /* 0x00005a0000027a11 */ /* 0x000fe200078210ff */
[----:B------:R-:W-:Y:S02]  /*6930*/  IMAD R133, R133, c[0x0][0x190], RZ ;  /* 0x0000640085857a24 */ /* 0x000fe400078e02ff */
[----:B------:R-:W-:Y:S01]  /*6940*/  STL [R1+0x1130], R139 ;  /* 0x0011308b01007387 */ /* 0x000fe20000100800 */
[----:B------:R-:W-:Y:S01]  /*6950*/  SEL R130, R134, R130, !P2 ;  /* 0x0000008286827207 */ /* 0x000fe20005000000 */
[----:B------:R-:W-:-:S02]  /*6960*/  IMAD R132, R132, c[0x0][0x184], RZ ;  /* 0x0000610084847a24 */ /* 0x000fc400078e02ff */
[----:B------:R-:W-:Y:S01]  /*6970*/  STL [R1+0x112c], R138 ;  /* 0x00112c8a01007387 */ /* 0x000fe20000100800 */
[----:B------:R-:W-:Y:S01]  /*6980*/  LEA.HI.X.SX32 R0, R0, c[0x0][0x16c], 0x2, P1 ;  /* 0x00005b0000007a11 */ /* 0x000fe200008f16ff */
[----:B------:R-:W-:Y:S02]  /*6990*/  IMAD R131, R131, c[0x0][0x184], RZ ;  /* 0x0000610083837a24 */ /* 0x000fe400078e02ff */
[----:B------:R-:W-:Y:S01]  /*69a0*/  STL [R1+0x1124], R137 ;  /* 0x0011248901007387 */ /* 0x000fe20000100800 */
[----:B------:R-:W-:-:S03]  /*69b0*/  SEL R129, R134, R129, !P2 ;  /* 0x0000008186817207 */ /* 0x000fc60005000000 */
[----:B------:R1:W-:Y:S01]  /*69c0*/  STL [R1+0x1120], R136 ;  /* 0x0011208801007387 */ /* 0x0003e20000100800 */
[----:B------:R-:W-:Y:S01]  /*69d0*/  SEL R128, R134, R128, !P2 ;  /* 0x0000008086807207 */ /* 0x000fe20005000000 */
[----:B------:R-:W-:Y:S01]  /*69e0*/  IMAD R130, R130, c[0x0][0x190], RZ ;  /* 0x0000640082827a24 */ /* 0x000fe200078e02ff */
[C---:B------:R-:W-:Y:S02]  /*69f0*/  SEL R127, R134.reuse, R127, !P2 ;  /* 0x0000007f867f7207 */ /* 0x040fe40005000000 */
[C---:B------:R-:W-:Y:S02]  /*6a00*/  SEL R126, R134.reuse, R126, !P2 ;  /* 0x0000007e867e7207 */ /* 0x040fe40005000000 */
[C---:B------:R-:W-:Y:S02]  /*6a10*/  SEL R125, R134.reuse, R125, !P2 ;  /* 0x0000007d867d7207 */ /* 0x040fe40005000000 */
[----:B-1----:R-:W-:Y:S02]  /*6a20*/  LEA R136, P1, R133, R2, 0x2 ;  /* 0x0000000285887211 */ /* 0x002fe400078210ff */
[----:B------:R-:W-:-:S02]  /*6a30*/  SEL R124, R134, R124, !P2 ;  /* 0x0000007c867c7207 */ /* 0x000fc40005000000 */
[C---:B------:R-:W-:Y:S02]  /*6a40*/  SEL R123, R134.reuse, R123, !P2 ;  /* 0x0000007b867b7207 */ /* 0x040fe40005000000 */
[C---:B------:R-:W-:Y:S02]  /*6a50*/  SEL R122, R134.reuse, R122, !P2 ;  /* 0x0000007a867a7207 */ /* 0x040fe40005000000 */
[C---:B------:R-:W-:Y:S02]  /*6a60*/  SEL R121, R134.reuse, R121, !P2 ;  /* 0x0000007986797207 */ /* 0x040fe40005000000 */
[C---:B------:R-:W-:Y:S02]  /*6a70*/  SEL R120, R134.reuse, R120, !P2 ;  /* 0x0000007886787207 */ /* 0x040fe40005000000 */
[C---:B------:R-:W-:Y:S02]  /*6a80*/  SEL R119, R134.reuse, R119, !P2 ;  /* 0x0000007786777207 */ /* 0x040fe40005000000 */
        /* <DEDUP_REMOVED lines=114> */
[----:B------:R-:W-:Y:S01]  /*71b0*/  SEL R3, R134, R3, !P2 ;  /* 0x0000000386037207 */ /* 0x000fe20005000000 */
[----:B------:R-:W-:Y:S01]  /*71c0*/  IMAD R129, R129, c[0x0][0x190], RZ ;  /* 0x0000640081817a24 */ /* 0x000fe200078e02ff */
[----:B------:R-:W-:-:S02]  /*71d0*/  LEA.HI.X.SX32 R137, R133, R0, 0x2, P1 ;  /* 0x0000000085897211 */ /* 0x000fc400008f16ff */
[----:B------:R-:W-:Y:S02]  /*71e0*/  LEA R244, P2, R132, c[0x0][0x160], 0x2 ;  /* 0x0000580084f47a11 */ /* 0x000fe400078410ff */
[----:B------:R-:W-:Y:S01]  /*71f0*/  LEA R246, P1, R131, c[0x0][0x160], 0x2 ;  /* 0x0000580083f67a11 */ /* 0x000fe200078210ff */
[----:B------:R-:W-:Y:S01]  /*7200*/  IMAD R128, R128, c[0x0][0x190], RZ ;  /* 0x0000640080807a24 */ /* 0x000fe200078e02ff */
[----:B------:R-:W-:Y:S01]  /*7210*/  LEA.HI.X.SX32 R245, R132, c[0x0][0x164], 0x2, P2 ;  /* 0x0000590084f57a11 */ /* 0x000fe200010f16ff */
[----:B------:R-:W-:Y:S01]  /*7220*/  IMAD R127, R127, c[0x0][0x190], RZ ;  /* 0x000064007f7f7a24 */ /* 0x000fe200078e02ff */
[CC--:B------:R-:W-:Y:S02]  /*7230*/  LEA R198, P2, R130.reuse, R2.reuse, 0x2 ;  /* 0x0000000282c67211 */ /* 0x0c0fe400078410ff */
[----:B------:R-:W-:Y:S02]  /*7240*/  LEA.HI.X.SX32 R247, R131, c[0x0][0x164], 0x2, P1 ;  /* 0x0000590083f77a11 */ /* 0x000fe400008f16ff */
[----:B------:R-:W-:Y:S01]  /*7250*/  LEA R138, P1, R129, R2, 0x2 ;  /* 0x00000002818a7211 */ /* 0x000fe200078210ff */
[----:B------:R1:W-:Y:S01]  /*7260*/  STL.64 [R1+0x818], R136 ;  /* 0x0008188801007387 */ /* 0x0003e20000100a00 */
[----:B------:R-:W-:-:S02]  /*7270*/  LEA.HI.X.SX32 R199, R130, R0, 0x2, P2 ;  /* 0x0000000082c77211 */ /* 0x000fc400010f16ff */
[----:B------:R-:W-:Y:S02]  /*7280*/  LEA.HI.X.SX32 R139, R129, R0, 0x2, P1 ;  /* 0x00000000818b7211 */ /* 0x000fe400008f16ff */
[-C--:B------:R-:W-:Y:S01]  /*7290*/  LEA R130, P1, R127, R2.reuse, 0x2 ;  /* 0x000000027f827211 */ /* 0x080fe200078210ff */
[----:B------:R-:W-:Y:S01]  /*72a0*/  IMAD R126, R126, c[0x0][0x190], RZ ;  /* 0x000064007e7e7a24 */ /* 0x000fe200078e02ff */
[C---:B-1----:R-:W-:Y:S01]  /*72b0*/  LEA R136, P2, R128.reuse, R2, 0x2 ;  /* 0x0000000280887211 */ /* 0x042fe200078410ff */
[----:B------:R-:W-:Y:S01]  /*72c0*/  IMAD R125, R125, c[0x0][0x190], RZ ;  /* 0x000064007d7d7a24 */ /* 0x000fe200078e02ff */
[-C--:B------:R-:W-:Y:S02]  /*72d0*/  LEA.HI.X.SX32 R131, R127, R0.reuse, 0x2, P1 ;  /* 0x000000007f837211 */ /* 0x080fe400008f16ff */
[----:B------:R-:W-:Y:S01]  /*72e0*/  LEA.HI.X.SX32 R137, R128, R0, 0x2, P2 ;  /* 0x0000000080897211 */ /* 0x000fe200010f16ff */
[----:B------:R-:W-:Y:S01]  /*72f0*/  STL.64 [R1+0x1f0], R198 ;  /* 0x0001f0c601007387 */ /* 0x000fe20000100a00 */
[----:B------:R-:W-:Y:S01]  /*7300*/  IMAD R124, R124, c[0x0][0x190], RZ ;  /* 0x000064007c7c7a24 */ /* 0x000fe200078e02ff */
[----:B------:R-:W-:-:S02]  /*7310*/  LEA R132, P2, R126, R2, 0x2 ;  /* 0x000000027e847211 */ /* 0x000fc400078410ff */
[----:B------:R-:W-:Y:S01]  /*7320*/  STL.64 [R1+0x2a0], R138 ;  /* 0x0002a08a01007387 */ /* 0x000fe20000100a00 */
[----:B------:R-:W-:-:S03]  /*7330*/  IMAD R123, R123, c[0x0][0x190], RZ ;  /* 0x000064007b7b7a24 */ /* 0x000fc600078e02ff */
[----:B------:R-:W-:Y:S04]  /*7340*/  STL.64 [R1+0x350], R136 ;  /* 0x0003508801007387 */ /* 0x000fe80000100a00 */
[----:B------:R1:W-:Y:S01]  /*7350*/  STL.64 [R1+0x418], R130 ;  /* 0x0004188201007387 */ /* 0x0003e20000100a00 */
[----:B------:R-:W-:Y:S02]  /*7360*/  LEA.HI.X.SX32 R133, R126, R0, 0x2, P2 ;  /* 0x000000007e857211 */ /* 0x000fe400010f16ff */
[-C--:B------:R-:W-:Y:S02]  /*7370*/  LEA R128, P2, R124, R2.reuse, 0x2 ;  /* 0x000000027c807211 */ /* 0x080fe400078410ff */
[----:B-1----:R-:W-:-:S04]  /*7380*/  LEA R130, P1, R125, R2, 0x2 ;  /* 0x000000027d827211 */ /* 0x002fc800078210ff */
[----:B------:R-:W-:Y:S02]  /*7390*/  LEA.HI.X.SX32 R131, R125, R0, 0x2, P1 ;  /* 0x000000007d837211 */ /* 0x000fe400008f16ff */
[----:B------:R-:W-:Y:S01]  /*73a0*/  LEA R126, P1, R123, R2, 0x2 ;  /* 0x000000027b7e7211 */ /* 0x000fe200078210ff */
[----:B------:R-:W-:Y:S01]  /*73b0*/  IMAD R122, R122, c[0x0][0x190], RZ ;  /* 0x000064007a7a7a24 */ /* 0x000fe200078e02ff */
[-C--:B------:R-:W-:Y:S01]  /*73c0*/  LEA.HI.X.SX32 R129, R124, R0.reuse, 0x2, P2 ;  /* 0x000000007c817211 */ /* 0x080fe200010f16ff */
[----:B------:R-:W-:Y:S01]  /*73d0*/  IMAD R121, R121, c[0x0][0x190], RZ ;  /* 0x0000640079797a24 */ /* 0x000fe200078e02ff */
[----:B------:R-:W-:Y:S01]  /*73e0*/  LEA.HI.X.SX32 R127, R123, R0, 0x2, P1 ;  /* 0x000000007b7f7211 */ /* 0x000fe200008f16ff */
[----:B------:R-:W-:Y:S01]  /*73f0*/  STL.64 [R1+0x4c8], R132 ;  /* 0x0004c88401007387 */ /* 0x000fe20000100a00 */
[----:B------:R-:W-:Y:S01]  /*7400*/  IMAD R120, R120, c[0x0][0x190], RZ ;  /* 0x0000640078787a24 */ /* 0x000fe200078e02ff */
[----:B------:R-:W-:Y:S02]  /*7410*/  LEA R206, P2, R122, R2, 0x2 ;  /* 0x000000027ace7211 */ /* 0x000fe400078410ff */
        /* <DEDUP_REMOVED lines=14> */
[----:B------:R-:W-:-:S03]  /*7500*/  IMAD R116, R116, c[0x0][0x190], RZ ;  /* 0x0000640074747a24 */ /* 0x000fc600078e02ff */
[----:B------:R-:W-:Y:S01]  /*7510*/  STL.64 [R1+0x2a8], R126 ;  /* 0x0002a87e01007387 */ /* 0x000fe20000100a00 */
[----:B------:R-:W-:-:S03]  /*7520*/  IMAD R115, R115, c[0x0][0x190], RZ ;  /* 0x0000640073737a24 */ /* 0x000fc600078e02ff */
[----:B------:R1:W-:Y:S04]  /*7530*/  STL.64 [R1+0x360], R124 ;  /* 0x0003607c01007387 */ /* 0x0003e80000100a00 */
[----:B------:R2:W-:Y:S01]  /*7540*/  STL.64 [R1+0x420], R122 ;  /* 0x0004207a01007387 */ /* 0x0005e20000100a00 */
[CC--:B-1----:R-:W-:Y:S02]  /*7550*/  LEA R124, P2, R118.reuse, R2.reuse, 0x2 ;  /* 0x00000002767c7211 */ /* 0x0c2fe400078410ff */
[----:B--2---:R-:W-:Y:S02]  /*7560*/  LEA R122, P1, R117, R2, 0x2 ;  /* 0x00000002757a7211 */ /* 0x004fe400078210ff */
[----:B------:R-:W-:Y:S02]  /*7570*/  LEA.HI.X.SX32 R125, R118, R0, 0x2, P2 ;  /* 0x00000000767d7211 */ /* 0x000fe400010f16ff */
[----:B------:R-:W-:-:S02]  /*7580*/  LEA R120, P2, R116, R2, 0x2 ;  /* 0x0000000274787211 */ /* 0x000fc400078410ff */
        /* <DEDUP_REMOVED lines=92> */
[----:B------:R-:W-:Y:S01]  /*7b50*/  IMAD R90, R90, c[0x0][0x190], RZ ;  /* 0x000064005a5a7a24 */ /* 0x000fe200078e02ff */
[CC--:B-1----:R-:W-:Y:S02]  /*7b60*/  LEA R100, P2, R94.reuse, R2.reuse, 0x2 ;  /* 0x000000025e647211 */ /* 0x0c2fe400078410ff */
[----:B--2---:R-:W-:Y:S02]  /*7b70*/  LEA R98, P1, R93, R2, 0x2 ;  /* 0x000000025d627211 */ /* 0x004fe400078210ff */
[----:B------:R-:W-:Y:S01]  /*7b80*/  LEA.HI.X.SX32 R101, R94, R0, 0x2, P2 ;  /* 0x000000005e657211 */ /* 0x000fe200010f16ff */
[----:B------:R-:W-:Y:S01]  /*7b90*/  IMAD R89, R89, c[0x0][0x190], RZ ;  /* 0x0000640059597a24 */ /* 0x000fe200078e02ff */
[----:B------:R-:W-:-:S02]  /*7ba0*/  LEA R96, P2, R92, R2, 0x2 ;  /* 0x000000025c607211 */ /* 0x000fc400078410ff */
[----:B------:R-:W-:Y:S02]  /*7bb0*/  LEA.HI.X.SX32 R99, R93, R0, 0x2, P1 ;  /* 0x000000005d637211 */ /* 0x000fe400008f16ff */
[C---:B------:R-:W-:Y:S02]  /*7bc0*/  LEA R94, P1, R91.reuse, R2, 0x2 ;  /* 0x000000025b5e7211 */ /* 0x040fe400078210ff */
[----:B------:R-:W-:Y:S02]  /*7bd0*/  LEA.HI.X.SX32 R97, R92, R0, 0x2, P2 ;  /* 0x000000005c617211 */ /* 0x000fe400010f16ff */
[----:B------:R-:W-:Y:S02]  /*7be0*/  LEA R208, P2, R90, R2, 0x2 ;  /* 0x000000025ad07211 */ /* 0x000fe400078410ff */
[----:B------:R-:W-:Y:S02]  /*7bf0*/  LEA.HI.X.SX32 R95, R91, R0, 0x2, P1 ;  /* 0x000000005b5f7211 */ /* 0x000fe400008f16ff */
[C---:B------:R-:W-:Y:S01]  /*7c00*/  LEA R92, P1, R89.reuse, R2, 0x2 ;  /* 0x00000002595c7211 */ /* 0x040fe200078210ff */
[----:B------:R-:W-:Y:S01]  /*7c10*/  IMAD R88, R88, c[0x0][0x190], RZ ;  /* 0x0000640058587a24 */ /* 0x000fe200078e02ff */
[-C--:B------:R-:W-:Y:S01]  /*7c20*/  LEA.HI.X.SX32 R209, R90, R0.reuse, 0x2, P2 ;  /* 0x000000005ad17211 */ /* 0x080fe200010f16ff */
[----:B------:R-:W-:Y:S01]  /*7c30*/  STL.64 [R1+0x4f8], R100 ;  /* 0x0004f86401007387 */ /* 0x000fe20000100a00 */
[----:B------:R-:W-:Y:S01]  /*7c40*/  LEA.HI.X.SX32 R93, R89, R0, 0x2, P1 ;  /* 0x00000000595d7211 */ /* 0x000fe200008f16ff */
[----:B------:R-:W-:-:S02]  /*7c50*/  IMAD R87, R87, c[0x0][0x190], RZ ;  /* 0x0000640057577a24 */ /* 0x000fc400078e02ff */
[----:B------:R-:W-:Y:S01]  /*7c60*/  STL.64 [R1+0x5b8], R98 ;  /* 0x0005b86201007387 */ /* 0x000fe20000100a00 */
[----:B------:R-:W-:-:S03]  /*7c70*/  IMAD R86, R86, c[0x0][0x190], RZ ;  /* 0x0000640056567a24 */ /* 0x000fc600078e02ff */
[----:B------:R-:W-:Y:S01]  /*7c80*/  STL.64 [R1+0x688], R96 ;  /* 0x0006886001007387 */ /* 0x000fe20000100a00 */
[----:B------:R-:W-:-:S03]  /*7c90*/  IMAD R85, R85, c[0x0][0x190], RZ ;  /* 0x0000640055557a24 */ /* 0x000fc600078e02ff */
[----:B------:R1:W-:Y:S04]  /*7ca0*/  STL.64 [R1+0x768], R94 ;  /* 0x0007685e01007387 */ /* 0x0003e80000100a00 */
[----:B------:R-:W-:Y:S04]  /*7cb0*/  STL.64 [R1+0x228], R208 ;  /* 0x000228d001007387 */ /* 0x000fe80000100a00 */
[----:B------:R2:W-:Y:S01]  /*7cc0*/  STL.64 [R1+0x2d8], R92 ;  /* 0x0002d85c01007387 */ /* 0x0005e20000100a00 */
[----:B-1----:R-:W-:-:S04]  /*7cd0*/  LEA R94, P2, R88, R2, 0x2 ;  /* 0x00000002585e7211 */ /* 0x002fc800078410ff */
[----:B------:R-:W-:Y:S02]  /*7ce0*/  LEA.HI.X.SX32 R95, R88, R0, 0x2, P2 ;  /* 0x00000000585f7211 */ /* 0x000fe400010f16ff */
[CC--:B--2---:R-:W-:Y:S02]  /*7cf0*/  LEA R92, P1, R87.reuse, R2.reuse, 0x2 ;  /* 0x00000002575c7211 */ /* 0x0c4fe400078210ff */
[----:B------:R-:W-:Y:S02]  /*7d00*/  LEA R90, P2, R86, R2, 0x2 ;  /* 0x00000002565a7211 */ /* 0x000fe400078410ff */
        /* <DEDUP_REMOVED lines=8> */
[----:B------:R1:W-:Y:S01]  /*7d90*/  STL.64 [R1+0x500], R90 ;  /* 0x0005005a01007387 */ /* 0x0003e20000100a00 */
[----:B------:R-:W-:-:S03]  /*7da0*/  IMAD R81, R81, c[0x0][0x190], RZ ;  /* 0x0000640051517a24 */ /* 0x000fc600078e02ff */
        /* <DEDUP_REMOVED lines=245> */
[C---:B------:R-:W-:Y:S02]  /*8d00*/  LEA R26, P2, R22.reuse, R2, 0x2 ;  /* 0x00000002161a7211 */ /* 0x040fe400078410ff */
[----:B------:R-:W-:Y:S02]  /*8d10*/  LEA.HI.X.SX32 R29, R23, R0, 0x2, P1 ;  /* 0x00000000171d7211 */ /* 0x000fe400008f16ff */
[----:B------:R-:W-:Y:S02]  /*8d20*/  LEA R24, P1, R21, R2, 0x2 ;  /* 0x0000000215187211 */ /* 0x000fe400078210ff */
[-C--:B------:R-:W-:Y:S01]  /*8d30*/  LEA.HI.X.SX32 R27, R22, R0.reuse, 0x2, P2 ;  /* 0x00000000161b7211 */ /* 0x080fe200010f16ff */
[----:B------:R-:W-:Y:S01]  /*8d40*/  IMAD R19, R19, c[0x0][0x190], RZ ;  /* 0x0000640013137a24 */ /* 0x000fe200078e02ff */
[----:B------:R-:W-:Y:S01]  /*8d50*/  LEA.HI.X.SX32 R25, R21, R0, 0x2, P1 ;  /* 0x0000000015197211 */ /* 0x000fe200008f16ff */
[----:B------:R-:W-:Y:S01]  /*8d60*/  IMAD R17, R17, c[0x0][0x190], RZ ;  /* 0x0000640011117a24 */ /* 0x000fe200078e02ff */
[----:B------:R-:W-:Y:S01]  /*8d70*/  STL.64 [R1+0x3f8], R30 ;  /* 0x0003f81e01007387 */ /* 0x000fe20000100a00 */
[----:B------:R-:W-:-:S03]  /*8d80*/  IMAD R15, R15, c[0x0][0x190], RZ ;  /* 0x000064000f0f7a24 */ /* 0x000fc600078e02ff */
[----:B------:R1:W-:Y:S04]  /*8d90*/  STL.64 [R1+0x560], R26 ;  /* 0x0005601a01007387 */ /* 0x0003e80000100a00 */
[----:B------:R-:W-:Y:S04]  /*8da0*/  STL.64 [R1+0x4a8], R28 ;  /* 0x0004a81c01007387 */ /* 0x000fe80000100a00 */
[----:B------:R2:W-:Y:S01]  /*8db0*/  STL.64 [R1+0x630], R24 ;  /* 0x0006301801007387 */ /* 0x0005e20000100a00 */
[----:B-1----:R-:W-:Y:S01]  /*8dc0*/  LEA R26, P2, R19, R2, 0x2 ;  /* 0x00000002131a7211 */ /* 0x002fe200078410ff */
[----:B------:R-:W-:-:S03]  /*8dd0*/  IMAD R13, R13, c[0x0][0x190], RZ ;  /* 0x000064000d0d7a24 */ /* 0x000fc600078e02ff */
[----:B------:R-:W-:Y:S02]  /*8de0*/  LEA.HI.X.SX32 R27, R19, R0, 0x2, P2 ;  /* 0x00000000131b7211 */ /* 0x000fe400010f16ff */
[-C--:B--2---:R-:W-:Y:S02]  /*8df0*/  LEA R24, P1, R17, R2.reuse, 0x2 ;  /* 0x0000000211187211 */ /* 0x084fe400078210ff */
[----:B------:R-:W-:Y:S02]  /*8e00*/  LEA R22, P2, R15, R2, 0x2 ;  /* 0x000000020f167211 */ /* 0x000fe400078410ff */
[-C--:B------:R-:W-:Y:S01]  /*8e10*/  LEA.HI.X.SX32 R25, R17, R0.reuse, 0x2, P1 ;  /* 0x0000000011197211 */ /* 0x080fe200008f16ff */
[----:B------:R-:W-:Y:S01]  /*8e20*/  STL.64 [R1+0x700], R26 ;  /* 0x0007001a01007387 */ /* 0x000fe20000100a00 */
[----:B------:R-:W-:Y:S01]  /*8e30*/  LEA.HI.X.SX32 R23, R15, R0, 0x2, P2 ;  /* 0x000000000f177211 */ /* 0x000fe200010f16ff */
[----:B------:R-:W-:Y:S02]  /*8e40*/  IMAD R11, R11, c[0x0][0x190], RZ ;  /* 0x000064000b0b7a24 */ /* 0x000fe400078e02ff */
[----:B------:R1:W-:Y:S01]  /*8e50*/  STL.64 [R1+0x7f0], R24 ;  /* 0x0007f01801007387 */ /* 0x0003e20000100a00 */
[----:B------:R-:W-:-:S03]  /*8e60*/  IMAD R9, R9, c[0x0][0x190], RZ ;  /* 0x0000640009097a24 */ /* 0x000fc600078e02ff */
[----:B------:R2:W-:Y:S01]  /*8e70*/  STL.64 [R1+0x290], R22 ;  /* 0x0002901601007387 */ /* 0x0005e20000100a00 */
[-C--:B-1----:R-:W-:Y:S02]  /*8e80*/  LEA R24, P1, R13, R2.reuse, 0x2 ;  /* 0x000000020d187211 */ /* 0x082fe400078210ff */
[----:B--2---:R-:W-:Y:S02]  /*8e90*/  LEA R22, P2, R11, R2, 0x2 ;  /* 0x000000020b167211 */ /* 0x004fe400078410ff */
[-C--:B------:R-:W-:Y:S01]  /*8ea0*/  LEA.HI.X.SX32 R25, R13, R0.reuse, 0x2, P1 ;  /* 0x000000000d197211 */ /* 0x080fe200008f16ff */
[----:B------:R-:W-:Y:S01]  /*8eb0*/  IMAD R7, R7, c[0x0][0x190], RZ ;  /* 0x0000640007077a24 */ /* 0x000fe200078e02ff */
[----:B------:R-:W-:-:S03]  /*8ec0*/  LEA.HI.X.SX32 R23, R11, R0, 0x2, P2 ;  /* 0x000000000b177211 */ /* 0x000fc600010f16ff */
        /* <DEDUP_REMOVED lines=15> */
[----:B------:R-:W-:Y:S01]  /*8fc0*/  LEA.HI.X.SX32 R23, R14, R0, 0x2, P2 ;  /* 0x000000000e177211 */ /* 0x000fe200010f16ff */
[----:B------:R-:W-:Y:S02]  /*8fd0*/  IMAD R16, R16, c[0x0][0x190], RZ ;  /* 0x0000640010107a24 */ /* 0x000fe400078e02ff */
[----:B------:R1:W-:Y:S01]  /*8fe0*/  STL.64 [R1+0x638], R24 ;  /* 0x0006381801007387 */ /* 0x0003e20000100a00 */
[----:B------:R-:W-:-:S03]  /*8ff0*/  IMAD R12, R12, c[0x0][0x190], RZ ;  /* 0x000064000c0c7a24 */ /* 0x000fc600078e02ff */
[----:B------:R2:W-:Y:S01]  /*9000*/  STL.64 [R1+0x718], R22 ;  /* 0x0007181601007387 */ /* 0x0005e20000100a00 */
[-C--:B-1----:R-:W-:Y:S02]  /*9010*/  LEA R24, P1, R18, R2.reuse, 0x2 ;  /* 0x0000000212187211 */ /* 0x082fe400078210ff */
[----:B--2---:R-:W-:Y:S02]  /*9020*/  LEA R22, P2, R20, R2, 0x2 ;  /* 0x0000000214167211 */ /* 0x004fe400078410ff */
[----:B------:R-:W-:Y:S02]  /*9030*/  LEA.HI.X.SX32 R25, R18, R0, 0x2, P1 ;  /* 0x0000000012197211 */ /* 0x000fe400008f16ff */
[----:B------:R-:W-:Y:S02]  /*9040*/  LEA R10, P1, R16, R2, 0x2 ;  /* 0x00000002100a7211 */ /* 0x000fe400078210ff */
[-C--:B------:R-:W-:Y:S01]  /*9050*/  LEA.HI.X.SX32 R23, R20, R0.reuse, 0x2, P2 ;  /* 0x0000000014177211 */ /* 0x080fe200010f16ff */
[----:B------:R-:W-:Y:S01]  /*9060*/  IMAD R8, R8, c[0x0][0x190], RZ ;  /* 0x0000640008087a24 */ /* 0x000fe200078e02ff */
[----:B------:R-:W-:-:S02]  /*9070*/  LEA.HI.X.SX32 R11, R16, R0, 0x2, P1 ;  /* 0x00000000100b7211 */ /* 0x000fc400008f16ff */
[----:B------:R-:W-:Y:S01]  /*9080*/  LEA R14, P2, R12, R2, 0x2 ;  /* 0x000000020c0e7211 */ /* 0x000fe200078410ff */
[----:B------:R-:W-:Y:S01]  /*9090*/  STL.64 [R1+0x808], R24 ;  /* 0x0008081801007387 */ /* 0x000fe20000100a00 */
[----:B------:R-:W-:Y:S02]  /*90a0*/  IMAD R6, R6, c[0x0][0x190], RZ ;  /* 0x0000640006067a24 */ /* 0x000fe400078e02ff */
[----:B------:R-:W-:Y:S01]  /*90b0*/  LEA.HI.X.SX32 R15, R12, R0, 0x2, P2 ;  /* 0x000000000c0f7211 */ /* 0x000fe200010f16ff */
[----:B------:R-:W-:Y:S04]  /*90c0*/  STL.64 [R1+0x298], R22 ;  /* 0x0002981601007387 */ /* 0x000fe80000100a00 */
[----:B------:R1:W-:Y:S01]  /*90d0*/  STL.64 [R1+0x348], R10 ;  /* 0x0003480a01007387 */ /* 0x0003e20000100a00 */
[----:B------:R-:W-:-:S02]  /*90e0*/  IMAD R5, R5, c[0x0][0x190], RZ ;  /* 0x0000640005057a24 */ /* 0x000fc400078e02ff */
[----:B------:R-:W-:Y:S01]  /*90f0*/  IMAD R3, R3, c[0x0][0x190], RZ ;  /* 0x0000640003037a24 */ /* 0x000fe200078e02ff */
[----:B------:R2:W-:Y:S01]  /*9100*/  STL.64 [R1+0x410], R14 ;  /* 0x0004100e01007387 */ /* 0x0005e20000100a00 */
[----:B-1----:R-:W-:-:S04]  /*9110*/  LEA R10, P1, R8, R2, 0x2 ;  /* 0x00000002080a7211 */ /* 0x002fc800078210ff */
[----:B------:R-:W-:Y:S02]  /*9120*/  LEA.HI.X.SX32 R11, R8, R0, 0x2, P1 ;  /* 0x00000000080b7211 */ /* 0x000fe400008f16ff */
[----:B--2---:R-:W-:-:S03]  /*9130*/  LEA R14, P2, R6, R2, 0x2 ;  /* 0x00000002060e7211 */ /* 0x004fc600078410ff */
[----:B------:R1:W-:Y:S01]  /*9140*/  STL.64 [R1+0x4c0], R10 ;  /* 0x0004c00a01007387 */ /* 0x0003e20000100a00 */
[----:B------:R-:W-:Y:S02]  /*9150*/  LEA.HI.X.SX32 R15, R6, R0, 0x2, P2 ;  /* 0x00000000060f7211 */ /* 0x000fe400010f16ff */
[----:B------:R-:W-:-:S04]  /*9160*/  LEA R8, P2, R3, R2, 0x2 ;  /* 0x0000000203087211 */ /* 0x000fc800078410ff */
[----:B------:R-:W-:Y:S02]  /*9170*/  LEA.HI.X.SX32 R9, R3, R0, 0x2, P2 ;  /* 0x0000000003097211 */ /* 0x000fe400010f16ff */
[C---:B-1----:R-:W-:Y:S02]  /*9180*/  LEA R10, P1, R5.reuse, R2, 0x2 ;  /* 0x00000002050a7211 */ /* 0x042fe400078210ff */
[----:B------:R-:W-:Y:S02]  /*9190*/  IADD3 R2, R4, -0x19, RZ ;  /* 0xffffffe704027810 */ /* 0x000fe40007ffe0ff */
[----:B------:R-:W-:Y:S01]  /*91a0*/  LEA.HI.X.SX32 R11, R5, R0, 0x2, P1 ;  /* 0x00000000050b7211 */ /* 0x000fe200008f16ff */
[----:B------:R-:W-:Y:S01]  /*91b0*/  IMAD.MOV.U32 R0, RZ, RZ, c[0x0][0x188] ;  /* 0x00006200ff007624 */ /* 0x000fe200078e00ff */
[----:B------:R-:W-:Y:S01]  /*91c0*/  ISETP.GE.U32.AND P2, PT, R2, 0x7fffff68, PT ;  /* 0x7fffff680200780c */ /* 0x000fe20003f46070 */
[----:B------:R-:W-:Y:S01]  /*91d0*/  IMAD.SHL.U32 R5, R135, 0x4, RZ ;  /* 0x0000000487057824 */ /* 0x000fe200078e00ff */
[----:B------:R-:W-:Y:S01]  /*91e0*/  IADD3 R7, R4, -0x15, RZ ;  /* 0xffffffeb04077810 */ /* 0x000fe20007ffe0ff */
[----:B------:R-:W-:Y:S01]  /*91f0*/  IMAD.SHL.U32 R2, R0, 0x4, RZ ;  /* 0x0000000400027824 */ /* 0x000fe200078e00ff */
[----:B------:R-:W-:Y:S01]  /*9200*/  STL.64 [R1+0x570], R14 ;  /* 0x0005700e01007387 */ /* 0x000fe20000100a00 */
[----:B------:R-:W-:Y:S01]  /*9210*/  ULDC.64 UR8, c[0x0][0x118] ;  /* 0x0000460000087ab9 */ /* 0x000fe20000000a00 */
[----:B------:R-:W-:-:S02]  /*9220*/  IADD3 R3, R4, -0x1d, RZ ;  /* 0xffffffe304037810 */ /* 0x000fc40007ffe0ff */
[----:B------:R-:W-:Y:S01]  /*9230*/  STL.64 [R1+0x650], R10 ;  /* 0x0006500a01007387 */ /* 0x000fe20000100a00 */
[----:B------:R-:W-:Y:S01]  /*9240*/  ISETP.GE.U32.AND P1, PT, R7, 0x7fffff6c, PT ;  /* 0x7fffff6c0700780c */ /* 0x000fe20003f26070 */
[C---:B------:R-:W-:Y:S02]  /*9250*/  IMAD.WIDE R6, R2.reuse, 0x4, R246 ;  /* 0x0000000402067825 */ /* 0x040fe400078e02f6 */
[----:B------:R1:W-:Y:S04]  /*9260*/  STL.64 [R1+0x720], R8 ;  /* 0x0007200801007387 */ /* 0x0003e80000100a00 */
[----:B------:R2:W-:Y:S04]  /*9270*/  LDGSTS.E [R5], [R244.64], !P3 ;  /* 0x00000000f4057fae */ /* 0x0005e8000d921848 */
[----:B------:R2:W-:Y:S01]  /*9280*/  LDGSTS.E [R5+0x200], [R246.64], !P3 ;  /* 0x00200000f6057fae */ /* 0x0005e2000d921848 */
[----:B------:R-:W-:Y:S01]  /*9290*/  ISETP.GE.U32.AND P3, PT, R3, 0x7fffff64, PT ;  /* 0x7fffff640300780c */ /* 0x000fe20003f66070 */
[----:B-1----:R-:W-:Y:S01]  /*92a0*/  IMAD.WIDE R8, R2, 0x4, R244 ;  /* 0x0000000402087825 */ /* 0x002fe200078e02f4 */
[----:B------:R-:W-:-:S02]  /*92b0*/  SHF.L.U32 R2, R0, 0x3, RZ ;  /* 0x0000000300027819 */ /* 0x000fc400000006ff */
[----:B------:R-:W-:Y:S02]  /*92c0*/  IADD3 R3, R4, -0x21, RZ ;  /* 0xffffffdf04037810 */ /* 0x000fe40007ffe0ff */
[----:B------:R1:W-:Y:S01]  /*92d0*/  LDGSTS.E [R5+0x1000], [R8.64], !P4 ;  /* 0x0100000008057fae */ /* 0x0003e2000e121848 */
[----:B------:R-:W-:-:S03]  /*92e0*/  IMAD.WIDE R12, R2, 0x4, R244 ;  /* 0x00000004020c7825 */ /* 0x000fc600078e02f4 */
[----:B------:R3:W-:Y:S01]  /*92f0*/  LDGSTS.E [R5+0x1200], [R6.64], !P4 ;  /* 0x0120000006057fae */ /* 0x0007e2000e121848 */
[----:B------:R-:W-:Y:S01]  /*9300*/  ISETP.GE.U32.AND P4, PT, R3, 0x7fffff60, PT ;  /* 0x7fffff600300780c */ /* 0x000fe20003f86070 */
[----:B------:R-:W-:Y:S02]  /*9310*/  IMAD R3, R0, 0xc, RZ ;  /* 0x0000000c00037824 */ /* 0x000fe400078e02ff */
[----:B------:R-:W-:Y:S01]  /*9320*/  IMAD.WIDE R10, R2, 0x4, R246 ;  /* 0x00000004020a7825 */ /* 0x000fe200078e02f6 */
[----:B------:R-:W-:Y:S01]  /*9330*/  IADD3 R2, R4, -0x25, RZ ;  /* 0xffffffdb04027810 */ /* 0x000fe20007ffe0ff */
[----:B------:R1:W-:Y:S04]  /*9340*/  STL.64 [R1+0x138], R8 ;  /* 0x0001380801007387 */ /* 0x0003e80000100a00 */
[----:B------:R3:W-:Y:S04]  /*9350*/  STL.64 [R1+0x130], R6 ;  /* 0x0001300601007387 */ /* 0x0007e80000100a00 */
[----:B------:R4:W-:Y:S01]  /*9360*/  LDGSTS.E [R5+0x2000], [R12.64], !P5 ;  /* 0x020000000c057fae */ /* 0x0009e2000e921848 */
[----:B-1----:R-:W-:-:S03]  /*9370*/  IMAD.WIDE R8, R3, 0x4, R244 ;  /* 0x0000000403087825 */ /* 0x002fc600078e02f4 */
[----:B------:R1:W-:Y:S01]  /*9380*/  LDGSTS.E [R5+0x2200], [R10.64], !P5 ;  /* 0x022000000a057fae */ /* 0x0003e2000e921848 */
[----:B------:R-:W-:Y:S01]  /*9390*/  ISETP.GE.U32.AND P5, PT, R2, 0x7fffff5c, PT ;  /* 0x7fffff5c0200780c */ /* 0x000fe20003fa6070 */
[----:B---3--:R-:W-:Y:S01]  /*93a0*/  IMAD.WIDE R6, R3, 0x4, R246 ;  /* 0x0000000403067825 */ /* 0x008fe200078e02f6 */
[----:B------:R-:W-:Y:S01]  /*93b0*/  IADD3 R3, R4, -0x29, RZ ;  /* 0xffffffd704037810 */ /* 0x000fe20007ffe0ff */
[----:B------:R3:W-:Y:S02]  /*93c0*/  LDGSTS.E [R5+0x3000], [R8.64], !P6 ;  /* 0x0300000008057fae */ /* 0x0007e4000f121848 */
[C---:B------:R-:W-:Y:S02]  /*93d0*/  IMAD.SHL.U32 R2, R0.reuse, 0x10, RZ ;  /* 0x0000001000027824 */ /* 0x040fe400078e00ff */
[----:B------:R4:W-:Y:S04]  /*93e0*/  STL.64 [R1+0x108], R12 ;  /* 0x0001080c01007387 */ /* 0x0009e80000100a00 */
[----:B------:R1:W-:Y:S01]  /*93f0*/  LDGSTS.E [R5+0x3200], [R6.64], !P6 ;  /* 0x0320000006057fae */ /* 0x0003e2000f121848 */
[----:B------:R-:W-:Y:S01]  /*9400*/  ISETP.GE.U32.AND P6, PT, R3, 0x7fffff58, PT ;  /* 0x7fffff580300780c */ /* 0x000fe20003fc6070 */
[----:B------:R-:W-:-:S02]  /*9410*/  IMAD R3, R0, 0x14, RZ ;  /* 0x0000001400037824 */ /* 0x000fc400078e02ff */
[----:B------:R1:W-:Y:S01]  /*9420*/  STL.64 [R1+0x100], R10 ;  /* 0x0001000a01007387 */ /* 0x0003e20000100a00 */
[----:B----4-:R-:W-:-:S03]  /*9430*/  IMAD.WIDE R12, R2, 0x4, R244 ;  /* 0x00000004020c7825 */ /* 0x010fc600078e02f4 */
[----:B------:R3:W-:Y:S01]  /*9440*/  STL.64 [R1+0xd8], R8 ;  /* 0x0000d80801007387 */ /* 0x0007e20000100a00 */
[----:B-1----:R-:W-:Y:S01]  /*9450*/  IMAD.WIDE R10, R2, 0x4, R246 ;  /* 0x00000004020a7825 */ /* 0x002fe200078e02f6 */
[----:B------:R-:W-:Y:S02]  /*9460*/  IADD3 R2, R4, -0x2d, RZ ;  /* 0xffffffd304027810 */ /* 0x000fe40007ffe0ff */
[----:B------:R1:W-:Y:S01]  /*9470*/  STL.64 [R1+0xd0], R6 ;  /* 0x0000d00601007387 */ /* 0x0003e20000100a00 */
[----:B---3--:R-:W-:-:S03]  /*9480*/  IMAD.WIDE R8, R3, 0x4, R244 ;  /* 0x0000000403087825 */ /* 0x008fc600078e02f4 */
[----:B------:R3:W-:Y:S04]  /*9490*/  LDGSTS.E [R5+0x4000], [R12.64], !P0 ;  /* 0x040000000c057fae */ /* 0x0007e8000c121848 */
[----:B------:R4:W-:Y:S01]  /*94a0*/  LDGSTS.E [R5+0x4200], [R10.64], !P0 ;  /* 0x042000000a057fae */ /* 0x0009e2000c121848 */
[----:B------:R-:W-:Y:S01]  /*94b0*/  ISETP.GE.U32.AND P0, PT, R2, 0x7fffff54, PT ;  /* 0x7fffff540200780c */ /* 0x000fe20003f06070 */
[----:B------:R-:W-:Y:S02]  /*94c0*/  IMAD R2, R0, 0x18, RZ ;  /* 0x0000001800027824 */ /* 0x000fe400078e02ff */
[----:B-1----:R-:W-:Y:S01]  /*94d0*/  IMAD.WIDE R6, R3, 0x4, R246 ;  /* 0x0000000403067825 */ /* 0x002fe200078e02f6 */
[----:B------:R-:W-:Y:S01]  /*94e0*/  IADD3 R3, R4, -0x31, RZ ;  /* 0xffffffcf04037810 */ /* 0x000fe20007ffe0ff */
[----:B------:R1:W-:Y:S04]  /*94f0*/  LDGSTS.E [R5+0x5000], [R8.64], !P1 ;  /* 0x0500000008057fae */ /* 0x0003e8000c921848 */
[----:B------:R3:W-:Y:S04]  /*9500*/  STL.64 [R1+0xa8], R12 ;  /* 0x0000a80c01007387 */ /* 0x0007e80000100a00 */
[----:B------:R1:W-:Y:S01]  /*9510*/  LDGSTS.E [R5+0x5200], [R6.64], !P1 ;  /* 0x0520000006057fae */ /* 0x0003e2000c921848 */
[----:B------:R-:W-:Y:S01]  /*9520*/  ISETP.GE.U32.AND P1, PT, R3, 0x7fffff50, PT ;  /* 0x7fffff500300780c */ /* 0x000fe20003f26070 */
[----:B------:R-:W-:-:S02]  /*9530*/  IMAD R3, R0, 0x1c, RZ ;  /* 0x0000001c00037824 */ /* 0x000fc400078e02ff */
[----:B------:R4:W-:Y:S01]  /*9540*/  STL.64 [R1+0xa0], R10 ;  /* 0x0000a00a01007387 */ /* 0x0009e20000100a00 */
[----:B---3--:R-:W-:-:S03]  /*9550*/  IMAD.WIDE R12, R2, 0x4, R244 ;  /* 0x00000004020c7825 */ /* 0x008fc600078e02f4 */
[----:B------:R1:W-:Y:S01]  /*9560*/  STL.64 [R1+0x78], R8 ;  /* 0x0000780801007387 */ /* 0x0003e20000100a00 */
[----:B----4-:R-:W-:Y:S01]  /*9570*/  IMAD.WIDE R10, R2, 0x4, R246 ;  /* 0x00000004020a7825 */ /* 0x010fe200078e02f6 */
[----:B------:R-:W-:Y:S02]  /*9580*/  IADD3 R2, R4, -0x35, RZ ;  /* 0xffffffcb04027810 */ /* 0x000fe40007ffe0ff */
[----:B------:R3:W-:Y:S01]  /*9590*/  STL.64 [R1+0x70], R6 ;  /* 0x0000700601007387 */ /* 0x0007e20000100a00 */
[----:B------:R-:W-:Y:S02]  /*95a0*/  IMAD.SHL.U32 R192, R0, 0x20, RZ ;  /* 0x0000002000c07824 */ /* 0x000fe400078e00ff */
[C---:B-1----:R-:W-:Y:S01]  /*95b0*/  IMAD.WIDE R8, R3.reuse, 0x4, R244 ;  /* 0x0000000403087825 */ /* 0x042fe200078e02f4 */
[----:B------:R1:W-:Y:S04]  /*95c0*/  LDGSTS.E [R5+0x6000], [R12.64], !P2 ;  /* 0x060000000c057fae */ /* 0x0003e8000d121848 */
[----:B------:R4:W-:Y:S01]  /*95d0*/  LDGSTS.E [R5+0x6200], [R10.64], !P2 ;  /* 0x062000000a057fae */ /* 0x0009e2000d121848 */
[----:B------:R-:W-:Y:S01]  /*95e0*/  ISETP.GE.U32.AND P2, PT, R2, 0x7fffff4c, PT ;  /* 0x7fffff4c0200780c */ /* 0x000fe20003f46070 */
[----:B---3--:R-:W-:Y:S01]  /*95f0*/  IMAD.WIDE R6, R3, 0x4, R246 ;  /* 0x0000000403067825 */ /* 0x008fe200078e02f6 */
[----:B------:R-:W-:Y:S01]  /*9600*/  IADD3 R2, R4, -0x39, RZ ;  /* 0xffffffc704027810 */ /* 0x000fe20007ffe0ff */
[----:B------:R3:W-:Y:S02]  /*9610*/  LDGSTS.E [R5+0x7000], [R8.64], !P3 ;  /* 0x0700000008057fae */ /* 0x0007e4000d921848 */
[----:B------:R-:W-:-:S02]  /*9620*/  IMAD R188, R0, 0x24, RZ ;  /* 0x0000002400bc7824 */ /* 0x000fc400078e02ff */
[----:B------:R-:W-:Y:S01]  /*9630*/  IMAD.WIDE R194, R192, 0x4, R244 ;  /* 0x00000004c0c27825 */ /* 0x000fe200078e02f4 */
[----:B------:R1:W-:Y:S01]  /*9640*/  LDGSTS.E [R5+0x7200], [R6.64], !P3 ;  /* 0x0720000006057fae */ /* 0x0003e2000d921848 */
[----:B------:R-:W-:Y:S02]  /*9650*/  ISETP.GE.U32.AND P3, PT, R2, 0x7fffff48, PT ;  /* 0x7fffff480200780c */ /* 0x000fe40003f66070 */
[----:B------:R-:W-:Y:S01]  /*9660*/  IMAD.WIDE R192, R192, 0x4, R246 ;  /* 0x00000004c0c07825 */ /* 0x000fe200078e02f6 */
[----:B------:R-:W-:Y:S01]  /*9670*/  STL.64 [R1+0x48], R12 ;  /* 0x0000480c01007387 */ /* 0x000fe20000100a00 */
[----:B------:R-:W-:Y:S02]  /*9680*/  IADD3 R2, R4, -0x3d, RZ ;  /* 0xffffffc304027810 */ /* 0x000fe40007ffe0ff */
[C---:B------:R-:W-:Y:S01]  /*9690*/  IMAD.WIDE R190, R188.reuse, 0x4, R244 ;  /* 0x00000004bcbe7825 */ /* 0x040fe200078e02f4 */
[----:B------:R-:W-:Y:S03]  /*96a0*/  STL.64 [R1+0x40], R10 ;  /* 0x0000400a01007387 */ /* 0x000fe60000100a00 */
[----:B------:R-:W-:Y:S01]  /*96b0*/  IMAD.WIDE R188, R188, 0x4, R246 ;  /* 0x00000004bcbc7825 */ /* 0x000fe200078e02f6 */
[----:B------:R-:W-:Y:S03]  /*96c0*/  STL.64 [R1+0x18], R8 ;  /* 0x0000180801007387 */ /* 0x000fe60000100a00 */
[----:B------:R-:W-:Y:S01]  /*96d0*/  IMAD R184, R0, 0x28, RZ ;  /* 0x0000002800b87824 */ /* 0x000fe200078e02ff */
[----:B------:R-:W-:Y:S04]  /*96e0*/  STL.64 [R1+0x10], R6 ;  /* 0x0000100601007387 */ /* 0x000fe80000100a00 */
[----:B------:R2:W-:Y:S04]  /*96f0*/  LDGSTS.E [R5+0x8000], [R194.64], !P4 ;  /* 0x08000000c2057fae */ /* 0x0005e8000e121848 */
[----:B------:R-:W-:Y:S04]  /*9700*/  STL.64 [R1+0x1308], R194 ;  /* 0x001308c201007387 */ /* 0x000fe80000100a00 */
[----:B------:R2:W-:Y:S01]  /*9710*/  LDGSTS.E [R5+0x8200], [R192.64], !P4 ;  /* 0x08200000c0057fae */ /* 0x0005e2000e121848 */
[----:B------:R-:W-:-:S02]  /*9720*/  ISETP.GE.U32.AND P4, PT, R2, 0x7fffff44, PT ;  /* 0x7fffff440200780c */ /* 0x000fc40003f86070 */
[----:B------:R-:W-:Y:S01]  /*9730*/  IADD3 R2, R4, -0x41, RZ ;  /* 0xffffffbf04027810 */ /* 0x000fe20007ffe0ff */
[----:B------:R-:W-:Y:S01]  /*9740*/  STL.64 [R1+0x1310], R192 ;  /* 0x001310c001007387 */ /* 0x000fe20000100a00 */
[----:B------:R-:W-:-:S03]  /*9750*/  IMAD.WIDE R186, R184, 0x4, R244 ;  /* 0x00000004b8ba7825 */ /* 0x000fc600078e02f4 */
[----:B------:R2:W-:Y:S01]  /*9760*/  LDGSTS.E [R5+0x9000], [R190.64], !P5 ;  /* 0x09000000be057fae */ /* 0x0005e2000e921848 */
[----:B------:R-:W-:-:S03]  /*9770*/  IMAD R180, R0, 0x2c, RZ ;  /* 0x0000002c00b47824 */ /* 0x000fc600078e02ff */
[----:B------:R-:W-:Y:S01]  /*9780*/  STL.64 [R1+0x1318], R190 ;  /* 0x001318be01007387 */ /* 0x000fe20000100a00 */
[----:B------:R-:W-:-:S03]  /*9790*/  IMAD.WIDE R184, R184, 0x4, R246 ;  /* 0x00000004b8b87825 */ /* 0x000fc600078e02f6 */
[----:B------:R1:W-:Y:S01]  /*97a0*/  LDGSTS.E [R5+0x9200], [R188.64], !P5 ;  /* 0x09200000bc057fae */ /* 0x0003e2000e921848 */
[----:B------:R-:W-:-:S03]  /*97b0*/  ISETP.GE.U32.AND P5, PT, R2, 0x7fffff40, PT ;  /* 0x7fffff400200780c */ /* 0x000fc60003fa6070 */
[----:B------:R1:W-:Y:S01]  /*97c0*/  STL.64 [R1+0x1320], R188 ;  /* 0x001320bc01007387 */ /* 0x0003e20000100a00 */
[----:B------:R-:W-:Y:S01]  /*97d0*/  IADD3 R2, R4, -0x45, RZ ;  /* 0xffffffbb04027810 */ /* 0x000fe20007ffe0ff */
[----:B------:R-:W-:-:S04]  /*97e0*/  IMAD.WIDE R182, R180, 0x4, R244 ;  /* 0x00000004b4b67825 */ /* 0x000fc800078e02f4 */
[----:B------:R-:W-:-:S04]  /*97f0*/  IMAD.WIDE R180, R180, 0x4, R246 ;  /* 0x00000004b4b47825 */ /* 0x000fc800078e02f6 */
[----:B-1----:R-:W-:Y:S02]  /*9800*/  IMAD.SHL.U32 R189, R135, 0x4, RZ ;  /* 0x0000000487bd7824 */ /* 0x002fe400078e00ff */
[----:B------:R-:W-:-:S03]  /*9810*/  IMAD R176, R0, 0x30, RZ ;  /* 0x0000003000b07824 */ /* 0x000fc600078e02ff */
[----:B------:R1:W-:Y:S04]  /*9820*/  LDGSTS.E [R189+0xa000], [R186.64], !P6 ;  /* 0x0a000000babd7fae */ /* 0x0003e8000f121848 */
[----:B------:R1:W-:Y:S01]  /*9830*/  LDGSTS.E [R189+0xa200], [R184.64], !P6 ;  /* 0x0a200000b8bd7fae */ /* 0x0003e2000f121848 */
[----:B------:R-:W-:Y:S02]  /*9840*/  ISETP.GE.U32.AND P6, PT, R2, 0x7fffff3c, PT ;  /* 0x7fffff3c0200780c */ /* 0x000fe40003fc6070 */
[----:B------:R-:W-:Y:S01]  /*9850*/  IADD3 R2, R4, -0x49, RZ ;  /* 0xffffffb704027810 */ /* 0x000fe20007ffe0ff */
[----:B------:R1:W-:Y:S01]  /*9860*/  LDGSTS.E [R189+0xb000], [R182.64], !P0 ;  /* 0x0b000000b6bd7fae */ /* 0x0003e2000c121848 */
[----:B------:R-:W-:-:S03]  /*9870*/  IMAD.WIDE R178, R176, 0x4, R244 ;  /* 0x00000004b0b27825 */ /* 0x000fc600078e02f4 */
[----:B------:R1:W-:Y:S01]  /*9880*/  LDGSTS.E [R189+0xb200], [R180.64], !P0 ;  /* 0x0b200000b4bd7fae */ /* 0x0003e2000c121848 */
[----:B------:R-:W-:Y:S01]  /*9890*/  IMAD R172, R0, 0x34, RZ ;  /* 0x0000003400ac7824 */ /* 0x000fe200078e02ff */
[----:B------:R-:W-:Y:S01]  /*98a0*/  ISETP.GE.U32.AND P0, PT, R2, 0x7fffff38, PT ;  /* 0x7fffff380200780c */ /* 0x000fe20003f06070 */
[----:B------:R-:W-:Y:S01]  /*98b0*/  IMAD.WIDE R176, R176, 0x4, R246 ;  /* 0x00000004b0b07825 */ /* 0x000fe200078e02f6 */
[----:B------:R-:W-:Y:S01]  /*98c0*/  IADD3 R2, R4, -0x4d, RZ ;  /* 0xffffffb304027810 */ /* 0x000fe20007ffe0ff */
[----:B------:R1:W-:Y:S02]  /*98d0*/  LDGSTS.E [R189+0xc000], [R178.64], !P1 ;  /* 0x0c000000b2bd7fae */ /* 0x0003e4000c921848 */
[----:B------:R-:W-:Y:S02]  /*98e0*/  IMAD.WIDE R174, R172, 0x4, R244 ;  /* 0x00000004acae7825 */ /* 0x000fe400078e02f4 */
[----:B------:R1:W-:Y:S01]  /*98f0*/  LDGSTS.E [R189+0xc200], [R176.64], !P1 ;  /* 0x0c200000b0bd7fae */ /* 0x0003e2000c921848 */
[----:B------:R-:W-:Y:S01]  /*9900*/  ISETP.GE.U32.AND P1, PT, R2, 0x7fffff34, PT ;  /* 0x7fffff340200780c */ /* 0x000fe20003f26070 */
[----:B------:R-:W-:Y:S01]  /*9910*/  IMAD.WIDE R172, R172, 0x4, R246 ;  /* 0x00000004acac7825 */ /* 0x000fe200078e02f6 */
[----:B------:R-:W-:Y:S01]  /*9920*/  IADD3 R2, R4, -0x51, RZ ;  /* 0xffffffaf04027810 */ /* 0x000fe20007ffe0ff */
[----:B------:R1:W-:Y:S02]  /*9930*/  LDGSTS.E [R189+0xd000], [R174.64], !P2 ;  /* 0x0d000000aebd7fae */ /* 0x0003e4000d121848 */
[----:B------:R-:W-:-:S02]  /*9940*/  IMAD R168, R0, 0x38, RZ ;  /* 0x0000003800a87824 */ /* 0x000fc400078e02ff */
[----:B------:R1:W-:Y:S01]  /*9950*/  LDGSTS.E [R189+0xd200], [R172.64], !P2 ;  /* 0x0d200000acbd7fae */ /* 0x0003e2000d121848 */
[----:B------:R-:W-:Y:S02]  /*9960*/  IMAD R164, R0, 0x3c, RZ ;  /* 0x0000003c00a47824 */ /* 0x000fe400078e02ff */
[----:B------:R-:W-:Y:S01]  /*9970*/  IMAD.WIDE R170, R168, 0x4, R244 ;  /* 0x00000004a8aa7825 */ /* 0x000fe200078e02f4 */
[----:B------:R-:W-:-:S03]  /*9980*/  ISETP.GE.U32.AND P2, PT, R2, 0x7fffff30, PT ;  /* 0x7fffff300200780c */ /* 0x000fc60003f46070 */
[----:B------:R-:W-:Y:S01]  /*9990*/  IMAD.WIDE R168, R168, 0x4, R246 ;  /* 0x00000004a8a87825 */ /* 0x000fe200078e02f6 */
[----:B------:R-:W-:Y:S01]  /*99a0*/  IADD3 R2, R4, -0x55, RZ ;  /* 0xffffffab04027810 */ /* 0x000fe20007ffe0ff */
[----:B------:R1:W-:Y:S01]  /*99b0*/  LDGSTS.E [R189+0xe000], [R170.64], !P3 ;  /* 0x0e000000aabd7fae */ /* 0x0003e2000d921848 */
[----:B------:R-:W-:Y:S01]  /*99c0*/  SHF.L.U32 R160, R0, 0x6, RZ ;  /* 0x0000000600a07819 */ /* 0x000fe200000006ff */
[----:B------:R-:W-:Y:S02]  /*99d0*/  IMAD.WIDE R166, R164, 0x4, R244 ;  /* 0x00000004a4a67825 */ /* 0x000fe400078e02f4 */
[----:B------:R1:W-:Y:S01]  /*99e0*/  LDGSTS.E [R189+0xe200], [R168.64], !P3 ;  /* 0x0e200000a8bd7fae */ /* 0x0003e2000d921848 */
[----:B------:R-:W-:Y:S01]  /*99f0*/  ISETP.GE.U32.AND P3, PT, R2, 0x7fffff2c, PT ;  /* 0x7fffff2c0200780c */ /* 0x000fe20003f66070 */
[----:B------:R-:W-:Y:S01]  /*9a00*/  IMAD.WIDE R164, R164, 0x4, R246 ;  /* 0x00000004a4a47825 */ /* 0x000fe200078e02f6 */
[----:B------:R-:W-:Y:S01]  /*9a10*/  IADD3 R2, R4, -0x59, RZ ;  /* 0xffffffa704027810 */ /* 0x000fe20007ffe0ff */
[----:B------:R1:W-:Y:S02]  /*9a20*/  LDGSTS.E [R189+0xf000], [R166.64], !P4 ;  /* 0x0f000000a6bd7fae */ /* 0x0003e4000e121848 */
[----:B------:R-:W-:-:S02]  /*9a30*/  IMAD.WIDE R162, R160, 0x4, R244 ;  /* 0x00000004a0a27825 */ /* 0x000fc400078e02f4 */
[----:B------:R1:W-:Y:S01]  /*9a40*/  LDGSTS.E [R189+0xf200], [R164.64], !P4 ;  /* 0x0f200000a4bd7fae */ /* 0x0003e2000e121848 */
[----:B------:R-:W-:Y:S01]  /*9a50*/  ISETP.GE.U32.AND P4, PT, R2, 0x7fffff28, PT ;  /* 0x7fffff280200780c */ /* 0x000fe20003f86070 */
[----:B------:R-:W-:Y:S01]  /*9a60*/  IMAD.WIDE R160, R160, 0x4, R246 ;  /* 0x00000004a0a07825 */ /* 0x000fe200078e02f6 */
[----:B------:R-:W-:Y:S01]  /*9a70*/  IADD3 R2, R4, -0x5d, RZ ;  /* 0xffffffa304027810 */ /* 0x000fe20007ffe0ff */
[----:B------:R1:W-:Y:S02]  /*9a80*/  LDGSTS.E [R189+0x10000], [R162.64], !P5 ;  /* 0x10000000a2bd7fae */ /* 0x0003e4000e921848 */
[C---:B------:R-:W-:Y:S02]  /*9a90*/  IMAD R156, R0.reuse, 0x44, RZ ;  /* 0x00000044009c7824 */ /* 0x040fe400078e02ff */
[----:B------:R1:W-:Y:S01]  /*9aa0*/  LDGSTS.E [R189+0x10200], [R160.64], !P5 ;  /* 0x10200000a0bd7fae */ /* 0x0003e2000e921848 */
[----:B------:R-:W-:Y:S02]  /*9ab0*/  IMAD R152, R0, 0x48, RZ ;  /* 0x0000004800987824 */ /* 0x000fe400078e02ff */
[----:B------:R-:W-:Y:S01]  /*9ac0*/  IMAD.WIDE R158, R156, 0x4, R244 ;  /* 0x000000049c9e7825 */ /* 0x000fe200078e02f4 */
[----:B------:R-:W-:-:S03]  /*9ad0*/  ISETP.GE.U32.AND P5, PT, R2, 0x7fffff24, PT ;  /* 0x7fffff240200780c */ /* 0x000fc60003fa6070 */
        /* <DEDUP_REMOVED lines=94> */
[----:B------:R1:W-:Y:S02]  /*a0c0*/  LDGSTS.E [R189+0x1e200], [R104.64], !P5 ;  /* 0x1e20000068bd7fae */ /* 0x0003e4000e921848 */
[----:B------:R-:W-:Y:S01]  /*a0d0*/  IMAD.WIDE R102, R100, 0x4, R244 ;  /* 0x0000000464667825 */ /* 0x000fe200078e02f4 */
[----:B------:R-:W-:-:S03]  /*a0e0*/  ISETP.GE.U32.AND P5, PT, R2, 0x7fffff6b, PT ;  /* 0x7fffff6b0200780c */ /* 0x000fc60003fa6070 */
[----:B------:R-:W-:Y:S01]  /*a0f0*/  IMAD.WIDE R100, R100, 0x4, R246 ;  /* 0x0000000464647825 */ /* 0x000fe200078e02f6 */
[----:B------:R-:W-:Y:S01]  /*a100*/  IADD3 R2, R4, -0x1a, RZ ;  /* 0xffffffe604027810 */ /* 0x000fe20007ffe0ff */
[----:B------:R1:W-:Y:S01]  /*a110*/  LDGSTS.E [R189+0x1f000], [R102.64], !P6 ;  /* 0x1f00000066bd7fae */ /* 0x0003e2000f121848 */
[----:B------:R-:W-:Y:S01]  /*a120*/  LOP3.LUT R188, R189, 0x20, RZ, 0x3c, !PT ;  /* 0x00000020bdbc7812 */ /* 0x000fe200078e3cff */
[C---:B---3--:R-:W-:Y:S02]  /*a130*/  IMAD.WIDE R8, R0.reuse, 0x4, R244 ;  /* 0x0000000400087825 */ /* 0x048fe400078e02f4 */
[----:B------:R-:W-:Y:S02]  /*a140*/  STL.64 [R1+0x1328], R186 ;  /* 0x001328ba01007387 */ /* 0x000fe40000100a00 */
[----:B------:R-:W-:Y:S02]  /*a150*/  IMAD.WIDE R6, R0, 0x4, R246 ;  /* 0x0000000400067825 */ /* 0x000fe400078e02f6 */
[----:B------:R3:W-:Y:S01]  /*a160*/  LDGSTS.E [R189+0x1f200], [R100.64], !P6 ;  /* 0x1f20000064bd7fae */ /* 0x0007e2000f121848 */
[----:B------:R-:W-:Y:S01]  /*a170*/  ISETP.GE.U32.AND P6, PT, R2, 0x7fffff67, PT ;  /* 0x7fffff670200780c */ /* 0x000fe20003fc6070 */
[----:B------:R-:W-:-:S02]  /*a180*/  IMAD R2, R0, 0x5, RZ ;  /* 0x0000000500027824 */ /* 0x000fc400078e02ff */
[----:B------:R-:W-:Y:S01]  /*a190*/  STL.64 [R1+0x1330], R184 ;  /* 0x001330b801007387 */ /* 0x000fe20000100a00 */
[----:B------:R-:W-:-:S03]  /*a1a0*/  IADD3 R3, R4, -0x1e, RZ ;  /* 0xffffffe204037810 */ /* 0x000fc60007ffe0ff */
[----:B------:R-:W-:Y:S01]  /*a1b0*/  STL.64 [R1+0x1338], R182 ;  /* 0x001338b601007387 */ /* 0x000fe20000100a00 */
[----:B------:R-:W-:-:S03]  /*a1c0*/  IMAD.WIDE R12, R2, 0x4, R244 ;  /* 0x00000004020c7825 */ /* 0x000fc600078e02f4 */
[----:B------:R-:W-:Y:S01]  /*a1d0*/  STL.64 [R1+0x1340], R180 ;  /* 0x001340b401007387 */ /* 0x000fe20000100a00 */
[----:B----4-:R-:W-:-:S03]  /*a1e0*/  IMAD.WIDE R10, R2, 0x4, R246 ;  /* 0x00000004020a7825 */ /* 0x010fc600078e02f6 */
[----:B------:R-:W-:Y:S04]  /*a1f0*/  STL.64 [R1+0x1348], R178 ;  /* 0x001348b201007387 */ /* 0x000fe80000100a00 */
[----:B------:R-:W-:Y:S04]  /*a200*/  STL.64 [R1+0x1350], R176 ;  /* 0x001350b001007387 */ /* 0x000fe80000100a00 */
[----:B------:R4:W-:Y:S01]  /*a210*/  LDGSTS.E [R188+0x400], [R8.64], !P0 ;  /* 0x0040000008bc7fae */ /* 0x0009e2000c121848 */
[----:B------:R-:W-:-:S03]  /*a220*/  IADD3 R2, R4, -0x22, RZ ;  /* 0xffffffde04027810 */ /* 0x000fc60007ffe0ff */
[----:B------:R-:W-:Y:S04]  /*a230*/  STL.64 [R1+0x1358], R174 ;  /* 0x001358ae01007387 */ /* 0x000fe80000100a00 */
[----:B------:R1:W-:Y:S01]  /*a240*/  LDGSTS.E [R188+0x600], [R6.64], !P0 ;  /* 0x0060000006bc7fae */ /* 0x0003e2000c121848 */
[----:B------:R-:W-:Y:S01]  /*a250*/  ISETP.GE.U32.AND P0, PT, R3, 0x7fffff63, PT ;  /* 0x7fffff630300780c */ /* 0x000fe20003f06070 */
[----:B------:R-:W-:Y:S02]  /*a260*/  IMAD R3, R0, 0x9, RZ ;  /* 0x0000000900037824 */ /* 0x000fe400078e02ff */
[----:B------:R-:W-:Y:S04]  /*a270*/  STL.64 [R1+0x1360], R172 ;  /* 0x001360ac01007387 */ /* 0x000fe80000100a00 */
[----:B------:R-:W-:Y:S04]  /*a280*/  STL.64 [R1+0x1368], R170 ;  /* 0x001368aa01007387 */ /* 0x000fe80000100a00 */
[----:B------:R-:W-:Y:S04]  /*a290*/  STL.64 [R1+0x1370], R168 ;  /* 0x001370a801007387 */ /* 0x000fe80000100a00 */
[----:B------:R-:W-:Y:S04]  /*a2a0*/  STL.64 [R1+0x1378], R166 ;  /* 0x001378a601007387 */ /* 0x000fe80000100a00 */
[----:B------:R4:W-:Y:S04]  /*a2b0*/  STL.64 [R1+0x158], R8 ;  /* 0x0001580801007387 */ /* 0x0009e80000100a00 */
[----:B------:R1:W-:Y:S04]  /*a2c0*/  LDGSTS.E [R188+0x1400], [R12.64], !P1 ;  /* 0x014000000cbc7fae */ /* 0x0003e8000c921848 */
[----:B------:R1:W-:Y:S01]  /*a2d0*/  STL.64 [R1+0x150], R6 ;  /* 0x0001500601007387 */ /* 0x0003e20000100a00 */
[----:B----4-:R-:W-:-:S03]  /*a2e0*/  IMAD.WIDE R8, R3, 0x4, R244 ;  /* 0x0000000403087825 */ /* 0x010fc600078e02f4 */
[----:B------:R4:W-:Y:S01]  /*a2f0*/  LDGSTS.E [R188+0x1600], [R10.64], !P1 ;  /* 0x016000000abc7fae */ /* 0x0009e2000c921848 */
[----:B------:R-:W-:Y:S01]  /*a300*/  ISETP.GE.U32.AND P1, PT, R2, 0x7fffff5f, PT ;  /* 0x7fffff5f0200780c */ /* 0x000fe20003f26070 */
[----:B------:R-:W-:Y:S02]  /*a310*/  IMAD R2, R0, 0xd, RZ ;  /* 0x0000000d00027824 */ /* 0x000fe400078e02ff */
[----:B-1----:R-:W-:Y:S01]  /*a320*/  IMAD.WIDE R6, R3, 0x4, R246 ;  /* 0x0000000403067825 */ /* 0x002fe200078e02f6 */
[----:B------:R-:W-:Y:S01]  /*a330*/  IADD3 R3, R4, -0x26, RZ ;  /* 0xffffffda04037810 */ /* 0x000fe20007ffe0ff */
[----:B------:R1:W-:Y:S04]  /*a340*/  STL.64 [R1+0x128], R12 ;  /* 0x0001280c01007387 */ /* 0x0003e80000100a00 */
[----:B------:R2:W-:Y:S04]  /*a350*/  LDGSTS.E [R188+0x2400], [R8.64], !P2 ;  /* 0x0240000008bc7fae */ /* 0x0005e8000d121848 */
[----:B------:R4:W-:Y:S04]  /*a360*/  STL.64 [R1+0x120], R10 ;  /* 0x0001200a01007387 */ /* 0x0009e80000100a00 */
[----:B------:R2:W-:Y:S01]  /*a370*/  LDGSTS.E [R188+0x2600], [R6.64], !P2 ;  /* 0x0260000006bc7fae */ /* 0x0005e2000d121848 */
[----:B-1----:R-:W-:Y:S01]  /*a380*/  IMAD.WIDE R12, R2, 0x4, R244 ;  /* 0x00000004020c7825 */ /* 0x002fe200078e02f4 */
[----:B------:R-:W-:-:S03]  /*a390*/  ISETP.GE.U32.AND P2, PT, R3, 0x7fffff5b, PT ;  /* 0x7fffff5b0300780c */ /* 0x000fc60003f46070 */
[----:B------:R-:W-:Y:S02]  /*a3a0*/  IMAD R3, R0, 0x11, RZ ;  /* 0x0000001100037824 */ /* 0x000fe400078e02ff */
[----:B----4-:R-:W-:Y:S01]  /*a3b0*/  IMAD.WIDE R10, R2, 0x4, R246 ;  /* 0x00000004020a7825 */ /* 0x010fe200078e02f6 */
[----:B------:R-:W-:Y:S01]  /*a3c0*/  IADD3 R2, R4, -0x2a, RZ ;  /* 0xffffffd604027810 */ /* 0x000fe20007ffe0ff */
[----:B------:R2:W-:Y:S04]  /*a3d0*/  STL.64 [R1+0xf8], R8 ;  /* 0x0000f80801007387 */ /* 0x0005e80000100a00 */
[----:B------:R1:W-:Y:S04]  /*a3e0*/  LDGSTS.E [R188+0x3400], [R12.64], !P3 ;  /* 0x034000000cbc7fae */ /* 0x0003e8000d921848 */
[----:B------:R4:W-:Y:S01]  /*a3f0*/  STL.64 [R1+0xf0], R6 ;  /* 0x0000f00601007387 */ /* 0x0009e20000100a00 */
[----:B--2---:R-:W-:-:S03]  /*a400*/  IMAD.WIDE R8, R3, 0x4, R244 ;  /* 0x0000000403087825 */ /* 0x004fc600078e02f4 */
[----:B------:R2:W-:Y:S01]  /*a410*/  LDGSTS.E [R188+0x3600], [R10.64], !P3 ;  /* 0x036000000abc7fae */ /* 0x0005e2000d921848 */
[----:B------:R-:W-:Y:S01]  /*a420*/  ISETP.GE.U32.AND P3, PT, R2, 0x7fffff57, PT ;  /* 0x7fffff570200780c */ /* 0x000fe20003f66070 */
[----:B------:R-:W-:Y:S02]  /*a430*/  IMAD R2, R0, 0x15, RZ ;  /* 0x0000001500027824 */ /* 0x000fe400078e02ff */
[----:B----4-:R-:W-:Y:S01]  /*a440*/  IMAD.WIDE R6, R3, 0x4, R246 ;  /* 0x0000000403067825 */ /* 0x010fe200078e02f6 */
        /* <DEDUP_REMOVED lines=8> */
[----:B--2---:R-:W-:Y:S01]  /*a4d0*/  IMAD.WIDE R10, R2, 0x4, R246 ;  /* 0x00000004020a7825 */ /* 0x004fe200078e02f6 */
[----:B------:R-:W-:Y:S01]  /*a4e0*/  IADD3 R2, R4, -0x32, RZ ;  /* 0xffffffce04027810 */ /* 0x000fe20007ffe0ff */
[----:B------:R4:W-:Y:S04]  /*a4f0*/  STL.64 [R1+0x98], R8 ;  /* 0x0000980801007387 */ /* 0x0009e80000100a00 */
[----:B------:R1:W-:Y:S04]  /*a500*/  LDGSTS.E [R188+0x5400], [R12.64], !P5 ;  /* 0x054000000cbc7fae */ /* 0x0003e8000e921848 */
[----:B------:R3:W-:Y:S01]  /*a510*/  STL.64 [R1+0x90], R6 ;  /* 0x0000900601007387 */ /* 0x0007e20000100a00 */
[----:B----4-:R-:W-:-:S03]  /*a520*/  IMAD.WIDE R8, R3, 0x4, R244 ;  /* 0x0000000403087825 */ /* 0x010fc600078e02f4 */
[----:B------:R2:W-:Y:S01]  /*a530*/  LDGSTS.E [R188+0x5600], [R10.64], !P5 ;  /* 0x056000000abc7fae */ /* 0x0005e2000e921848 */
[----:B------:R-:W-:Y:S01]  /*a540*/  ISETP.GE.U32.AND P5, PT, R2, 0x7fffff4f, PT ;  /* 0x7fffff4f0200780c */ /* 0x000fe20003fa6070 */
[----:B------:R-:W-:Y:S02]  /*a550*/  IMAD R2, R0, 0x1d, RZ ;  /* 0x0000001d00027824 */ /* 0x000fe400078e02ff */
[----:B------:R-:W-:Y:S01]  /*a560*/  STL.64 [R1+0x68], R12 ;  /* 0x0000680c01007387 */ /* 0x000fe20000100a00 */
[----:B---3--:R-:W-:-:S03]  /*a570*/  IMAD.WIDE R6, R3, 0x4, R246 ;  /* 0x0000000403067825 */ /* 0x008fc600078e02f6 */
[----:B------:R-:W-:Y:S04]  /*a580*/  STL.64 [R1+0x60], R10 ;  /* 0x0000600a01007387 */ /* 0x000fe80000100a00 */
[----:B------:R3:W-:Y:S01]  /*a590*/  STL.64 [R1+0x38], R8 ;  /* 0x0000380801007387 */ /* 0x0007e20000100a00 */
[----:B------:R-:W-:-:S03]  /*a5a0*/  IMAD R96, R0, 0x21, RZ ;  /* 0x0000002100607824 */ /* 0x000fc600078e02ff */
[----:B------:R3:W-:Y:S04]  /*a5b0*/  LDGSTS.E [R188+0x6400], [R8.64], !P6 ;  /* 0x0640000008bc7fae */ /* 0x0007e8000f121848 */
[----:B------:R4:W-:Y:S04]  /*a5c0*/  STL.64 [R1+0x30], R6 ;  /* 0x0000300601007387 */ /* 0x0009e80000100a00 */
[----:B------:R4:W-:Y:S01]  /*a5d0*/  LDGSTS.E [R188+0x6600], [R6.64], !P6 ;  /* 0x0660000006bc7fae */ /* 0x0009e2000f121848 */
[----:B---3--:R-:W-:-:S04]  /*a5e0*/  IMAD.WIDE R8, R2, 0x4, R244 ;  /* 0x0000000402087825 */ /* 0x008fc800078e02f4 */
[----:B------:R-:W-:Y:S01]  /*a5f0*/  IMAD.WIDE R98, R96, 0x4, R244 ;  /* 0x0000000460627825 */ /* 0x000fe200078e02f4 */
[----:B------:R3:W-:Y:S03]  /*a600*/  LDGSTS.E [R188+0x7400], [R8.64], !P0 ;  /* 0x0740000008bc7fae */ /* 0x0007e6000c121848 */
[----:B----4-:R-:W-:Y:S01]  /*a610*/  IMAD.WIDE R6, R2, 0x4, R246 ;  /* 0x0000000402067825 */ /* 0x010fe200078e02f6 */
[----:B------:R-:W-:-:S03]  /*a620*/  IADD3 R2, R4, -0x3a, RZ ;  /* 0xffffffc604027810 */ /* 0x000fc60007ffe0ff */
[----:B------:R-:W-:Y:S01]  /*a630*/  IMAD.WIDE R96, R96, 0x4, R246 ;  /* 0x0000000460607825 */ /* 0x000fe200078e02f6 */
[----:B------:R4:W-:Y:S01]  /*a640*/  LDGSTS.E [R188+0x7600], [R6.64], !P0 ;  /* 0x0760000006bc7fae */ /* 0x0009e2000c121848 */
[----:B------:R-:W-:Y:S02]  /*a650*/  ISETP.GE.U32.AND P0, PT, R2, 0x7fffff47, PT ;  /* 0x7fffff470200780c */ /* 0x000fe40003f06070 */
[----:B------:R-:W-:Y:S01]  /*a660*/  IMAD R92, R0, 0x25, RZ ;  /* 0x00000025005c7824 */ /* 0x000fe200078e02ff */
[----:B------:R-:W-:Y:S01]  /*a670*/  IADD3 R2, R4, -0x3e, RZ ;  /* 0xffffffc204027810 */ /* 0x000fe20007ffe0ff */
[----:B------:R1:W-:Y:S01]  /*a680*/  LDGSTS.E [R188+0x8400], [R98.64], !P1 ;  /* 0x0840000062bc7fae */ /* 0x0003e2000c921848 */
[----:B------:R-:W-:Y:S02]  /*a690*/  IMAD R88, R0, 0x29, RZ ;  /* 0x0000002900587824 */ /* 0x000fe400078e02ff */
[----:B------:R-:W-:Y:S01]  /*a6a0*/  IMAD.WIDE R94, R92, 0x4, R244 ;  /* 0x000000045c5e7825 */ /* 0x000fe200078e02f4 */
[----:B------:R1:W-:Y:S01]  /*a6b0*/  LDGSTS.E [R188+0x8600], [R96.64], !P1 ;  /* 0x0860000060bc7fae */ /* 0x0003e2000c921848 */
[----:B------:R-:W-:-:S02]  /*a6c0*/  ISETP.GE.U32.AND P1, PT, R2, 0x7fffff43, PT ;  /* 0x7fffff430200780c */ /* 0x000fc40003f26070 */
        /* <DEDUP_REMOVED lines=9> */
[----:B------:R-:W-:Y:S01]  /*a760*/  IMAD R84, R0, 0x2d, RZ ;  /* 0x0000002d00547824 */ /* 0x000fe200078e02ff */
[----:B------:R-:W-:Y:S01]  /*a770*/  IADD3 R2, R4, -0x46, RZ ;  /* 0xffffffba04027810 */ /* 0x000fe20007ffe0ff */
[----:B------:R1:W-:Y:S01]  /*a780*/  LDGSTS.E [R188+0xa600], [R88.64], !P3 ;  /* 0x0a60000058bc7fae */ /* 0x0003e2000d921848 */
[----:B------:R-:W-:-:S02]  /*a790*/  IMAD R80, R0, 0x31, RZ ;  /* 0x0000003100507824 */ /* 0x000fc400078e02ff */
[----:B------:R-:W-:Y:S01]  /*a7a0*/  IMAD.WIDE R86, R84, 0x4, R244 ;  /* 0x0000000454567825 */ /* 0x000fe200078e02f4 */
[----:B------:R-:W-:Y:S02]  /*a7b0*/  ISETP.GE.U32.AND P6, PT, R3, 0x7fffff4b, PT ;  /* 0x7fffff4b0300780c */ /* 0x000fe40003fc6070 */
        /* <DEDUP_REMOVED lines=120> */
[----:B------:R-:W-:-:S03]  /*af40*/  IADD3 R2, R4, -0xf, RZ ;  /* 0xfffffff104027810 */ /* 0x000fc60007ffe0ff */
[----:B-1----:R-:W-:Y:S01]  /*af50*/  IMAD R12, R0, 0x75, RZ ;  /* 0x00000075000c7824 */ /* 0x002fe200078e02ff */
[----:B------:R3:W-:Y:S03]  /*af60*/  STL.64 [R1+0x8], R8 ;  /* 0x0000080801007387 */ /* 0x0007e60000100a00 */
[C---:B------:R-:W-:Y:S01]  /*af70*/  IMAD.WIDE R14, R12.reuse, 0x4, R244 ;  /* 0x000000040c0e7825 */ /* 0x040fe200078e02f4 */
[----:B------:R1:W-:Y:S03]  /*af80*/  LDGSTS.E [R188+0x1c400], [R18.64], !P0 ;  /* 0x1c40000012bc7fae */ /* 0x0003e6000c121848 */
[----:B------:R-:W-:Y:S01]  /*af90*/  IMAD.WIDE R12, R12, 0x4, R246 ;  /* 0x000000040c0c7825 */ /* 0x000fe200078e02f6 */
[----:B------:R1:W-:Y:S01]  /*afa0*/  LDGSTS.E [R188+0x1c600], [R16.64], !P0 ;  /* 0x1c60000010bc7fae */ /* 0x0003e2000c121848 */
[----:B------:R-:W-:-:S02]  /*afb0*/  ISETP.GE.U32.AND P0, PT, R2, 0x7fffff72, PT ;  /* 0x7fffff720200780c */ /* 0x000fc40003f06070 */
[----:B---3--:R-:W-:Y:S01]  /*afc0*/  IMAD R8, R0, 0x79, RZ ;  /* 0x0000007900087824 */ /* 0x008fe200078e02ff */
[----:B------:R-:W-:Y:S01]  /*afd0*/  IADD3 R2, R4, -0x13, RZ ;  /* 0xffffffed04027810 */ /* 0x000fe20007ffe0ff */
[----:B------:R1:W-:Y:S02]  /*afe0*/  LDGSTS.E [R188+0x1d400], [R14.64], !P1 ;  /* 0x1d4000000ebc7fae */ /* 0x0003e4000c921848 */
[----:B--2---:R-:W-:Y:S02]  /*aff0*/  IMAD.WIDE R10, R8, 0x4, R244 ;  /* 0x00000004080a7825 */ /* 0x004fe400078e02f4 */
[----:B------:R1:W-:Y:S01]  /*b000*/  LDGSTS.E [R188+0x1d600], [R12.64], !P1 ;  /* 0x1d6000000cbc7fae */ /* 0x0003e2000c921848 */
[----:B------:R-:W-:Y:S01]  /*b010*/  ISETP.GE.U32.AND P1, PT, R2, 0x7fffff6e, PT ;  /* 0x7fffff6e0200780c */ /* 0x000fe20003f26070 */
[----:B------:R-:W-:Y:S01]  /*b020*/  IMAD.WIDE R8, R8, 0x4, R246 ;  /* 0x0000000408087825 */ /* 0x000fe200078e02f6 */
[----:B------:R-:W-:Y:S01]  /*b030*/  IADD3 R3, R4, -0x17, RZ ;  /* 0xffffffe904037810 */ /* 0x000fe20007ffe0ff */
[----:B------:R1:W-:Y:S02]  /*b040*/  LDGSTS.E [R188+0x1e400], [R10.64], !P2 ;  /* 0x1e4000000abc7fae */ /* 0x0003e4000d121848 */
[----:B------:R-:W-:-:S02]  /*b050*/  IMAD R2, R0, 0x7d, RZ ;  /* 0x0000007d00027824 */ /* 0x000fc400078e02ff */
[----:B------:R4:W-:Y:S01]  /*b060*/  STL.64 [R1], R6 ;  /* 0x0000000601007387 */ /* 0x0009e20000100a00 */
[----:B------:R-:W-:-:S03]  /*b070*/  IMAD.SHL.U32 R5, R0, 0x2, RZ ;  /* 0x0000000200057824 */ /* 0x000fc600078e00ff */
[----:B------:R1:W-:Y:S01]  /*b080*/  LDGSTS.E [R188+0x1e600], [R8.64], !P2 ;  /* 0x1e60000008bc7fae */ /* 0x0003e2000d121848 */
[----:B------:R-:W-:Y:S02]  /*b090*/  ISETP.GE.U32.AND P2, PT, R3, 0x7fffff6a, PT ;  /* 0x7fffff6a0300780c */ /* 0x000fe40003f46070 */
[----:B------:R-:W-:Y:S01]  /*b0a0*/  IADD3 R196, R4, -0x1b, RZ ;  /* 0xffffffe504c47810 */ /* 0x000fe20007ffe0ff */
[----:B----4-:R-:W-:-:S04]  /*b0b0*/  IMAD.WIDE R6, R2, 0x4, R244 ;  /* 0x0000000402067825 */ /* 0x010fc800078e02f4 */
[----:B------:R-:W-:Y:S01]  /*b0c0*/  IMAD.WIDE R2, R2, 0x4, R246 ;  /* 0x0000000402027825 */ /* 0x000fe200078e02f6 */
[----:B------:R-:W-:Y:S01]  /*b0d0*/  LOP3.LUT R166, R189, 0x40, RZ, 0x3c, !PT ;  /* 0x00000040bda67812 */ /* 0x000fe200078e3cff */
[----:B------:R1:W-:Y:S02]  /*b0e0*/  LDGSTS.E [R188+0x1f400], [R6.64], !P3 ;  /* 0x1f40000006bc7fae */ /* 0x0003e4000d921848 */
[C---:B------:R-:W-:Y:S02]  /*b0f0*/  IMAD.WIDE R170, R5.reuse, 0x4, R244 ;  /* 0x0000000405aa7825 */ /* 0x040fe400078e02f4 */
[----:B------:R1:W-:Y:S01]  /*b100*/  LDGSTS.E [R188+0x1f600], [R2.64], !P3 ;  /* 0x1f60000002bc7fae */ /* 0x0003e2000d921848 */
[----:B------:R-:W-:Y:S01]  /*b110*/  ISETP.GE.U32.AND P3, PT, R196, 0x7fffff66, PT ;  /* 0x7fffff66c400780c */ /* 0x000fe20003f66070 */
[----:B------:R-:W-:Y:S01]  /*b120*/  IMAD.WIDE R168, R5, 0x4, R246 ;  /* 0x0000000405a87825 */ /* 0x000fe200078e02f6 */
[----:B------:R-:W-:Y:S01]  /*b130*/  IADD3 R196, R4, -0x1f, RZ ;  /* 0xffffffe104c47810 */ /* 0x000fe20007ffe0ff */
[----:B------:R2:W-:Y:S02]  /*b140*/  LDGSTS.E [R166+0x800], [R170.64], !P4 ;  /* 0x00800000aaa67fae */ /* 0x0005e4000e121848 */
[----:B------:R-:W-:-:S02]  /*b150*/  IMAD R5, R0, 0x6, RZ ;  /* 0x0000000600057824 */ /* 0x000fc400078e02ff */
[----:B------:R3:W-:Y:S01]  /*b160*/  LDGSTS.E [R166+0xa00], [R168.64], !P4 ;  /* 0x00a00000a8a67fae */ /* 0x0007e2000e121848 */
[----:B------:R-:W-:Y:S01]  /*b170*/  ISETP.GE.U32.AND P4, PT, R196, 0x7fffff62, PT ;  /* 0x7fffff62c400780c */ /* 0x000fe20003f86070 */
[----:B------:R-:W-:-:S04]  /*b180*/  IMAD.WIDE R174, R5, 0x4, R244 ;  /* 0x0000000405ae7825 */ /* 0x000fc800078e02f4 */
[----:B------:R-:W-:Y:S01]  /*b190*/  IMAD R196, R0, 0xa, RZ ;  /* 0x0000000a00c47824 */ /* 0x000fe200078e02ff */
[----:B------:R2:W-:Y:S01]  /*b1a0*/  STL.64 [R1+0x148], R170 ;  /* 0x000148aa01007387 */ /* 0x0005e20000100a00 */
[----:B------:R-:W-:Y:S01]  /*b1b0*/  IMAD.WIDE R172, R5, 0x4, R246 ;  /* 0x0000000405ac7825 */ /* 0x000fe200078e02f6 */
[----:B------:R-:W-:Y:S02]  /*b1c0*/  IADD3 R5, R4, -0x23, RZ ;  /* 0xffffffdd04057810 */ /* 0x000fe40007ffe0ff */
[----:B------:R3:W-:Y:S04]  /*b1d0*/  STL.64 [R1+0x140], R168 ;  /* 0x000140a801007387 */ /* 0x0007e80000100a00 */
[----:B------:R4:W-:Y:S01]  /*b1e0*/  LDGSTS.E [R166+0x1800], [R174.64], !P5 ;  /* 0x01800000aea67fae */ /* 0x0009e2000e921848 */
[----:B--2---:R-:W-:-:S03]  /*b1f0*/  IMAD.WIDE R170, R196, 0x4, R244 ;  /* 0x00000004c4aa7825 */ /* 0x004fc600078e02f4 */
[----:B------:R2:W-:Y:S01]  /*b200*/  LDGSTS.E [R166+0x1a00], [R172.64], !P5 ;  /* 0x01a00000aca67fae */ /* 0x0005e2000e921848 */
[----:B------:R-:W-:Y:S01]  /*b210*/  ISETP.GE.U32.AND P5, PT, R5, 0x7fffff5e, PT ;  /* 0x7fffff5e0500780c */ /* 0x000fe20003fa6070 */
[----:B---3--:R-:W-:Y:S01]  /*b220*/  IMAD.WIDE R168, R196, 0x4, R246 ;  /* 0x00000004c4a87825 */ /* 0x008fe200078e02f6 */
[----:B------:R-:W-:Y:S01]  /*b230*/  IADD3 R196, R4, -0x27, RZ ;  /* 0xffffffd904c47810 */ /* 0x000fe20007ffe0ff */
[----:B------:R3:W-:Y:S02]  /*b240*/  LDGSTS.E [R166+0x2800], [R170.64], !P6 ;  /* 0x02800000aaa67fae */ /* 0x0007e4000f121848 */
[----:B------:R-:W-:Y:S02]  /*b250*/  IMAD R5, R0, 0xe, RZ ;  /* 0x0000000e00057824 */ /* 0x000fe400078e02ff */
[----:B------:R4:W-:Y:S04]  /*b260*/  STL.64 [R1+0x118], R174 ;  /* 0x000118ae01007387 */ /* 0x0009e80000100a00 */
[----:B------:R1:W-:Y:S01]  /*b270*/  LDGSTS.E [R166+0x2a00], [R168.64], !P6 ;  /* 0x02a00000a8a67fae */ /* 0x0003e2000f121848 */
[----:B------:R-:W-:Y:S01]  /*b280*/  ISETP.GE.U32.AND P6, PT, R196, 0x7fffff5a, PT ;  /* 0x7fffff5ac400780c */ /* 0x000fe20003fc6070 */
[----:B------:R-:W-:-:S02]  /*b290*/  IMAD R196, R0, 0x12, RZ ;  /* 0x0000001200c47824 */ /* 0x000fc400078e02ff */
[----:B------:R2:W-:Y:S01]  /*b2a0*/  STL.64 [R1+0x110], R172 ;  /* 0x000110ac01007387 */ /* 0x0005e20000100a00 */
[----:B----4-:R-:W-:-:S03]  /*b2b0*/  IMAD.WIDE R174, R5, 0x4, R244 ;  /* 0x0000000405ae7825 */ /* 0x010fc600078e02f4 */
[----:B------:R3:W-:Y:S01]  /*b2c0*/  STL.64 [R1+0xe8], R170 ;  /* 0x0000e8aa01007387 */ /* 0x0007e20000100a00 */
[----:B--2---:R-:W-:Y:S01]  /*b2d0*/  IMAD.WIDE R172, R5, 0x4, R246 ;  /* 0x0000000405ac7825 */ /* 0x004fe200078e02f6 */
        /* <DEDUP_REMOVED lines=15> */
[----:B--2---:R-:W-:-:S03]  /*b3d0*/  IMAD.WIDE R174, R5, 0x4, R244 ;  /* 0x0000000405ae7825 */ /* 0x004fc600078e02f4 */
[----:B------:R1:W-:Y:S01]  /*b3e0*/  STL.64 [R1+0x88], R170 ;  /* 0x000088aa01007387 */ /* 0x0003e20000100a00 */
[----:B---3--:R-:W-:Y:S01]  /*b3f0*/  IMAD.WIDE R172, R5, 0x4, R246 ;  /* 0x0000000405ac7825 */ /* 0x008fe200078e02f6 */
[----:B------:R-:W-:Y:S02]  /*b400*/  IADD3 R5, R4, -0x33, RZ ;  /* 0xffffffcd04057810 */ /* 0x000fe40007ffe0ff */
[----:B------:R4:W-:Y:S01]  /*b410*/  STL.64 [R1+0x80], R168 ;  /* 0x000080a801007387 */ /* 0x0009e20000100a00 */
[----:B------:R-:W-:Y:S02]  /*b420*/  IMAD R248, R0, 0x1e, RZ ;  /* 0x0000001e00f87824 */ /* 0x000fe400078e02ff */
[C---:B-1----:R-:W-:Y:S01]  /*b430*/  IMAD.WIDE R170, R196.reuse, 0x4, R244 ;  /* 0x00000004c4aa7825 */ /* 0x042fe200078e02f4 */
[----:B------:R1:W-:Y:S04]  /*b440*/  LDGSTS.E [R166+0x5800], [R174.64], !P2 ;  /* 0x05800000aea67fae */ /* 0x0003e8000d121848 */
[----:B------:R2:W-:Y:S01]  /*b450*/  LDGSTS.E [R166+0x5a00], [R172.64], !P2 ;  /* 0x05a00000aca67fae */ /* 0x0005e2000d121848 */
[----:B------:R-:W-:Y:S01]  /*b460*/  ISETP.GE.U32.AND P2, PT, R5, 0x7fffff4e, PT ;  /* 0x7fffff4e0500780c */ /* 0x000fe20003f46070 */
[----:B----4-:R-:W-:Y:S01]  /*b470*/  IMAD.WIDE R168, R196, 0x4, R246 ;  /* 0x00000004c4a87825 */ /* 0x010fe200078e02f6 */
[----:B------:R-:W-:Y:S01]  /*b480*/  IADD3 R5, R4, -0x37, RZ ;  /* 0xffffffc904057810 */ /* 0x000fe20007ffe0ff */
[----:B------:R3:W-:Y:S01]  /*b490*/  LDGSTS.E [R166+0x6800], [R170.64], !P3 ;  /* 0x06800000aaa67fae */ /* 0x0007e2000d921848 */
[----:B------:R-:W-:Y:S01]  /*b4a0*/  MOV R182, R198 ;  /* 0x000000c600b67202 */ /* 0x000fe20000000f00 */
[----:B------:R-:W-:-:S02]  /*b4b0*/  IMAD.WIDE R250, R248, 0x4, R244 ;  /* 0x00000004f8fa7825 */ /* 0x000fc400078e02f4 */
[----:B------:R4:W-:Y:S01]  /*b4c0*/  LDGSTS.E [R166+0x6a00], [R168.64], !P3 ;  /* 0x06a00000a8a67fae */ /* 0x0009e2000d921848 */
[----:B------:R-:W-:Y:S01]  /*b4d0*/  ISETP.GE.U32.AND P3, PT, R5, 0x7fffff4a, PT ;  /* 0x7fffff4a0500780c */ /* 0x000fe20003f66070 */
[----:B------:R-:W-:Y:S02]  /*b4e0*/  IMAD R198, R0, 0x22, RZ ;  /* 0x0000002200c67824 */ /* 0x000fe400078e02ff */
[----:B------:R-:W-:Y:S01]  /*b4f0*/  IMAD.WIDE R248, R248, 0x4, R246 ;  /* 0x00000004f8f87825 */ /* 0x000fe200078e02f6 */
[----:B------:R-:W-:Y:S01]  /*b500*/  IADD3 R5, R4, -0x3b, RZ ;  /* 0xffffffc504057810 */ /* 0x000fe20007ffe0ff */
[----:B------:R1:W-:Y:S01]  /*b510*/  LDGSTS.E [R166+0x7800], [R250.64], !P4 ;  /* 0x07800000faa67fae */ /* 0x0003e2000e121848 */
[----:B------:R-:W-:Y:S01]  /*b520*/  MOV R190, R202 ;  /* 0x000000ca00be7202 */ /* 0x000fe20000000f00 */
[----:B------:R-:W-:Y:S02]  /*b530*/  IMAD.MOV.U32 R183, RZ, RZ, R199 ;  /* 0x000000ffffb77224 */ /* 0x000fe400078e00c7 */
[----:B------:R-:W-:Y:S01]  /*b540*/  IMAD.WIDE R196, R198, 0x4, R244 ;  /* 0x00000004c6c47825 */ /* 0x000fe200078e02f4 */
[----:B------:R1:W-:Y:S01]  /*b550*/  LDGSTS.E [R166+0x7a00], [R248.64], !P4 ;  /* 0x07a00000f8a67fae */ /* 0x0003e2000e121848 */
[----:B------:R-:W-:-:S02]  /*b560*/  ISETP.GE.U32.AND P4, PT, R5, 0x7fffff46, PT ;  /* 0x7fffff460500780c */ /* 0x000fc40003f86070 */
[----:B------:R-:W-:Y:S01]  /*b570*/  IMAD.WIDE R198, R198, 0x4, R246 ;  /* 0x00000004c6c67825 */ /* 0x000fe200078e02f6 */
[----:B------:R-:W-:Y:S01]  /*b580*/  IADD3 R5, R4, -0x3f, RZ ;  /* 0xffffffc104057810 */ /* 0x000fe20007ffe0ff */
[----:B------:R1:W-:Y:S02]  /*b590*/  LDGSTS.E [R166+0x8800], [R196.64], !P5 ;  /* 0x08800000c4a67fae */ /* 0x0003e4000e921848 */
[----:B------:R-:W-:Y:S01]  /*b5a0*/  IMAD R202, R0, 0x26, RZ ;  /* 0x0000002600ca7824 */ /* 0x000fe200078e02ff */
[----:B------:R-:W-:Y:S01]  /*b5b0*/  MOV R184, R206 ;  /* 0x000000ce00b87202 */ /* 0x000fe20000000f00 */
[----:B------:R-:W-:Y:S01]  /*b5c0*/  IMAD.MOV.U32 R192, RZ, RZ, R200 ;  /* 0x000000ffffc07224 */ /* 0x000fe200078e00c8 */
[----:B------:R1:W-:Y:S01]  /*b5d0*/  LDGSTS.E [R166+0x8a00], [R198.64], !P5 ;  /* 0x08a00000c6a67fae */ /* 0x0003e2000e921848 */
[----:B------:R-:W-:Y:S02]  /*b5e0*/  IMAD.MOV.U32 R193, RZ, RZ, R201 ;  /* 0x000000ffffc17224 */ /* 0x000fe400078e00c9 */
[----:B------:R-:W-:-:S02]  /*b5f0*/  IMAD.MOV.U32 R191, RZ, RZ, R203 ;  /* 0x000000ffffbf7224 */ /* 0x000fc400078e00cb */
[----:B------:R-:W-:Y:S01]  /*b600*/  IMAD.WIDE R200, R202, 0x4, R244 ;  /* 0x00000004cac87825 */ /* 0x000fe200078e02f4 */
[----:B------:R-:W-:-:S03]  /*b610*/  ISETP.GE.U32.AND P5, PT, R5, 0x7fffff42, PT ;  /* 0x7fffff420500780c */ /* 0x000fc60003fa6070 */
[----:B------:R-:W-:Y:S02]  /*b620*/  IMAD R206, R0, 0x2a, RZ ;  /* 0x0000002a00ce7824 */ /* 0x000fe400078e02ff */
[----:B------:R-:W-:Y:S01]  /*b630*/  IMAD.WIDE R202, R202, 0x4, R246 ;  /* 0x00000004caca7825 */ /* 0x000fe200078e02f6 */
[----:B------:R-:W-:Y:S01]  /*b640*/  IADD3 R5, R4, -0x43, RZ ;  /* 0xffffffbd04057810 */ /* 0x000fe20007ffe0ff */
[----:B------:R1:W-:Y:S02]  /*b650*/  LDGSTS.E [R166+0x9800], [R200.64], !P6 ;  /* 0x09800000c8a67fae */ /* 0x0003e4000f121848 */
[----:B------:R-:W-:Y:S02]  /*b660*/  IMAD.MOV.U32 R194, RZ, RZ, R204 ;  /* 0x000000ffffc27224 */ /* 0x000fe400078e00cc */
[----:B------:R-:W-:Y:S01]  /*b670*/  IMAD.MOV.U32 R195, RZ, RZ, R205 ;  /* 0x000000ffffc37224 */ /* 0x000fe200078e00cd */
[----:B------:R1:W-:Y:S01]  /*b680*/  LDGSTS.E [R166+0x9a00], [R202.64], !P6 ;  /* 0x09a00000caa67fae */ /* 0x0003e2000f121848 */
[----:B------:R-:W-:-:S02]  /*b690*/  IMAD.MOV.U32 R185, RZ, RZ, R207 ;  /* 0x000000ffffb97224 */ /* 0x000fc400078e00cf */
[----:B------:R-:W-:Y:S01]  /*b6a0*/  IMAD.WIDE R204, R206, 0x4, R244 ;  /* 0x00000004cecc7825 */ /* 0x000fe200078e02f4 */
[----:B------:R-:W-:-:S03]  /*b6b0*/  ISETP.GE.U32.AND P6, PT, R5, 0x7fffff3e, PT ;  /* 0x7fffff3e0500780c */ /* 0x000fc60003fc6070 */
[----:B------:R-:W-:Y:S01]  /*b6c0*/  IMAD.WIDE R206, R206, 0x4, R246 ;  /* 0x00000004cece7825 */ /* 0x000fe200078e02f6 */
[----:B------:R-:W-:Y:S01]  /*b6d0*/  IADD3 R5, R4, -0x47, RZ ;  /* 0xffffffb904057810 */ /* 0x000fe20007ffe0ff */
[----:B------:R1:W-:Y:S02]  /*b6e0*/  LDGSTS.E [R166+0xa800], [R204.64], !P0 ;  /* 0x0a800000cca67fae */ /* 0x0003e4000c121848 */
[----:B------:R-:W-:Y:S02]  /*b6f0*/  IMAD R210, R0, 0x2e, RZ ;  /* 0x0000002e00d27824 */ /* 0x000fe400078e02ff */
[----:B------:R-:W-:Y:S01]  /*b700*/  IMAD.MOV.U32 R186, RZ, RZ, R208 ;  /* 0x000000ffffba7224 */ /* 0x000fe200078e00d0 */
[----:B------:R1:W-:Y:S01]  /*b710*/  LDGSTS.E [R166+0xaa00], [R206.64], !P0 ;  /* 0x0aa00000cea67fae */ /* 0x0003e2000c121848 */
[----:B------:R-:W-:Y:S02]  /*b720*/  IMAD.MOV.U32 R187, RZ, RZ, R209 ;  /* 0x000000ffffbb7224 */ /* 0x000fe400078e00d1 */
[----:B------:R-:W-:Y:S01]  /*b730*/  IMAD.WIDE R208, R210, 0x4, R244 ;  /* 0x00000004d2d07825 */ /* 0x000fe200078e02f4 */
[----:B------:R-:W-:-:S03]  /*b740*/  ISETP.GE.U32.AND P0, PT, R5, 0x7fffff3a, PT ;  /* 0x7fffff3a0500780c */ /* 0x000fc60003f06070 */
[----:B------:R-:W-:Y:S02]  /*b750*/  IMAD R214, R0, 0x32, RZ ;  /* 0x0000003200d67824 */ /* 0x000fe400078e02ff */
[----:B------:R-:W-:Y:S01]  /*b760*/  IMAD.WIDE R210, R210, 0x4, R246 ;  /* 0x00000004d2d27825 */ /* 0x000fe200078e02f6 */
[----:B------:R-:W-:Y:S01]  /*b770*/  IADD3 R5, R4, -0x4b, RZ ;  /* 0xffffffb504057810 */ /* 0x000fe20007ffe0ff */
        /* <DEDUP_REMOVED lines=52> */
[----:B------:R-:W-:Y:S01]  /*bac0*/  IMAD.WIDE R240, R242, 0x4, R244 ;  /* 0x00000004f2f07825 */ /* 0x000fe200078e02f4 */
[----:B------:R-:W-:Y:S01]  /*bad0*/  IADD3 R252, R4, -0x6b, RZ ;  /* 0xffffff9504fc7810 */ /* 0x000fe20007ffe0ff */
[----:B------:R-:W-:Y:S02]  /*bae0*/  STL.64 [R1+0x58], R174 ;  /* 0x000058ae01007387 */ /* 0x000fe40000100a00 */
[----:B------:R-:W-:Y:S02]  /*baf0*/  IMAD R5, R0, 0x52, RZ ;  /* 0x0000005200057824 */ /* 0x000fe400078e02ff */
[----:B------:R-:W-:Y:S01]  /*bb00*/  IMAD.WIDE R242, R242, 0x4, R246 ;  /* 0x00000004f2f27825 */ /* 0x000fe200078e02f6 */
[----:B------:R-:W-:Y:S04]  /*bb10*/  STL.64 [R1+0x50], R172 ;  /* 0x000050ac01007387 */ /* 0x000fe80000100a00 */
[----:B------:R3:W-:Y:S04]  /*bb20*/  STL.64 [R1+0x28], R170 ;  /* 0x000028aa01007387 */ /* 0x0007e80000100a00 */
[----:B------:R4:W-:Y:S04]  /*bb30*/  STL.64 [R1+0x20], R168 ;  /* 0x000020a801007387 */ /* 0x0009e80000100a00 */
[----:B------:R1:W-:Y:S01]  /*bb40*/  LDGSTS.E [R166+0x13800], [R240.64], !P2 ;  /* 0x13800000f0a67fae */ /* 0x0003e2000d121848 */
[----:B---3--:R-:W-:-:S03]  /*bb50*/  IMAD.WIDE R170, R5, 0x4, R244 ;  /* 0x0000000405aa7825 */ /* 0x008fc600078e02f4 */
[----:B------:R3:W-:Y:S01]  /*bb60*/  LDGSTS.E [R166+0x13a00], [R242.64], !P2 ;  /* 0x13a00000f2a67fae */ /* 0x0007e2000d121848 */
[----:B------:R-:W-:Y:S01]  /*bb70*/  ISETP.GE.U32.AND P2, PT, R252, 0x7fffff16, PT ;  /* 0x7fffff16fc00780c */ /* 0x000fe20003f46070 */
[----:B----4-:R-:W-:Y:S01]  /*bb80*/  IMAD.WIDE R168, R5, 0x4, R246 ;  /* 0x0000000405a87825 */ /* 0x010fe200078e02f6 */
[----:B------:R-:W-:Y:S01]  /*bb90*/  IADD3 R252, R4, -0x6f, RZ ;  /* 0xffffff9104fc7810 */ /* 0x000fe20007ffe0ff */
[----:B------:R4:W-:Y:S02]  /*bba0*/  LDGSTS.E [R166+0x14800], [R170.64], !P3 ;  /* 0x14800000aaa67fae */ /* 0x0009e4000d921848 */
[----:B------:R-:W-:Y:S02]  /*bbb0*/  IMAD R5, R0, 0x56, RZ ;  /* 0x0000005600057824 */ /* 0x000fe400078e02ff */
[----:B------:R3:W-:Y:S01]  /*bbc0*/  LDGSTS.E [R166+0x14a00], [R168.64], !P3 ;  /* 0x14a00000a8a67fae */ /* 0x0007e2000d921848 */
[----:B------:R-:W-:Y:S01]  /*bbd0*/  ISETP.GE.U32.AND P3, PT, R252, 0x7fffff12, PT ;  /* 0x7fffff12fc00780c */ /* 0x000fe20003f66070 */
[----:B------:R-:W-:-:S02]  /*bbe0*/  IMAD R252, R0, 0x5a, RZ ;  /* 0x0000005a00fc7824 */ /* 0x000fc400078e02ff */
[C---:B-1----:R-:W-:Y:S01]  /*bbf0*/  IMAD.WIDE R174, R5.reuse, 0x4, R244 ;  /* 0x0000000405ae7825 */ /* 0x042fe200078e02f4 */
[----:B------:R4:W-:Y:S03]  /*bc00*/  STL.64 [R1+0x160], R170 ;  /* 0x000160aa01007387 */ /* 0x0009e60000100a00 */
[----:B--2---:R-:W-:Y:S01]  /*bc10*/  IMAD.WIDE R172, R5, 0x4, R246 ;  /* 0x0000000405ac7825 */ /* 0x004fe200078e02f6 */
[----:B------:R3:W-:Y:S01]  /*bc20*/  STL.64 [R1+0x168], R168 ;  /* 0x000168a801007387 */ /* 0x0007e20000100a00 */
[----:B------:R-:W-:-:S03]  /*bc30*/  IADD3 R5, R4, -0x73, RZ ;  /* 0xffffff8d04057810 */ /* 0x000fc60007ffe0ff */
[----:B------:R1:W-:Y:S01]  /*bc40*/  LDGSTS.E [R166+0x15800], [R174.64], !P4 ;  /* 0x15800000aea67fae */ /* 0x0003e2000e121848 */
[----:B----4-:R-:W-:-:S03]  /*bc50*/  IMAD.WIDE R170, R252, 0x4, R244 ;  /* 0x00000004fcaa7825 */ /* 0x010fc600078e02f4 */
[----:B------:R2:W-:Y:S01]  /*bc60*/  LDGSTS.E [R166+0x15a00], [R172.64], !P4 ;  /* 0x15a00000aca67fae */ /* 0x0005e2000e121848 */
[----:B---3--:R-:W-:Y:S01]  /*bc70*/  IMAD.WIDE R168, R252, 0x4, R246 ;  /* 0x00000004fca87825 */ /* 0x008fe200078e02f6 */
[----:B------:R-:W-:Y:S02]  /*bc80*/  IADD3 R252, R4, -0x77, RZ ;  /* 0xffffff8904fc7810 */ /* 0x000fe40007ffe0ff */
[----:B------:R3:W-:Y:S01]  /*bc90*/  LDGSTS.E [R166+0x16800], [R170.64], !P5 ;  /* 0x16800000aaa67fae */ /* 0x0007e2000e921848 */
[----:B------:R-:W-:Y:S01]  /*bca0*/  ISETP.GE.U32.AND P4, PT, R5, 0x7fffff0e, PT ;  /* 0x7fffff0e0500780c */ /* 0x000fe20003f86070 */
[----:B------:R-:W-:Y:S02]  /*bcb0*/  IMAD R5, R0, 0x5e, RZ ;  /* 0x0000005e00057824 */ /* 0x000fe400078e02ff */
[----:B------:R4:W-:Y:S01]  /*bcc0*/  LDGSTS.E [R166+0x16a00], [R168.64], !P5 ;  /* 0x16a00000a8a67fae */ /* 0x0009e2000e921848 */
[----:B------:R-:W-:Y:S01]  /*bcd0*/  ISETP.GE.U32.AND P5, PT, R252, 0x7fffff0a, PT ;  /* 0x7fffff0afc00780c */ /* 0x000fe20003fa6070 */
[----:B------:R-:W-:-:S02]  /*bce0*/  IMAD R252, R0, 0x62, RZ ;  /* 0x0000006200fc7824 */ /* 0x000fc400078e02ff */
[----:B------:R1:W-:Y:S04]  /*bcf0*/  STL.64 [R1+0x170], R174 ;  /* 0x000170ae01007387 */ /* 0x0003e80000100a00 */
[----:B------:R2:W-:Y:S04]  /*bd00*/  STL.64 [R1+0x178], R172 ;  /* 0x000178ac01007387 */ /* 0x0005e80000100a00 */
[----:B------:R3:W-:Y:S01]  /*bd10*/  STL.64 [R1+0x180], R170 ;  /* 0x000180aa01007387 */ /* 0x0007e20000100a00 */
[----:B-1----:R-:W-:-:S03]  /*bd20*/  IMAD.WIDE R174, R5, 0x4, R244 ;  /* 0x0000000405ae7825 */ /* 0x002fc600078e02f4 */
[----:B------:R4:W-:Y:S01]  /*bd30*/  STL.64 [R1+0x188], R168 ;  /* 0x000188a801007387 */ /* 0x0009e20000100a00 */
[----:B--2---:R-:W-:Y:S01]  /*bd40*/  IMAD.WIDE R172, R5, 0x4, R246 ;  /* 0x0000000405ac7825 */ /* 0x004fe200078e02f6 */
[----:B------:R-:W-:Y:S02]  /*bd50*/  IADD3 R5, R4, -0x7b, RZ ;  /* 0xffffff8504057810 */ /* 0x000fe40007ffe0ff */
[----:B------:R1:W-:Y:S01]  /*bd60*/  LDGSTS.E [R166+0x17800], [R174.64], !P6 ;  /* 0x17800000aea67fae */ /* 0x0003e2000f121848 */
[----:B---3--:R-:W-:-:S03]  /*bd70*/  IMAD.WIDE R170, R252, 0x4, R244 ;  /* 0x00000004fcaa7825 */ /* 0x008fc600078e02f4 */
[----:B------:R2:W-:Y:S01]  /*bd80*/  LDGSTS.E [R166+0x17a00], [R172.64], !P6 ;  /* 0x17a00000aca67fae */ /* 0x0005e2000f121848 */
[----:B----4-:R-:W-:Y:S01]  /*bd90*/  IMAD.WIDE R168, R252, 0x4, R246 ;  /* 0x00000004fca87825 */ /* 0x010fe200078e02f6 */
        /* <DEDUP_REMOVED lines=61> */
[----:B------:R1:W-:Y:S01]  /*c170*/  STL.64 [R1+0x200], R174 ;  /* 0x000200ae01007387 */ /* 0x0003e20000100a00 */
[----:B------:R-:W-:Y:S01]  /*c180*/  IMAD.MOV.U32 R180, RZ, RZ, R182 ;  /* 0x000000ffffb47224 */ /* 0x000fe200078e00b6 */
[----:B------:R-:W-:Y:S02]  /*c190*/  MOV R182, R184 ;  /* 0x000000b800b67202 */ /* 0x000fe40000000f00 */
[----:B------:R2:W-:Y:S01]  /*c1a0*/  STL.64 [R1+0x218], R172 ;  /* 0x000218ac01007387 */ /* 0x0005e20000100a00 */
[----:B------:R-:W-:-:S03]  /*c1b0*/  LOP3.LUT R184, R189, 0x60, RZ, 0x3c, !PT ;  /* 0x00000060bdb87812 */ /* 0x000fc600078e3cff */
[----:B------:R3:W-:Y:S01]  /*c1c0*/  STL.64 [R1+0x240], R170 ;  /* 0x000240aa01007387 */ /* 0x0007e20000100a00 */
[----:B-1----:R-:W-:-:S03]  /*c1d0*/  IMAD.WIDE R174, R5, 0x4, R244 ;  /* 0x0000000405ae7825 */ /* 0x002fc600078e02f4 */
[----:B------:R4:W-:Y:S01]  /*c1e0*/  STL.64 [R1+0x258], R168 ;  /* 0x000258a801007387 */ /* 0x0009e20000100a00 */
[----:B--2---:R-:W-:-:S03]  /*c1f0*/  IMAD.WIDE R172, R5, 0x4, R246 ;  /* 0x0000000405ac7825 */ /* 0x004fc600078e02f6 */
[----:B------:R1:W-:Y:S01]  /*c200*/  LDGSTS.E [R166+0x1f800], [R174.64], !P0 ;  /* 0x1f800000aea67fae */ /* 0x0003e2000c121848 */
[----:B---3--:R-:W-:-:S03]  /*c210*/  IMAD.WIDE R170, R252, 0x4, R244 ;  /* 0x00000004fcaa7825 */ /* 0x008fc600078e02f4 */
[----:B------:R2:W-:Y:S01]  /*c220*/  LDGSTS.E [R166+0x1fa00], [R172.64], !P0 ;  /* 0x1fa00000aca67fae */ /* 0x0005e2000c121848 */
[----:B----4-:R-:W-:Y:S01]  /*c230*/  IMAD.WIDE R168, R252, 0x4, R246 ;  /* 0x00000004fca87825 */ /* 0x010fe200078e02f6 */
[----:B------:R-:W-:Y:S02]  /*c240*/  IADD3 R252, R4, -0x20, RZ ;  /* 0xffffffe004fc7810 */ /* 0x000fe40007ffe0ff */
[----:B------:R3:W-:Y:S01]  /*c250*/  LDGSTS.E [R184+0xc00], [R170.64], !P1 ;  /* 0x00c00000aab87fae */ /* 0x0007e2000c921848 */
[----:B------:R-:W-:-:S03]  /*c260*/  IMAD R5, R0, 0x7, RZ ;  /* 0x0000000700057824 */ /* 0x000fc600078e02ff */
[----:B------:R1:W-:Y:S04]  /*c270*/  STL.64 [R1+0x270], R174 ;  /* 0x000270ae01007387 */ /* 0x0003e80000100a00 */
[----:B------:R4:W-:Y:S01]  /*c280*/  LDGSTS.E [R184+0xe00], [R168.64], !P1 ;  /* 0x00e00000a8b87fae */ /* 0x0009e2000c921848 */
[----:B------:R-:W-:Y:S01]  /*c290*/  ISETP.GE.U32.AND P1, PT, R252, 0x7fffff61, PT ;  /* 0x7fffff61fc00780c */ /* 0x000fe20003f26070 */
[----:B------:R-:W-:Y:S02]  /*c2a0*/  IMAD R252, R0, 0xb, RZ ;  /* 0x0000000b00fc7824 */ /* 0x000fe400078e02ff */
[----:B------:R2:W-:Y:S01]  /*c2b0*/  STL.64 [R1+0x288], R172 ;  /* 0x000288ac01007387 */ /* 0x0005e20000100a00 */
[----:B-1----:R-:W-:-:S03]  /*c2c0*/  IMAD.WIDE R174, R5, 0x4, R244 ;  /* 0x0000000405ae7825 */ /* 0x002fc600078e02f4 */
        /* <DEDUP_REMOVED lines=9> */
[----:B----4-:R-:W-:Y:S01]  /*c360*/  IMAD.WIDE R168, R252, 0x4, R246 ;  /* 0x00000004fca87825 */ /* 0x010fe200078e02f6 */
[----:B------:R-:W-:Y:S01]  /*c370*/  IADD3 R252, R4, -0x28, RZ ;  /* 0xffffffd804fc7810 */ /* 0x000fe20007ffe0ff */
[----:B------:R3:W-:Y:S04]  /*c380*/  LDGSTS.E [R184+0x2c00], [R170.64], !P3 ;  /* 0x02c00000aab87fae */ /* 0x0007e8000d921848 */
[----:B------:R1:W-:Y:S04]  /*c390*/  STL.64 [R1+0x2e0], R174 ;  /* 0x0002e0ae01007387 */ /* 0x0003e80000100a00 */
[----:B------:R4:W-:Y:S01]  /*c3a0*/  LDGSTS.E [R184+0x2e00], [R168.64], !P3 ;  /* 0x02e00000a8b87fae */ /* 0x0009e2000d921848 */
[----:B------:R-:W-:Y:S01]  /*c3b0*/  ISETP.GE.U32.AND P3, PT, R252, 0x7fffff59, PT ;  /* 0x7fffff59fc00780c */ /* 0x000fe20003f66070 */
[----:B------:R-:W-:-:S02]  /*c3c0*/  IMAD R252, R0, 0x13, RZ ;  /* 0x0000001300fc7824 */ /* 0x000fc400078e02ff */
[----:B------:R2:W-:Y:S01]  /*c3d0*/  STL.64 [R1+0x2f8], R172 ;  /* 0x0002f8ac01007387 */ /* 0x0005e20000100a00 */
[----:B-1----:R-:W-:-:S03]  /*c3e0*/  IMAD.WIDE R174, R5, 0x4, R244 ;  /* 0x0000000405ae7825 */ /* 0x002fc600078e02f4 */
[----:B------:R3:W-:Y:S01]  /*c3f0*/  STL.64 [R1+0x320], R170 ;  /* 0x000320aa01007387 */ /* 0x0007e20000100a00 */
[C---:B------:R-:W-:Y:S01]  /*c400*/  IADD3 R167, R4.reuse, -0x1c, RZ ;  /* 0xffffffe404a77810 */ /* 0x040fe20007ffe0ff */
[----:B--2---:R-:W-:Y:S01]  /*c410*/  IMAD.WIDE R172, R5, 0x4, R246 ;  /* 0x0000000405ac7825 */ /* 0x004fe200078e02f6 */
[----:B------:R-:W-:Y:S01]  /*c420*/  IADD3 R5, R4, -0x2c, RZ ;  /* 0xffffffd404057810 */ /* 0x000fe20007ffe0ff */
[----:B------:R4:W-:Y:S02]  /*c430*/  STL.64 [R1+0x340], R168 ;  /* 0x000340a801007387 */ /* 0x0009e40000100a00 */
[----:B---3--:R-:W-:Y:S02]  /*c440*/  IMAD.WIDE R170, R252, 0x4, R244 ;  /* 0x00000004fcaa7825 */ /* 0x008fe400078e02f4 */
[----:B------:R1:W-:Y:S01]  /*c450*/  LDGSTS.E [R184+0x3c00], [R174.64], !P4 ;  /* 0x03c00000aeb87fae */ /* 0x0003e2000e121848 */
[----:B------:R-:W-:-:S03]  /*c460*/  ISETP.GE.U32.AND P0, PT, R167, 0x7fffff65, PT ;  /* 0x7fffff65a700780c */ /* 0x000fc60003f06070 */
        /* <DEDUP_REMOVED lines=185> */
[----:B------:R3:W-:Y:S02]  /*d000*/  LDGSTS.E [R184+0x18c00], [R170.64], !P4 ;  /* 0x18c00000aab87fae */ /* 0x0007e4000e121848 */
[----:B------:R-:W-:-:S02]  /*d010*/  IMAD.MOV.U32 R181, RZ, RZ, R183 ;  /* 0x000000ffffb57224 */ /* 0x000fc400078e00b7 */
[----:B------:R1:W-:Y:S01]  /*d020*/  STL.64 [R1+0x850], R174 ;  /* 0x000850ae01007387 */ /* 0x0003e20000100a00 */
[----:B------:R-:W-:-:S03]  /*d030*/  IMAD.MOV.U32 R183, RZ, RZ, R185 ;  /* 0x000000ffffb77224 */ /* 0x000fc600078e00b9 */
[----:B------:R4:W-:Y:S01]  /*d040*/  LDGSTS.E [R184+0x18e00], [R168.64], !P4 ;  /* 0x18e00000a8b87fae */ /* 0x0009e2000e121848 */
[----:B------:R-:W-:Y:S01]  /*d050*/  ISETP.GE.U32.AND P4, PT, R252, 0x7fffff00, PT ;  /* 0x7fffff00fc00780c */ /* 0x000fe20003f86070 */
[----:B------:R-:W-:Y:S02]  /*d060*/  IMAD R252, R0, 0x6b, RZ ;  /* 0x0000006b00fc7824 */ /* 0x000fe400078e02ff */
[----:B------:R2:W-:Y:S01]  /*d070*/  STL.64 [R1+0x860], R172 ;  /* 0x000860ac01007387 */ /* 0x0005e20000100a00 */
[----:B-1----:R-:W-:-:S03]  /*d080*/  IMAD.WIDE R174, R5, 0x4, R244 ;  /* 0x0000000405ae7825 */ /* 0x002fc600078e02f4 */
[----:B------:R-:W1:Y:S04]  /*d090*/  S2R R185, SR_TID.X ;  /* 0x0000000000b97919 */ /* 0x000e680000002100 */
[----:B------:R3:W-:Y:S01]  /*d0a0*/  STL.64 [R1+0x870], R170 ;  /* 0x000870aa01007387 */ /* 0x0007e20000100a00 */
[----:B--2---:R-:W-:Y:S01]  /*d0b0*/  IMAD.WIDE R172, R5, 0x4, R246 ;  /* 0x0000000405ac7825 */ /* 0x004fe200078e02f6 */
[----:B------:R-:W-:Y:S02]  /*d0c0*/  IADD3 R5, R4, -0x82, RZ ;  /* 0xffffff7e04057810 */ /* 0x000fe40007ffe0ff */
        /* <DEDUP_REMOVED lines=8> */
[----:B------:R-:W-:Y:S02]  /*d150*/  IMAD.MOV.U32 R252, RZ, RZ, 0x7f ;  /* 0x0000007ffffc7424 */ /* 0x000fe400078e00ff */
[----:B------:R1:W-:Y:S01]  /*d160*/  LDGSTS.E [R184+0x1ae00], [R168.64], !P6 ;  /* 0x1ae00000a8b87fae */ /* 0x0003e2000f121848 */
[----:B------:R-:W-:Y:S01]  /*d170*/  ISETP.GE.U32.AND P6, PT, R5, 0x7ffffefe, PT ;  /* 0x7ffffefe0500780c */ /* 0x000fe20003fc6070 */
[----:B------:R-:W-:-:S02]  /*d180*/  IMAD R5, R0, 0x6f, RZ ;  /* 0x0000006f00057824 */ /* 0x000fc400078e02ff */
[----:B------:R2:W-:Y:S04]  /*d190*/  STL.64 [R1+0x890], R174 ;  /* 0x000890ae01007387 */ /* 0x0005e80000100a00 */
[----:B------:R3:W-:Y:S01]  /*d1a0*/  STL.64 [R1+0x8a0], R172 ;  /* 0x0008a0ac01007387 */ /* 0x0007e20000100a00 */
[----:B------:R-:W-:-:S03]  /*d1b0*/  IMAD.WIDE R176, R5, 0x4, R244 ;  /* 0x0000000405b07825 */ /* 0x000fc600078e02f4 */
[----:B------:R4:W-:Y:S01]  /*d1c0*/  STL.64 [R1+0x8b0], R170 ;  /* 0x0008b0aa01007387 */ /* 0x0009e20000100a00 */
[----:B--2---:R-:W-:Y:S01]  /*d1d0*/  IMAD.WIDE R174, R5, 0x4, R246 ;  /* 0x0000000405ae7825 */ /* 0x004fe200078e02f6 */
[----:B---3--:R-:W-:-:S03]  /*d1e0*/  IADD3 R172, R252, c[0x0][0x180], RZ ;  /* 0x00006000fcac7a10 */ /* 0x008fc60007ffe0ff */
[----:B------:R-:W-:Y:S01]  /*d1f0*/  IMAD R252, R0, 0x73, RZ ;  /* 0x0000007300fc7824 */ /* 0x000fe200078e02ff */
[----:B------:R1:W-:Y:S03]  /*d200*/  STL.64 [R1+0x8c0], R168 ;  /* 0x0008c0a801007387 */ /* 0x0003e60000100a00 */
[----:B----4-:R-:W-:Y:S01]  /*d210*/  IMAD.WIDE R170, R252, 0x4, R244 ;  /* 0x00000004fcaa7825 */ /* 0x010fe200078e02f4 */
[----:B------:R2:W-:Y:S01]  /*d220*/  LDGSTS.E [R184+0x1bc00], [R176.64], !P0 ;  /* 0x1bc00000b0b87fae */ /* 0x0005e2000c121848 */
[----:B------:R-:W-:-:S03]  /*d230*/  IADD3 R5, R4, -0x84, RZ ;  /* 0xffffff7c04057810 */ /* 0x000fc60007ffe0ff */
[----:B------:R3:W-:Y:S01]  /*d240*/  LDGSTS.E [R184+0x1be00], [R174.64], !P0 ;  /* 0x1be00000aeb87fae */ /* 0x0007e2000c121848 */
[----:B------:R-:W-:Y:S01]  /*d250*/  ISETP.GT.AND P0, PT, R172, 0x7f, PT ;  /* 0x0000007fac00780c */ /* 0x000fe20003f04270 */
[----:B-1----:R-:W-:Y:S02]  /*d260*/  IMAD.WIDE R168, R252, 0x4, R246 ;  /* 0x00000004fca87825 */ /* 0x002fe400078e02f6 */
[----:B------:R1:W-:Y:S01]  /*d270*/  LDGSTS.E [R184+0x1cc00], [R170.64], !P1 ;  /* 0x1cc00000aab87fae */ /* 0x0003e2000c921848 */
[----:B------:R-:W-:Y:S01]  /*d280*/  LOP3.LUT R185, R185, 0x7f, RZ, 0xc0, !PT ;  /* 0x0000007fb9b97812 */ /* 0x000fe200078ec0ff */
[----:B------:R-:W-:Y:S02]  /*d290*/  IMAD R167, R0, 0x77, RZ ;  /* 0x0000007700a77824 */ /* 0x000fe400078e02ff */
[----:B------:R4:W-:Y:S01]  /*d2a0*/  LDGSTS.E [R184+0x1ce00], [R168.64], !P1 ;  /* 0x1ce00000a8b87fae */ /* 0x0009e2000c921848 */
[----:B------:R-:W-:Y:S02]  /*d2b0*/  ISETP.GE.U32.AND P1, PT, R5, 0x7ffffefd, PT ;  /* 0x7ffffefd0500780c */ /* 0x000fe40003f26070 */
[----:B------:R-:W-:Y:S01]  /*d2c0*/  SEL R5, RZ, 0x4, !P0 ;  /* 0x00000004ff057807 */ /* 0x000fe20004000000 */
[----:B------:R-:W-:Y:S01]  /*d2d0*/  STL.64 [R1+0x8d0], R176 ;  /* 0x0008d0b001007387 */ /* 0x000fe20000100a00 */
[----:B------:R-:W-:-:S03]  /*d2e0*/  ISETP.GE.AND P0, PT, R185, c[0x0][0x180], PT ;  /* 0x00006000b9007a0c */ /* 0x000fc60003f06270 */
[----:B------:R-:W-:Y:S04]  /*d2f0*/  STL.64 [R1+0x8e0], R174 ;  /* 0x0008e0ae01007387 */ /* 0x000fe80000100a00 */
[----:B------:R1:W-:Y:S01]  /*d300*/  STL.64 [R1+0x8f0], R170 ;  /* 0x0008f0aa01007387 */ /* 0x0003e20000100a00 */
[----:B------:R-:W-:-:S03]  /*d310*/  SEL R5, R5, RZ, !P0 ;  /* 0x000000ff05057207 */ /* 0x000fc60004000000 */
[----:B------:R4:W-:Y:S01]  /*d320*/  STL.64 [R1+0x900], R168 ;  /* 0x000900a801007387 */ /* 0x0009e20000100a00 */
[----:B------:R-:W-:Y:S02]  /*d330*/  IMAD R252, R0, 0x7b, RZ ;  /* 0x0000007b00fc7824 */ /* 0x000fe400078e02ff */
[----:B-1----:R-:W-:-:S04]  /*d340*/  IMAD.WIDE R170, R167, 0x4, R244 ;  /* 0x00000004a7aa7825 */ /* 0x002fc800078e02f4 */
[----:B----4-:R-:W-:Y:S01]  /*d350*/  IMAD.WIDE R168, R167, 0x4, R246 ;  /* 0x00000004a7a87825 */ /* 0x010fe200078e02f6 */
[----:B------:R1:W-:Y:S04]  /*d360*/  LDGSTS.E [R184+0x1dc00], [R170.64], !P2 ;  /* 0x1dc00000aab87fae */ /* 0x0003e8000d121848 */
[----:B------:R4:W-:Y:S01]  /*d370*/  LDGSTS.E [R184+0x1de00], [R168.64], !P2 ;  /* 0x1de00000a8b87fae */ /* 0x0009e2000d121848 */
[----:B------:R-:W-:Y:S01]  /*d380*/  ISETP.NE.U32.AND P2, PT, R5, RZ, PT ;  /* 0x000000ff0500720c */ /* 0x000fe20003f45070 */
[----:B------:R-:W-:Y:S02]  /*d390*/  IMAD R5, R0, 0x7f, RZ ;  /* 0x0000007f00057824 */ /* 0x000fe400078e02ff */
[C---:B---3--:R-:W-:Y:S01]  /*d3a0*/  IMAD.WIDE R174, R252.reuse, 0x4, R244 ;  /* 0x00000004fcae7825 */ /* 0x048fe200078e02f4 */
[----:B------:R-:W-:Y:S03]  /*d3b0*/  STL.64 [R1+0x910], R170 ;  /* 0x000910aa01007387 */ /* 0x000fe60000100a00 */
[----:B--2---:R-:W-:Y:S01]  /*d3c0*/  IMAD.WIDE R176, R252, 0x4, R246 ;  /* 0x00000004fcb07825 */ /* 0x004fe200078e02f6 */
[----:B------:R4:W-:Y:S03]  /*d3d0*/  STL.64 [R1+0x920], R168 ;  /* 0x000920a801007387 */ /* 0x0009e60000100a00 */
[C---:B------:R-:W-:Y:S01]  /*d3e0*/  IMAD.WIDE R178, R5.reuse, 0x4, R244 ;  /* 0x0000000405b27825 */ /* 0x040fe200078e02f4 */
[----:B------:R2:W-:Y:S04]  /*d3f0*/  STL.64 [R1+0x930], R174 ;  /* 0x000930ae01007387 */ /* 0x0005e80000100a00 */
[----:B------:R3:W-:Y:S01]  /*d400*/  STL.64 [R1+0x940], R176 ;  /* 0x000940b001007387 */ /* 0x0007e20000100a00 */
[----:B----4-:R-:W-:-:S03]  /*d410*/  IMAD.WIDE R168, R5, 0x4, R246 ;  /* 0x0000000405a87825 */ /* 0x010fc600078e02f6 */
[----:B------:R2:W-:Y:S01]  /*d420*/  LDGSTS.E [R184+0x1ec00], [R174.64], !P3 ;  /* 0x1ec00000aeb87fae */ /* 0x0005e2000d921848 */
[----:B-1----:R-:W-:Y:S01]  /*d430*/  MOV R171, R193 ;  /* 0x000000c100ab7202 */ /* 0x002fe20000000f00 */
[----:B------:R-:W-:Y:S01]  /*d440*/  IMAD.MOV.U32 R170, RZ, RZ, R192 ;  /* 0x000000ffffaa7224 */ /* 0x000fe200078e00c0 */
[----:B------:R-:W-:Y:S01]  /*d450*/  MOV R173, R187 ;  /* 0x000000bb00ad7202 */ /* 0x000fe20000000f00 */
[----:B------:R-:W-:Y:S01]  /*d460*/  IMAD.MOV.U32 R172, RZ, RZ, R186 ;  /* 0x000000ffffac7224 */ /* 0x000fe200078e00ba */
[----:B------:R3:W-:Y:S04]  /*d470*/  LDGSTS.E [R184+0x1ee00], [R176.64], !P3 ;  /* 0x1ee00000b0b87fae */ /* 0x0007e8000d921848 */
[----:B--2---:R-:W2:Y:S04]  /*d480*/  LDL.64 R174, [R1+0x230] ;  /* 0x0002300001ae7983 */ /* 0x004ea80000100a00 */
[----:B------:R1:W-:Y:S04]  /*d490*/  STL.64 [R1+0x950], R178 ;  /* 0x000950b201007387 */ /* 0x0003e80000100a00 */
[----:B------:R4:W-:Y:S04]  /*d4a0*/  STL.64 [R1+0x960], R168 ;  /* 0x000960a801007387 */ /* 0x0009e80000100a00 */
[----:B------:R-:W2:Y:S01]  /*d4b0*/  LDL.64 R192, [R1+0x238] ;  /* 0x0002380001c07983 */ /* 0x000ea20000100a00 */
[----:B------:R-:W-:-:S02]  /*d4c0*/  IMAD.MOV.U32 R186, RZ, RZ, R190 ;  /* 0x000000ffffba7224 */ /* 0x000fc400078e00be */
[----:B------:R-:W-:Y:S01]  /*d4d0*/  IMAD.MOV.U32 R187, RZ, RZ, R191 ;  /* 0x000000ffffbb7224 */ /* 0x000fe200078e00bf */
[----:B---3--:R-:W3:Y:S01]  /*d4e0*/  LDL.64 R176, [R1+0x248] ;  /* 0x0002480001b07983 */ /* 0x008ee20000100a00 */
[----:B------:R-:W-:Y:S02]  /*d4f0*/  IMAD.MOV.U32 R190, RZ, RZ, R194 ;  /* 0x000000ffffbe7224 */ /* 0x000fe400078e00c2 */
[----:B------:R-:W-:Y:S02]  /*d500*/  IMAD.MOV.U32 R191, RZ, RZ, R195 ;  /* 0x000000ffffbf7224 */ /* 0x000fe400078e00c3 */
[----:B------:R-:W3:Y:S01]  /*d510*/  LDL.64 R194, [R1+0x250] ;  /* 0x0002500001c27983 */ /* 0x000ee20000100a00 */
[----:B------:R-:W-:-:S04]  /*d520*/  IADD3 R167, R4, -0x80, RZ ;  /* 0xffffff8004a77810 */ /* 0x000fc80007ffe0ff */
[----:B------:R-:W-:Y:S02]  /*d530*/  ISETP.GE.U32.AND P0, PT, R167, 0x7fffff01, PT ;  /* 0x7fffff01a700780c */ /* 0x000fe40003f06070 */
[----:B------:R-:W-:Y:S02]  /*d540*/  IADD3 R252, R4, -0x85, RZ ;  /* 0xffffff7b04fc7810 */ /* 0x000fe40007ffe0ff */
[----:B------:R-:W-:Y:S02]  /*d550*/  IADD3 R5, R189, 0x100000, RZ ;  /* 0x00100000bd057810 */ /* 0x000fe40007ffe0ff */
[----:B------:R-:W-:Y:S02]  /*d560*/  ISETP.GE.U32.AND P3, PT, R252, 0x7ffffefc, PT ;  /* 0x7ffffefcfc00780c */ /* 0x000fe40003f66070 */
[----:B------:R-:W-:-:S05]  /*d570*/  IADD3 R252, R4, -0x86, RZ ;  /* 0xffffff7a04fc7810 */ /* 0x000fca0007ffe0ff */
[----:B------:R1:W-:Y:S04]  /*d580*/  LDGSTS.E [R184+0x1fc00], [R178.64], !P0 ;  /* 0x1fc00000b2b87fae */ /* 0x0003e8000c121848 */
[----:B------:R4:W-:Y:S01]  /*d590*/  LDGSTS.E [R184+0x1fe00], [R168.64], !P0 ;  /* 0x1fe00000a8b87fae */ /* 0x0009e2000c121848 */
[----:B------:R-:W-:-:S03]  /*d5a0*/  ISETP.GE.U32.AND P0, PT, R252, 0x7ffffefb, PT ;  /* 0x7ffffefbfc00780c */ /* 0x000fc60003f06070 */
[----:B------:R-:W0:Y:S01]  /*d5b0*/  LDGDEPBAR ;  /* 0x00000000000079af */ /* 0x000e220000000000 */
[----:B------:R-:W-:-:S03]  /*d5c0*/  IADD3 R252, R189, 0x100000, RZ ;  /* 0x00100000bdfc7810 */ /* 0x000fc60007ffe0ff */
[----:B-1----:R-:W3:Y:S04]  /*d5d0*/  LDL.64 R178, [R1+0x260] ;  /* 0x0002600001b27983 */ /* 0x002ee80000100a00 */
[----:B------:R1:W-:Y:S04]  /*d5e0*/  LDGSTS.E [R5+-0x80000], [R180.64], P2 ;  /* 0x80000000b4057fae */ /* 0x0003e80009121848 */
[----:B------:R4:W-:Y:S04]  /*d5f0*/  LDGSTS.E [R252+-0x7f000], [R182.64], P2 ;  /* 0x81000000b6fc7fae */ /* 0x0009e80009121848 */
[----:B------:R4:W-:Y:S04]  /*d600*/  LDGSTS.E [R5+-0x7e000], [R186.64], P2 ;  /* 0x82000000ba057fae */ /* 0x0009e80009121848 */
[----:B-1----:R-:W3:Y:S04]  /*d610*/  LDL.64 R180, [R1+0x268] ;  /* 0x0002680001b47983 */ /* 0x002ee80000100a00 */
[----:B----4-:R-:W4:Y:S04]  /*d620*/  LDL.64 R182, [R1+0x278] ;  /* 0x0002780001b67983 */ /* 0x010f280000100a00 */
[----:B------:R-:W4:Y:S04]  /*d630*/  LDL.64 R186, [R1+0x280] ;  /* 0x0002800001ba7983 */ /* 0x000f280000100a00 */
[----:B------:R1:W-:Y:S04]  /*d640*/  LDGSTS.E [R252+-0x7d000], [R190.64], P2 ;  /* 0x83000000befc7fae */ /* 0x0003e80009121848 */
[----:B------:R1:W-:Y:S04]  /*d650*/  LDGSTS.E [R5+-0x7c000], [R170.64], P2 ;  /* 0x84000000aa057fae */ /* 0x0003e80009121848 */
[----:B------:R1:W-:Y:S04]  /*d660*/  LDGSTS.E [R252+-0x7b000], [R172.64], P2 ;  /* 0x85000000acfc7fae */ /* 0x0003e80009121848 */
[----:B-1----:R-:W4:Y:S01]  /*d670*/  LDL.64 R190, [R1+0x290] ;  /* 0x0002900001be7983 */ /* 0x002f220000100a00 */
[----:B------:R-:W-:-:S03]  /*d680*/  IADD3 R0, R189, 0x100000, RZ ;  /* 0x00100000bd007810 */ /* 0x000fc60007ffe0ff */
[----:B------:R-:W4:Y:S04]  /*d690*/  LDL.64 R170, [R1+0x308] ;  /* 0x0003080001aa7983 */ /* 0x000f280000100a00 */
[----:B------:R-:W4:Y:S04]  /*d6a0*/  LDL.64 R172, [R1+0x298] ;  /* 0x0002980001ac7983 */ /* 0x000f280000100a00 */
[----:B------:R-:W4:Y:S04]  /*d6b0*/  LDL.64 R168, [R1+0x658] ;  /* 0x0006580001a87983 */ /* 0x000f280000100a00 */
[----:B--2---:R1:W-:Y:S04]  /*d6c0*/  LDGSTS.E [R5+-0x7a000], [R174.64], P2 ;  /* 0x86000000ae057fae */ /* 0x0043e80009121848 */
[----:B-1----:R-:W2:Y:S04]  /*d6d0*/  LDL.64 R174, [R1+0x2a0] ;  /* 0x0002a00001ae7983 */ /* 0x002ea80000100a00 */
[----:B------:R1:W-:Y:S04]  /*d6e0*/  LDGSTS.E [R252+-0x79000], [R192.64], P2 ;  /* 0x87000000c0fc7fae */ /* 0x0003e80009121848 */
[----:B---3--:R3:W-:Y:S04]  /*d6f0*/  LDGSTS.E [R5+-0x78000], [R176.64], P2 ;  /* 0x88000000b0057fae */ /* 0x0087e80009121848 */
[----:B------:R3:W-:Y:S04]  /*d700*/  LDGSTS.E [R252+-0x77000], [R194.64], P2 ;  /* 0x89000000c2fc7fae */ /* 0x0007e80009121848 */
[----:B-1----:R-:W2:Y:S04]  /*d710*/  LDL.64 R192, [R1+0x2a8] ;  /* 0x0002a80001c07983 */ /* 0x002ea80000100a00 */
[----:B---3--:R-:W3:Y:S04]  /*d720*/  LDL.64 R176, [R1+0x2b8] ;  /* 0x0002b80001b07983 */ /* 0x008ee80000100a00 */
[----:B------:R-:W3:Y:S04]  /*d730*/  LDL.64 R194, [R1+0x2c0] ;  /* 0x0002c00001c27983 */ /* 0x000ee80000100a00 */
[----:B------:R1:W-:Y:S04]  /*d740*/  LDGSTS.E [R5+-0x76000], [R178.64], P2 ;  /* 0x8a000000b2057fae */ /* 0x0003e80009121848 */
[----:B-1----:R-:W3:Y:S04]  /*d750*/  LDL.64 R178, [R1+0x2d0] ;  /* 0x0002d00001b27983 */ /* 0x002ee80000100a00 */
[----:B------:R1:W-:Y:S04]  /*d760*/  LDGSTS.E [R0+-0x75000], [R180.64], P2 ;  /* 0x8b000000b4007fae */ /* 0x0003e80009121848 */
[----:B----4-:R4:W-:Y:S04]  /*d770*/  LDGSTS.E [R252+-0x74000], [R182.64], P2 ;  /* 0x8c000000b6fc7fae */ /* 0x0109e80009121848 */
[----:B------:R4:W-:Y:S04]  /*d780*/  LDGSTS.E [R5+-0x73000], [R186.64], P2 ;  /* 0x8d000000ba057fae */ /* 0x0009e80009121848 */
[----:B-1----:R-:W3:Y:S04]  /*d790*/  LDL.64 R180, [R1+0x2d8] ;  /* 0x0002d80001b47983 */ /* 0x002ee80000100a00 */
[----:B----4-:R-:W4:Y:S04]  /*d7a0*/  LDL.64 R182, [R1+0x2e8] ;  /* 0x0002e80001b67983 */ /* 0x010f280000100a00 */
[----:B------:R-:W4:Y:S04]  /*d7b0*/  LDL.64 R186, [R1+0x2f0] ;  /* 0x0002f00001ba7983 */ /* 0x000f280000100a00 */
[----:B------:R1:W-:Y:S01]  /*d7c0*/  LDGSTS.E [R252+-0x72000], [R190.64], P2 ;  /* 0x8e000000befc7fae */ /* 0x0003e20009121848 */
[----:B------:R-:W-:-:S03]  /*d7d0*/  LOP3.LUT R0, R189, 0x10, RZ, 0x3c, !PT ;  /* 0x00000010bd007812 */ /* 0x000fc600078e3cff */
[----:B------:R1:W-:Y:S04]  /*d7e0*/  LDGSTS.E [R5+-0x71000], [R172.64], P2 ;  /* 0x8f000000ac057fae */ /* 0x0003e80009121848 */
[----:B-1----:R-:W4:Y:S01]  /*d7f0*/  LDL.64 R190, [R1+0x300] ;  /* 0x0003000001be7983 */ /* 0x002f220000100a00 */
[----:B------:R-:W-:-:S03]  /*d800*/  IADD3 R252, R0, 0x100000, RZ ;  /* 0x0010000000fc7810 */ /* 0x000fc60007ffe0ff */
[----:B------:R-:W4:Y:S01]  /*d810*/  LDL.64 R172, [R1+0x310] ;  /* 0x0003100001ac7983 */ /* 0x000f220000100a00 */
[----:B------:R-:W-:-:S03]  /*d820*/  IADD3 R5, R0, 0x100000, RZ ;  /* 0x0010000000057810 */ /* 0x000fc60007ffe0ff */
        /* <DEDUP_REMOVED lines=16> */
[----:B------:R1:W-:Y:S04]  /*d930*/  LDGSTS.E [R252+-0x77e00], [R190.64], P2 ;  /* 0x88200000befc7fae */ /* 0x0003e80009121848 */
[----:B------:R1:W-:Y:S04]  /*d940*/  LDGSTS.E [R5+-0x76e00], [R170.64], P2 ;  /* 0x89200000aa057fae */ /* 0x0003e80009121848 */
[----:B------:R1:W-:Y:S04]  /*d950*/  LDGSTS.E [R252+-0x75e00], [R172.64], P2 ;  /* 0x8a200000acfc7fae */ /* 0x0003e80009121848 */
[----:B-1----:R-:W4:Y:S04]  /*d960*/  LDL.64 R190, [R1+0x378] ;  /* 0x0003780001be7983 */ /* 0x002f280000100a00 */
        /* <DEDUP_REMOVED lines=9> */
[----:B------:R-:W3:Y:S01]  /*da00*/  LDL.64 R194, [R1+0x3c8] ;  /* 0x0003c80001c27983 */ /* 0x000ee20000100a00 */
[----:B------:R-:W-:-:S03]  /*da10*/  IADD3 R252, R188, 0x100000, RZ ;  /* 0x00100000bcfc7810 */ /* 0x000fc60007ffe0ff */
[----:B------:R1:W-:Y:S04]  /*da20*/  LDGSTS.E [R5+-0x70e00], [R178.64], P2 ;  /* 0x8f200000b2057fae */ /* 0x0003e80009121848 */
[----:B-1----:R-:W3:Y:S01]  /*da30*/  LDL.64 R178, [R1+0x3d0] ;  /* 0x0003d00001b27983 */ /* 0x002ee20000100a00 */
[----:B------:R-:W-:-:S03]  /*da40*/  IADD3 R5, R188, 0x100000, RZ ;  /* 0x00100000bc057810 */ /* 0x000fc60007ffe0ff */
        /* <DEDUP_REMOVED lines=10> */
[----:B------:R-:W-:-:S03]  /*daf0*/  LOP3.LUT R0, R189, 0x30, RZ, 0x3c, !PT ;  /* 0x00000030bd007812 */ /* 0x000fc600078e3cff */
        /* <DEDUP_REMOVED lines=20> */
[----:B-1----:R-:W4:Y:S01]  /*dc40*/  LDL.64 R190, [R1+0x470] ;  /* 0x0004700001be7983 */ /* 0x002f220000100a00 */
[----:B------:R-:W-:-:S02]  /*dc50*/  IADD3 R252, R0, 0x100000, RZ ;  /* 0x0010000000fc7810 */ /* 0x000fc40007ffe0ff */
[----:B------:R-:W-:Y:S01]  /*dc60*/  IADD3 R5, R0, 0x100000, RZ ;  /* 0x0010000000057810 */ /* 0x000fe20007ffe0ff */
        /* <DEDUP_REMOVED lines=40> */
[----:B------:R-:W4:Y:S01]  /*def0*/  LDL.64 R186, [R1+0x560] ;  /* 0x0005600001ba7983 */ /* 0x000f220000100a00 */
[----:B------:R-:W-:-:S03]  /*df00*/  LOP3.LUT R0, R189, 0x50, RZ, 0x3c, !PT ;  /* 0x00000050bd007812 */ /* 0x000fc600078e3cff */
        /* <DEDUP_REMOVED lines=47> */
[----:B-1----:R-:W4:Y:S04]  /*e200*/  LDL.64 R172, [R1+0x688] ;  /* 0x0006880001ac7983 */ /* 0x002f280000100a00 */
        /* <DEDUP_REMOVED lines=9> */
[----:B------:R1:W-:Y:S02]  /*e2a0*/  LDGSTS.E [R252+-0x71600], [R178.64], P2 ;  /* 0x8ea00000b2fc7fae */ /* 0x0003e40009121848 */
[----:B-1----:R-:W-:-:S02]  /*e2b0*/  IADD3 R252, R184, 0x100000, RZ ;  /* 0x00100000b8fc7810 */ /* 0x002fc40007ffe0ff */
[----:B------:R-:W3:Y:S04]  /*e2c0*/  LDL.64 R178, [R1+0x6d8] ;  /* 0x0006d80001b27983 */ /* 0x000ee80000100a00 */
[----:B------:R1:W-:Y:S04]  /*e2d0*/  LDGSTS.E [R5+-0x70600], [R180.64], P2 ;  /* 0x8fa00000b4057fae */ /* 0x0003e80009121848 */
[----:B------:R4:W-:Y:S01]  /*e2e0*/  LDGSTS.E [R252+-0x7f400], [R168.64], P2 ;  /* 0x80c00000a8fc7fae */ /* 0x0009e20009121848 */
[----:B-1----:R-:W-:-:S03]  /*e2f0*/  IADD3 R5, R184, 0x100000, RZ ;  /* 0x00100000b8057810 */ /* 0x002fc60007ffe0ff */
[----:B------:R-:W3:Y:S04]  /*e300*/  LDL.64 R180, [R1+0x6f0] ;  /* 0x0006f00001b47983 */ /* 0x000ee80000100a00 */
[----:B----4-:R1:W-:Y:S04]  /*e310*/  LDGSTS.E [R5+-0x7e400], [R182.64], P2 ;  /* 0x81c00000b6057fae */ /* 0x0103e80009121848 */
[----:B------:R4:W-:Y:S04]  /*e320*/  LDGSTS.E [R252+-0x7d400], [R186.64], P2 ;  /* 0x82c00000bafc7fae */ /* 0x0009e80009121848 */
[----:B------:R4:W-:Y:S04]  /*e330*/  LDGSTS.E [R5+-0x7c400], [R170.64], P2 ;  /* 0x83c00000aa057fae */ /* 0x0009e80009121848 */
[----:B-1----:R-:W3:Y:S04]  /*e340*/  LDL.64 R182, [R1+0x6f8] ;  /* 0x0006f80001b67983 */ /* 0x002ee80000100a00 */
[----:B----4-:R-:W4:Y:S04]  /*e350*/  LDL.64 R186, [R1+0x700] ;  /* 0x0007000001ba7983 */ /* 0x010f280000100a00 */
[----:B------:R1:W-:Y:S04]  /*e360*/  LDGSTS.E [R252+-0x7b400], [R172.64], P2 ;  /* 0x84c00000acfc7fae */ /* 0x0003e80009121848 */
[----:B------:R1:W-:Y:S04]  /*e370*/  LDGSTS.E [R5+-0x7a400], [R190.64], P2 ;  /* 0x85c00000be057fae */ /* 0x0003e80009121848 */
[----:B------:R-:W4:Y:S04]  /*e380*/  LDL.64 R168, [R1+0x748] ;  /* 0x0007480001a87983 */ /* 0x000f280000100a00 */
[----:B------:R-:W4:Y:S04]  /*e390*/  LDL.64 R170, [R1+0x750] ;  /* 0x0007500001aa7983 */ /* 0x000f280000100a00 */
        /* <DEDUP_REMOVED lines=14> */
[----:B-1----:R-:W3:Y:S04]  /*e480*/  LDL.64 R180, [R1+0x798] ;  /* 0x0007980001b47983 */ /* 0x002ee80000100a00 */
[----:B------:R1:W-:Y:S04]  /*e490*/  LDGSTS.E [R252+-0x73400], [R182.64], P2 ;  /* 0x8cc00000b6fc7fae */ /* 0x0003e80009121848 */
[----:B----4-:R4:W-:Y:S04]  /*e4a0*/  LDGSTS.E [R5+-0x72400], [R186.64], P2 ;  /* 0x8dc00000ba057fae */ /* 0x0109e80009121848 */
[----:B-1----:R-:W3:Y:S04]  /*e4b0*/  LDL.64 R182, [R1+0x7a8] ;  /* 0x0007a80001b67983 */ /* 0x002ee80000100a00 */
[----:B----4-:R-:W3:Y:S01]  /*e4c0*/  LDL.64 R186, [R1+0x7d0] ;  /* 0x0007d00001ba7983 */ /* 0x010ee20000100a00 */
[----:B------:R-:W-:-:S03]  /*e4d0*/  LOP3.LUT R0, R189, 0x70, RZ, 0x3c, !PT ;  /* 0x00000070bd007812 */ /* 0x000fc600078e3cff */
[----:B------:R-:W3:Y:S04]  /*e4e0*/  LDL.64 R188, [R1+0x7e8] ;  /* 0x0007e80001bc7983 */ /* 0x000ee80000100a00 */
[----:B------:R1:W-:Y:S04]  /*e4f0*/  LDGSTS.E [R252+-0x71400], [R190.64], P2 ;  /* 0x8ec00000befc7fae */ /* 0x0003e80009121848 */
[----:B-1----:R-:W3:Y:S01]  /*e500*/  LDL.64 R190, [R1+0x7f0] ;  /* 0x0007f00001be7983 */ /* 0x002ee20000100a00 */
[----:B------:R-:W-:-:S03]  /*e510*/  IADD3 R252, R0, 0x100000, RZ ;  /* 0x0010000000fc7810 */ /* 0x000fc60007ffe0ff */
[----:B--2---:R1:W-:Y:S04]  /*e520*/  LDGSTS.E [R5+-0x70400], [R192.64], P2 ;  /* 0x8fc00000c0057fae */ /* 0x0043e80009121848 */
[----:B------:R2:W-:Y:S04]  /*e530*/  LDGSTS.E [R252+-0x7f200], [R166.64], P2 ;  /* 0x80e00000a6fc7fae */ /* 0x0005e80009121848 */
[----:B-1----:R-:W4:Y:S01]  /*e540*/  LDL.64 R192, [R1+0x808] ;  /* 0x0008080001c07983 */ /* 0x002f220000100a00 */
[----:B------:R-:W-:-:S03]  /*e550*/  IADD3 R5, R0, 0x100000, RZ ;  /* 0x0010000000057810 */ /* 0x000fc60007ffe0ff */
[----:B--2---:R1:W5:Y:S04]  /*e560*/  LDL.LU.64 R166, [R1+0x1378] ;  /* 0x0013780001a67983 */ /* 0x0043680000300a00 */
[----:B---3--:R2:W-:Y:S04]  /*e570*/  LDGSTS.E [R5+-0x7e200], [R194.64], P2 ;  /* 0x81e00000c2057fae */ /* 0x0085e80009121848 */
[----:B------:R3:W-:Y:S04]  /*e580*/  LDGSTS.E [R252+-0x7d200], [R168.64], P2 ;  /* 0x82e00000a8fc7fae */ /* 0x0007e80009121848 */
[----:B------:R1:W-:Y:S04]  /*e590*/  LDGSTS.E [R5+-0x7c200], [R170.64], P2 ;  /* 0x83e00000aa057fae */ /* 0x0003e80009121848 */
[----:B--2---:R-:W2:Y:S04]  /*e5a0*/  LDL.64 R194, [R1+0x818] ;  /* 0x0008180001c27983 */ /* 0x004ea80000100a00 */
[----:B------:R1:W-:Y:S04]  /*e5b0*/  LDGSTS.E [R252+-0x7b200], [R172.64], P2 ;  /* 0x84e00000acfc7fae */ /* 0x0003e80009121848 */
[----:B------:R1:W-:Y:S04]  /*e5c0*/  LDGSTS.E [R5+-0x7a200], [R174.64], P2 ;  /* 0x85e00000ae057fae */ /* 0x0003e80009121848 */
[----:B------:R1:W-:Y:S04]  /*e5d0*/  LDGSTS.E [R252+-0x79200], [R176.64], P2 ;  /* 0x86e00000b0fc7fae */ /* 0x0003e80009121848 */
[----:B------:R1:W-:Y:S01]  /*e5e0*/  LDGSTS.E [R5+-0x78200], [R178.64], P2 ;  /* 0x87e00000b2057fae */ /* 0x0003e20009121848 */
[----:B------:R-:W-:-:S03]  /*e5f0*/  IADD3 R0, R0, 0x100000, RZ ;  /* 0x0010000000007810 */ /* 0x000fc60007ffe0ff */
[----:B---3--:R3:W5:Y:S04]  /*e600*/  LDL.LU.64 R168, [R1+0x1370] ;  /* 0x0013700001a87983 */ /* 0x0087680000300a00 */
[----:B------:R3:W-:Y:S04]  /*e610*/  LDGSTS.E [R252+-0x77200], [R180.64], P2 ;  /* 0x88e00000b4fc7fae */ /* 0x0007e80009121848 */
[----:B-1----:R1:W5:Y:S04]  /*e620*/  LDL.LU.64 R170, [R1+0x1368] ;  /* 0x0013680001aa7983 */ /* 0x0023680000300a00 */
[----:B------:R1:W5:Y:S04]  /*e630*/  LDL.LU.64 R172, [R1+0x1360] ;  /* 0x0013600001ac7983 */ /* 0x0003680000300a00 */
[----:B------:R1:W5:Y:S04]  /*e640*/  LDL.LU.64 R174, [R1+0x1358] ;  /* 0x0013580001ae7983 */ /* 0x0003680000300a00 */
[----:B------:R1:W-:Y:S04]  /*e650*/  LDGSTS.E [R5+-0x76200], [R182.64], P2 ;  /* 0x89e00000b6057fae */ /* 0x0003e80009121848 */
[----:B------:R3:W-:Y:S04]  /*e660*/  LDGSTS.E [R252+-0x75200], [R184.64], P2 ;  /* 0x8ae00000b8fc7fae */ /* 0x0007e80009121848 */
[----:B------:R1:W-:Y:S04]  /*e670*/  LDGSTS.E [R5+-0x74200], [R186.64], P2 ;  /* 0x8be00000ba057fae */ /* 0x0003e80009121848 */
[----:B------:R1:W-:Y:S04]  /*e680*/  LDGSTS.E [R0+-0x73200], [R188.64], P2 ;  /* 0x8ce00000bc007fae */ /* 0x0003e80009121848 */
[----:B---3--:R-:W3:Y:S04]  /*e690*/  S2R R252, SR_TID.X ;  /* 0x0000000000fc7919 */ /* 0x008ee80000002100 */
[----:B------:R2:W5:Y:S01]  /*e6a0*/  LDL.LU.64 R176, [R1+0x1350] ;  /* 0x0013500001b07983 */ /* 0x0005620000300a00 */
[----:B-1----:R-:W-:-:S03]  /*e6b0*/  MOV R0, c[0x0][0x188] ;  /* 0x0000620000007a02 */ /* 0x002fc60000000f00 */
[----:B------:R1:W5:Y:S01]  /*e6c0*/  LDL.LU.64 R178, [R1+0x1348] ;  /* 0x0013480001b27983 */ /* 0x0003620000300a00 */
[----:B---3--:R-:W-:Y:S01]  /*e6d0*/  LOP3.LUT R252, R252, 0x7f, RZ, 0xc0, !PT ;  /* 0x0000007ffcfc7812 */ /* 0x008fe200078ec0ff */
[----:B------:R-:W-:Y:S02]  /*e6e0*/  IMAD.SHL.U32 R0, R0, 0x80, RZ ;  /* 0x0000008000007824 */ /* 0x000fe400078e00ff */
[----:B------:R1:W5:Y:S02]  /*e6f0*/  LDL.LU.64 R180, [R1+0x1340] ;  /* 0x0013400001b47983 */ /* 0x0003640000300a00 */
[----:B------:R-:W-:Y:S02]  /*e700*/  IMAD.SHL.U32 R252, R252, 0x4, RZ ;  /* 0x00000004fcfc7824 */ /* 0x000fe400078e00ff */
[----:B------:R1:W5:Y:S03]  /*e710*/  LDL.LU.64 R182, [R1+0x1338] ;  /* 0x0013380001b67983 */ /* 0x0003660000300a00 */
[----:B------:R-:W-:Y:S01]  /*e720*/  LOP3.LUT R5, R252, 0x70, RZ, 0x3c, !PT ;  /* 0x00000070fc057812 */ /* 0x000fe200078e3cff */
[----:B------:R1:W5:Y:S03]  /*e730*/  LDL.LU.64 R184, [R1+0x1330] ;  /* 0x0013300001b87983 */ /* 0x0003660000300a00 */
[C---:B------:R-:W-:Y:S01]  /*e740*/  IADD3 R252, R5.reuse, 0x100000, RZ ;  /* 0x0010000005fc7810 */ /* 0x040fe20007ffe0ff */
[----:B------:R1:W5:Y:S04]  /*e750*/  LDL.LU.64 R186, [R1+0x1328] ;  /* 0x0013280001ba7983 */ /* 0x0003680000300a00 */
[----:B------:R3:W-:Y:S01]  /*e760*/  LDGSTS.E [R252+-0x72200], [R190.64], P2 ;  /* 0x8de00000befc7fae */ /* 0x0007e20009121848 */
[----:B------:R-:W-:Y:S01]  /*e770*/  IADD3 R5, R5, 0x100000, RZ ;  /* 0x0010000005057810 */ /* 0x000fe20007ffe0ff */
[----:B------:R-:W-:-:S02]  /*e780*/  IMAD.WIDE R244, R0, 0x4, R244 ;  /* 0x0000000400f47825 */ /* 0x000fc400078e02f4 */
[----:B------:R1:W5:Y:S04]  /*e790*/  LDL.LU.64 R188, [R1+0x1320] ;  /* 0x0013200001bc7983 */ /* 0x0003680000300a00 */
[----:B---3--:R-:W3:Y:S04]  /*e7a0*/  S2R R252, SR_TID.X ;  /* 0x0000000000fc7919 */ /* 0x008ee80000002100 */
[----:B------:R1:W5:Y:S01]  /*e7b0*/  LDL.LU.64 R190, [R1+0x1318] ;  /* 0x0013180001be7983 */ /* 0x0003620000300a00 */
[----:B---3--:R-:W-:-:S05]  /*e7c0*/  LOP3.LUT R252, R252, 0x7f, RZ, 0xc0, !PT ;  /* 0x0000007ffcfc7812 */ /* 0x008fca00078ec0ff */
[----:B------:R-:W-:-:S05]  /*e7d0*/  IMAD.SHL.U32 R252, R252, 0x4, RZ ;  /* 0x00000004fcfc7824 */ /* 0x000fca00078e00ff */
[----:B------:R-:W-:Y:S01]  /*e7e0*/  LOP3.LUT R252, R252, 0x70, RZ, 0x3c, !PT ;  /* 0x00000070fcfc7812 */ /* 0x000fe200078e3cff */
[----:B------:R-:W-:Y:S02]  /*e7f0*/  ULDC UR4, c[0x0][0x18c] ;  /* 0x0000630000047ab9 */ /* 0x000fe40000000800 */
[----:B------:R-:W-:Y:S01]  /*e800*/  USHF.L.U32 UR4, UR4, 0x7, URZ ;  /* 0x0000000704047899 */ /* 0x000fe2000800063f */
[----:B----4-:R3:W-:Y:S02]  /*e810*/  LDGSTS.E [R5+-0x71200], [R192.64], P2 ;  /* 0x8ee00000c0057fae */ /* 0x0107e40009121848 */
[----:B---3--:R-:W-:Y:S02]  /*e820*/  IADD3 R5, R252, 0x100000, RZ ;  /* 0x00100000fc057810 */ /* 0x008fe40007ffe0ff */
[----:B------:R1:W5:Y:S04]  /*e830*/  LDL.LU.64 R192, [R1+0x1310] ;  /* 0x0013100001c07983 */ /* 0x0003680000300a00 */
[----:B--2---:R2:W-:Y:S04]  /*e840*/  LDGSTS.E [R5+-0x70200], [R194.64], P2 ;  /* 0x8fe00000c2057fae */ /* 0x0045e80009121848 */
[----:B------:R-:W0:Y:S04]  /*e850*/  LDGDEPBAR ;  /* 0x00000000000079af */ /* 0x000e280000000000 */
[----:B--2---:R1:W5:Y:S04]  /*e860*/  LDL.LU.64 R194, [R1+0x1308] ;  /* 0x0013080001c27983 */ /* 0x0043680000300a00 */
[----:B------:R2:W-:Y:S02]  /*e870*/  STL.64 [R1+0xd60], R244 ;  /* 0x000d60f401007387 */ /* 0x0005e40000100a00 */
[----:B--2---:R-:W-:-:S05]  /*e880*/  IMAD.WIDE R244, R0, 0x4, R246 ;  /* 0x0000000400f47825 */ /* 0x004fca00078e02f6 */
[----:B------:R1:W-:Y:S01]  /*e890*/  STL.64 [R1+0xd58], R244 ;  /* 0x000d58f401007387 */ /* 0x0003e20000100a00 */
[----:B------:R-:W-:Y:S01]  /*e8a0*/  IADD3 R252, R4, -0x89, RZ ;  /* 0xffffff7704fc7810 */ /* 0x000fe20007ffe0ff */
[----:B------:R-:W-:-:S03]  /*e8b0*/  IMAD.U32 R5, RZ, RZ, UR4 ;  /* 0x00000004ff057e24 */ /* 0x000fc6000f8e00ff */
[----:B------:R-:W-:Y:S02]  /*e8c0*/  ISETP.GE.U32.AND P2, PT, R252, 0x7ffffef8, PT ;  /* 0x7ffffef8fc00780c */ /* 0x000fe40003f46070 */
[----:B------:R-:W-:Y:S02]  /*e8d0*/  IADD3 R252, R4, -0x8d, RZ ;  /* 0xffffff7304fc7810 */ /* 0x000fe40007ffe0ff */
[----:B------:R2:W-:Y:S04]  /*e8e0*/  STL.64 [R1+0x1570], R220 ;  /* 0x001570dc01007387 */ /* 0x0005e80000100a00 */
[----:B--2---:R-:W2:Y:S04]  /*e8f0*/  LDL.LU.64 R220, [R1+0x108] ;  /* 0x0001080001dc7983 */ /* 0x004ea80000300a00 */
[----:B------:R3:W-:Y:S04]  /*e900*/  STL.64 [R1+0x1568], R222 ;  /* 0x001568de01007387 */ /* 0x0007e80000100a00 */
[----:B---3--:R-:W3:Y:S04]  /*e910*/  LDL.LU.64 R222, [R1+0x100] ;  /* 0x0001000001de7983 */ /* 0x008ee80000300a00 */
[----:B------:R4:W-:Y:S04]  /*e920*/  STL.64 [R1+0x1560], R224 ;  /* 0x001560e001007387 */ /* 0x0009e80000100a00 */
[----:B----4-:R-:W4:Y:S04]  /*e930*/  LDL.LU.64 R224, [R1+0xd8] ;  /* 0x0000d80001e07983 */ /* 0x010f280000300a00 */
[----:B------:R1:W-:Y:S04]  /*e940*/  STL.64 [R1+0x1558], R226 ;  /* 0x001558e201007387 */ /* 0x0003e80000100a00 */
[----:B-1----:R-:W4:Y:S04]  /*e950*/  LDL.LU.64 R226, [R1+0xd0] ;  /* 0x0000d00001e27983 */ /* 0x002f280000300a00 */
[----:B------:R1:W-:Y:S04]  /*e960*/  STL.64 [R1+0x1550], R228 ;  /* 0x001550e401007387 */ /* 0x0003e80000100a00 */
[----:B-1----:R-:W4:Y:S04]  /*e970*/  LDL.LU.64 R228, [R1+0xa8] ;  /* 0x0000a80001e47983 */ /* 0x002f280000300a00 */
[----:B------:R1:W-:Y:S04]  /*e980*/  STL.64 [R1+0x1548], R230 ;  /* 0x001548e601007387 */ /* 0x0003e80000100a00 */
[----:B-1----:R-:W4:Y:S04]  /*e990*/  LDL.LU.64 R230, [R1+0xa0] ;  /* 0x0000a00001e67983 */ /* 0x002f280000300a00 */
[----:B------:R1:W-:Y:S04]  /*e9a0*/  STL.64 [R1+0x1540], R232 ;  /* 0x001540e801007387 */ /* 0x0003e80000100a00 */
[----:B-1----:R-:W4:Y:S04]  /*e9b0*/  LDL.64 R232, [R1+0xd60] ;  /* 0x000d600001e87983 */ /* 0x002f280000100a00 */
[----:B------:R-:W-:Y:S04]  /*e9c0*/  STL.64 [R1+0x1538], R234 ;  /* 0x001538ea01007387 */ /* 0x000fe80000100a00 */
[----:B------:R-:W-:Y:S04]  /*e9d0*/  STL.64 [R1+0x1530], R236 ;  /* 0x001530ec01007387 */ /* 0x000fe80000100a00 */
[----:B------:R1:W-:Y:S04]  /*e9e0*/  STL.64 [R1+0x1528], R238 ;  /* 0x001528ee01007387 */ /* 0x0003e80000100a00 */
[----:B-1----:R-:W4:Y:S04]  /*e9f0*/  LDL.LU.64 R238, [R1+0x138] ;  /* 0x0001380001ee7983 */ /* 0x002f280000300a00 */
[----:B------:R1:W-:Y:S04]  /*ea00*/  STL.64 [R1+0x1520], R240 ;  /* 0x001520f001007387 */ /* 0x0003e80000100a00 */
[----:B------:R-:W1:Y:S04]  /*ea10*/  S2R R247, SR_TID.X ;  /* 0x0000000000f77919 */ /* 0x000e680000002100 */
[----:B-1----:R-:W4:Y:S04]  /*ea20*/  LDL.LU.64 R240, [R1+0x130] ;  /* 0x0001300001f07983 */ /* 0x002f280000300a00 */
[----:B------:R1:W-:Y:S01]  /*ea30*/  STL.64 [R1+0x1518], R242 ;  /* 0x001518f201007387 */ /* 0x0003e20000100a00 */
[----:B------:R-:W-:-:S04]  /*ea40*/  LOP3.LUT R246, R247, 0x7f, RZ, 0xc0, !PT ;  /* 0x0000007ff7f67812 */ /* 0x000fc800078ec0ff */
[----:B------:R-:W-:Y:S01]  /*ea50*/  SHF.L.U32 R247, R246, 0x2, RZ ;  /* 0x00000002f6f77819 */ /* 0x000fe200000006ff */
[----:B------:R-:W-:Y:S01]  /*ea60*/  BAR.SYNC.DEFER_BLOCKING 0x0 ;  /* 0x0000000000007b1d */ /* 0x000fe20000010000 */
[----:B--2---:R-:W-:-:S04]  /*ea70*/  IMAD.WIDE R220, R0, 0x4, R220 ;  /* 0x0000000400dc7825 */ /* 0x004fc800078e02dc */
[----:B---3--:R-:W-:Y:S01]  /*ea80*/  IMAD.WIDE R222, R0, 0x4, R222 ;  /* 0x0000000400de7825 */ /* 0x008fe200078e02de */
[----:B------:R-:W-:Y:S01]  /*ea90*/  @!PT LDS RZ, [RZ] ;  /* 0x00000000fffff984 */ /* 0x000fe20000000800 */
[----:B------:R-:W-:Y:S01]  /*eaa0*/  @!PT LDS RZ, [RZ] ;  /* 0x00000000fffff984 */ /* 0x000fe20000000800 */
[----:B------:R-:W-:Y:S01]  /*eab0*/  @!PT LDS RZ, [RZ] ;  /* 0x00000000fffff984 */ /* 0x000fe20000000800 */
[----:B----4-:R2:W-:Y:S04]  /*eac0*/  LDGSTS.E [R247+0x20000], [R232.64], !P4 ;  /* 0x20000000e8f77fae */ /* 0x0105e8000e121848 */
[----:B------:R3:W-:Y:S04]  /*ead0*/  LDGSTS.E [R247+0x20200], [R244.64], !P4 ;  /* 0x20200000f4f77fae */ /* 0x0007e8000e121848 */
[----:B--2---:R-:W2:Y:S04]  /*eae0*/  LDL.LU.64 R232, [R1+0x78] ;  /* 0x0000780001e87983 */ /* 0x004ea80000300a00 */
[----:B------:R-:W4:Y:S04]  /*eaf0*/  LDL.LU.64 R234, [R1+0x70] ;  /* 0x0000700001ea7983 */ /* 0x000f280000300a00 */
[----:B------:R-:W4:Y:S01]  /*eb00*/  LDL.LU.64 R236, [R1+0x48] ;  /* 0x0000480001ec7983 */ /* 0x000f220000300a00 */
[----:B------:R-:W-:-:S02]  /*eb10*/  ISETP.GE.U32.AND P4, PT, R252, 0x7ffffef4, PT ;  /* 0x7ffffef4fc00780c */ /* 0x000fc40003f86070 */
[----:B---3--:R-:W-:Y:S01]  /*eb20*/  IADD3 R245, R4, -0x91, RZ ;  /* 0xffffff6f04f57810 */ /* 0x008fe20007ffe0ff */
[----:B-1----:R-:W-:Y:S02]  /*eb30*/  IMAD.WIDE R242, R0, 0x4, R238 ;  /* 0x0000000400f27825 */ /* 0x002fe400078e02ee */
[----:B------:R-:W3:Y:S01]  /*eb40*/  LDL.LU.64 R238, [R1+0x40] ;  /* 0x0000400001ee7983 */ /* 0x000ee20000300a00 */
[----:B------:R-:W-:-:S03]  /*eb50*/  IADD3 R244, R4, -0x95, RZ ;  /* 0xffffff6b04f47810 */ /* 0x000fc60007ffe0ff */
[----:B------:R-:W-:Y:S04]  /*eb60*/  STL.64 [R1+0xd50], R242 ;  /* 0x000d50f201007387 */ /* 0x000fe80000100a00 */
[----:B------:R1:W-:Y:S01]  /*eb70*/  LDGSTS.E [R247+0x21000], [R242.64], !P3 ;  /* 0x21000000f2f77fae */ /* 0x0003e2000d921848 */
[----:B------:R-:W-:-:S05]  /*eb80*/  IMAD.WIDE R240, R0, 0x4, R240 ;  /* 0x0000000400f07825 */ /* 0x000fca00078e02f0 */
[----:B------:R1:W-:Y:S04]  /*eb90*/  STL.64 [R1+0xd48], R240 ;  /* 0x000d48f001007387 */ /* 0x0003e80000100a00 */
[----:B------:R1:W-:Y:S04]  /*eba0*/  LDGSTS.E [R247+0x21200], [R240.64], !P3 ;  /* 0x21200000f0f77fae */ /* 0x0003e8000d921848 */
[----:B------:R1:W-:Y:S01]  /*ebb0*/  STL.64 [R1+0xd40], R220 ;  /* 0x000d40dc01007387 */ /* 0x0003e20000100a00 */
[----:B------:R-:W-:Y:S01]  /*ebc0*/  ISETP.GE.U32.AND P3, PT, R245, 0x7ffffef0, PT ;  /* 0x7ffffef0f500780c */ /* 0x000fe20003f66070 */
[----:B------:R-:W-:-:S02]  /*ebd0*/  IMAD.WIDE R224, R0, 0x4, R224 ;  /* 0x0000000400e07825 */ /* 0x000fc400078e02e0 */
[----:B------:R1:W-:Y:S04]  /*ebe0*/  LDGSTS.E [R247+0x22000], [R220.64], !P2 ;  /* 0x22000000dcf77fae */ /* 0x0003e8000d121848 */
[----:B-1----:R-:W3:Y:S04]  /*ebf0*/  LDL.LU.64 R240, [R1+0x18] ;  /* 0x0000180001f07983 */ /* 0x002ee80000300a00 */
[----:B------:R1:W-:Y:S04]  /*ec00*/  STL.64 [R1+0xd38], R222 ;  /* 0x000d38de01007387 */ /* 0x0003e80000100a00 */
[----:B------:R-:W3:Y:S01]  /*ec10*/  LDL.LU.64 R242, [R1+0x10] ;  /* 0x0000100001f27983 */ /* 0x000ee20000300a00 */
[----:B------:R-:W-:Y:S01]  /*ec20*/  IMAD.WIDE R226, R0, 0x4, R226 ;  /* 0x0000000400e27825 */ /* 0x000fe200078e02e2 */
[----:B------:R-:W-:-:S02]  /*ec30*/  IADD3 R245, R4, -0x99, RZ ;  /* 0xffffff6704f57810 */ /* 0x000fc40007ffe0ff */
[----:B------:R1:W-:Y:S01]  /*ec40*/  LDGSTS.E [R247+0x22200], [R222.64], !P2 ;  /* 0x22200000def77fae */ /* 0x0003e2000d121848 */
[----:B------:R-:W-:Y:S01]  /*ec50*/  ISETP.GE.U32.AND P2, PT, R244, 0x7ffffeec, PT ;  /* 0x7ffffeecf400780c */ /* 0x000fe20003f46070 */
[C---:B------:R-:W-:Y:S02]  /*ec60*/  IMAD.WIDE R228, R0.reuse, 0x4, R228 ;  /* 0x0000000400e47825 */ /* 0x040fe400078e02e4 */
[----:B------:R1:W-:Y:S02]  /*ec70*/  LDGSTS.E [R247+0x23000], [R224.64], !P4 ;  /* 0x23000000e0f77fae */ /* 0x0003e4000e121848 */
[----:B------:R-:W-:Y:S02]  /*ec80*/  IMAD.WIDE R230, R0, 0x4, R230 ;  /* 0x0000000400e67825 */ /* 0x000fe400078e02e6 */
[----:B------:R1:W-:Y:S01]  /*ec90*/  LDGSTS.E [R247+0x23200], [R226.64], !P4 ;  /* 0x23200000e2f77fae */ /* 0x0003e2000e121848 */
[----:B------:R-:W-:Y:S02]  /*eca0*/  ISETP.GE.U32.AND P4, PT, R245, 0x7ffffee8, PT ;  /* 0x7ffffee8f500780c */ /* 0x000fe40003f86070 */
[C---:B------:R-:W-:Y:S01]  /*ecb0*/  IADD3 R244, R4.reuse, -0x9d, RZ ;  /* 0xffffff6304f47810 */ /* 0x040fe20007ffe0ff */
[----:B------:R-:W3:Y:S04]  /*ecc0*/  LDL.LU.64 R220, [R1+0x1570] ;  /* 0x0015700001dc7983 */ /* 0x000ee80000300a00 */
[----:B-1----:R-:W3:Y:S01]  /*ecd0*/  LDL.LU.64 R222, [R1+0x1568] ;  /* 0x0015680001de7983 */ /* 0x002ee20000300a00 */
[----:B------:R-:W-:-:S03]  /*ece0*/  IADD3 R245, R4, -0xa1, RZ ;  /* 0xffffff5f04f57810 */ /* 0x000fc60007ffe0ff */
[----:B------:R1:W-:Y:S04]  /*ecf0*/  STL.64 [R1+0xd30], R224 ;  /* 0x000d30e001007387 */ /* 0x0003e80000100a00 */
[----:B------:R1:W-:Y:S04]  /*ed00*/  LDGSTS.E [R247+0x24000], [R228.64], !P3 ;  /* 0x24000000e4f77fae */ /* 0x0003e8000d921848 */
[----:B------:R1:W-:Y:S04]  /*ed10*/  STL.64 [R1+0xd28], R226 ;  /* 0x000d28e201007387 */ /* 0x0003e80000100a00 */
[----:B------:R1:W-:Y:S01]  /*ed20*/  LDGSTS.E [R247+0x24200], [R230.64], !P3 ;  /* 0x24200000e6f77fae */ /* 0x0003e2000d921848 */
[----:B------:R-:W-:-:S03]  /*ed30*/  ISETP.GE.U32.AND P3, PT, R244, 0x7ffffee4, PT ;  /* 0x7ffffee4f400780c */ /* 0x000fc60003f66070 */
[----:B-1----:R-:W3:Y:S04]  /*ed40*/  LDL.LU.64 R224, [R1+0x1560] ;  /* 0x0015600001e07983 */ /* 0x002ee80000300a00 */
[----:B------:R-:W3:Y:S04]  /*ed50*/  LDL.LU.64 R226, [R1+0x1558] ;  /* 0x0015580001e27983 */ /* 0x000ee80000300a00 */
[----:B------:R1:W-:Y:S01]  /*ed60*/  STL.64 [R1+0xd20], R228 ;  /* 0x000d20e401007387 */ /* 0x0003e20000100a00 */
[----:B------:R-:W-:-:S03]  /*ed70*/  IADD3 R244, R4, -0xa5, RZ ;  /* 0xffffff5b04f47810 */ /* 0x000fc60007ffe0ff */
[----:B------:R1:W-:Y:S04]  /*ed80*/  STL.64 [R1+0xd18], R230 ;  /* 0x000d18e601007387 */ /* 0x0003e80000100a00 */
[----:B-1----:R-:W3:Y:S04]  /*ed90*/  LDL.LU.64 R228, [R1+0x1550] ;  /* 0x0015500001e47983 */ /* 0x002ee80000300a00 */
[----:B------:R-:W3:Y:S01]  /*eda0*/  LDL.LU.64 R230, [R1+0x1548] ;  /* 0x0015480001e67983 */ /* 0x000ee20000300a00 */
[----:B-----5:R-:W-:-:S04]  /*edb0*/  IMAD.WIDE R194, R0, 0x4, R194 ;  /* 0x0000000400c27825 */ /* 0x020fc800078e02c2 */
[----:B------:R-:W-:-:S04]  /*edc0*/  IMAD.WIDE R192, R0, 0x4, R192 ;  /* 0x0000000400c07825 */ /* 0x000fc800078e02c0 */
        /* <DEDUP_REMOVED lines=21> */
[----:B--2---:R-:W-:-:S04]  /*ef20*/  IMAD.WIDE R232, R0, 0x4, R232 ;  /* 0x0000000400e87825 */ /* 0x004fc800078e02e8 */
[C---:B----4-:R-:W-:Y:S01]  /*ef30*/  IMAD.WIDE R234, R0.reuse, 0x4, R234 ;  /* 0x0000000400ea7825 */ /* 0x050fe200078e02ea */
[----:B------:R1:W-:Y:S03]  /*ef40*/  LDGSTS.E [R247+0x25000], [R232.64], !P2 ;  /* 0x25000000e8f77fae */ /* 0x0003e6000d121848 */
[----:B------:R-:W-:Y:S01]  /*ef50*/  IMAD.WIDE R236, R0, 0x4, R236 ;  /* 0x0000000400ec7825 */ /* 0x000fe200078e02ec */
[----:B------:R2:W-:Y:S01]  /*ef60*/  LDGSTS.E [R247+0x25200], [R234.64], !P2 ;  /* 0x25200000eaf77fae */ /* 0x0005e2000d121848 */
[----:B------:R-:W-:-:S03]  /*ef70*/  ISETP.GE.U32.AND P2, PT, R245, 0x7ffffee0, PT ;  /* 0x7ffffee0f500780c */ /* 0x000fc60003f46070 */
[----:B------:R1:W-:Y:S01]  /*ef80*/  STL.64 [R1+0xd10], R232 ;  /* 0x000d10e801007387 */ /* 0x0003e20000100a00 */
[----:B---3--:R-:W-:-:S03]  /*ef90*/  IMAD.WIDE R238, R0, 0x4, R238 ;  /* 0x0000000400ee7825 */ /* 0x008fc600078e02ee */
[----:B------:R2:W-:Y:S01]  /*efa0*/  STL.64 [R1+0xd08], R234 ;  /* 0x000d08ea01007387 */ /* 0x0005e20000100a00 */
[----:B------:R-:W-:-:S03]  /*efb0*/  IADD3 R245, R4, -0xa9, RZ ;  /* 0xffffff5704f57810 */ /* 0x000fc60007ffe0ff */
[----:B------:R3:W-:Y:S04]  /*efc0*/  LDGSTS.E [R247+0x26000], [R236.64], !P4 ;  /* 0x26000000ecf77fae */ /* 0x0007e8000e121848 */
[----:B-1----:R-:W4:Y:S04]  /*efd0*/  LDL.LU.64 R232, [R1+0x1540] ;  /* 0x0015400001e87983 */ /* 0x002f280000300a00 */
[----:B--2---:R-:W2:Y:S04]  /*efe0*/  LDL.LU.64 R234, [R1+0x1538] ;  /* 0x0015380001ea7983 */ /* 0x004ea80000300a00 */
[----:B------:R1:W-:Y:S01]  /*eff0*/  LDGSTS.E [R247+0x26200], [R238.64], !P4 ;  /* 0x26200000eef77fae */ /* 0x0003e2000e121848 */
[----:B------:R-:W-:-:S03]  /*f000*/  ISETP.GE.U32.AND P4, PT, R244, 0x7ffffedc, PT ;  /* 0x7ffffedcf400780c */ /* 0x000fc60003f86070 */
[----:B------:R3:W-:Y:S04]  /*f010*/  STL.64 [R1+0xd00], R236 ;  /* 0x000d00ec01007387 */ /* 0x0007e80000100a00 */
[----:B------:R1:W-:Y:S01]  /*f020*/  STL.64 [R1+0xcf8], R238 ;  /* 0x000cf8ee01007387 */ /* 0x0003e20000100a00 */
[----:B------:R-:W-:-:S03]  /*f030*/  IMAD.WIDE R240, R0, 0x4, R240 ;  /* 0x0000000400f07825 */ /* 0x000fc600078e02f0 */
[----:B---3--:R-:W3:Y:S01]  /*f040*/  LDL.LU.64 R236, [R1+0x1530] ;  /* 0x0015300001ec7983 */ /* 0x008ee20000300a00 */
[----:B------:R-:W-:-:S03]  /*f050*/  IMAD.WIDE R242, R0, 0x4, R242 ;  /* 0x0000000400f27825 */ /* 0x000fc600078e02f2 */
[----:B-1----:R-:W2:Y:S01]  /*f060*/  LDL.LU.64 R238, [R1+0x1528] ;  /* 0x0015280001ee7983 */ /* 0x002ea20000300a00 */
[----:B------:R-:W-:-:S03]  /*f070*/  IADD3 R244, R4, -0xad, RZ ;  /* 0xffffff5304f47810 */ /* 0x000fc60007ffe0ff */
[----:B------:R1:W-:Y:S04]  /*f080*/  LDGSTS.E [R247+0x27000], [R240.64], !P3 ;  /* 0x27000000f0f77fae */ /* 0x0003e8000d921848 */
[----:B------:R1:W-:Y:S04]  /*f090*/  STL.64 [R1+0xcf0], R240 ;  /* 0x000cf0f001007387 */ /* 0x0003e80000100a00 */
[----:B------:R1:W-:Y:S01]  /*f0a0*/  LDGSTS.E [R247+0x27200], [R242.64], !P3 ;  /* 0x27200000f2f77fae */ /* 0x0003e2000d921848 */
[----:B------:R-:W-:-:S03]  /*f0b0*/  ISETP.GE.U32.AND P3, PT, R245, 0x7ffffed8, PT ;  /* 0x7ffffed8f500780c */ /* 0x000fc60003f66070 */
[----:B------:R1:W-:Y:S04]  /*f0c0*/  STL.64 [R1+0xce8], R242 ;  /* 0x000ce8f201007387 */ /* 0x0003e80000100a00 */
[----:B-1----:R-:W2:Y:S04]  /*f0d0*/  LDL.LU.64 R240, [R1+0x1520] ;  /* 0x0015200001f07983 */ /* 0x002ea80000300a00 */
[----:B------:R1:W-:Y:S04]  /*f0e0*/  LDGSTS.E [R247+0x28000], [R194.64], !P2 ;  /* 0x28000000c2f77fae */ /* 0x0003e8000d121848 */
[----:B------:R-:W2:Y:S01]  /*f0f0*/  LDL.LU.64 R242, [R1+0x1518] ;  /* 0x0015180001f27983 */ /* 0x000ea20000300a00 */
[----:B------:R-:W-:-:S03]  /*f100*/  IMAD.WIDE R134, R0, 0x4, R134 ;  /* 0x0000000400867825 */ /* 0x000fc600078e0286 */
[----:B------:R1:W-:Y:S01]  /*f110*/  STL.64 [R1+0xce0], R194 ;  /* 0x000ce0c201007387 */ /* 0x0003e20000100a00 */
[----:B------:R-:W-:-:S03]  /*f120*/  IMAD.WIDE R130, R0, 0x4, R130 ;  /* 0x0000000400827825 */ /* 0x000fc600078e0282 */
[----:B------:R1:W-:Y:S01]  /*f130*/  LDGSTS.E [R247+0x28200], [R192.64], !P2 ;  /* 0x28200000c0f77fae */ /* 0x0003e2000d121848 */
[----:B------:R-:W-:Y:S01]  /*f140*/  ISETP.GE.U32.AND P2, PT, R244, 0x7ffffed4, PT ;  /* 0x7ffffed4f400780c */ /* 0x000fe20003f46070 */
[C---:B------:R-:W-:Y:S02]  /*f150*/  IMAD.WIDE R128, R0.reuse, 0x4, R128 ;  /* 0x0000000400807825 */ /* 0x040fe400078e0280 */
[----:B------:R1:W-:Y:S02]  /*f160*/  STL.64 [R1+0xcd8], R192 ;  /* 0x000cd8c001007387 */ /* 0x0003e40000100a00 */
[C---:B------:R-:W-:Y:S02]  /*f170*/  IMAD.WIDE R126, R0.reuse, 0x4, R126 ;  /* 0x00000004007e7825 */ /* 0x040fe400078e027e */
[----:B------:R2:W-:Y:S02]  /*f180*/  LDGSTS.E [R247+0x29000], [R190.64], !P4 ;  /* 0x29000000bef77fae */ /* 0x0005e4000e121848 */
[----:B-1----:R-:W-:Y:S01]  /*f190*/  IMAD.WIDE R194, R0, 0x4, R188 ;  /* 0x0000000400c27825 */ /* 0x002fe200078e02bc */
[----:B------:R-:W-:Y:S01]  /*f1a0*/  IADD3 R188, R4, -0xb5, RZ ;  /* 0xffffff4b04bc7810 */ /* 0x000fe20007ffe0ff */
[----:B------:R-:W-:Y:S02]  /*f1b0*/  STL.64 [R1+0xcd0], R190 ;  /* 0x000cd0be01007387 */ /* 0x000fe40000100a00 */
[----:B------:R-:W-:Y:S01]  /*f1c0*/  IMAD.WIDE R122, R0, 0x4, R122 ;  /* 0x00000004007a7825 */ /* 0x000fe200078e027a */
[----:B------:R-:W-:Y:S01]  /*f1d0*/  IADD3 R192, R4, -0xb1, RZ ;  /* 0xffffff4f04c07810 */ /* 0x000fe20007ffe0ff */
[----:B------:R1:W-:Y:S02]  /*f1e0*/  LDGSTS.E [R247+0x29200], [R194.64], !P4 ;  /* 0x29200000c2f77fae */ /* 0x0003e4000e121848 */
[----:B------:R-:W-:Y:S01]  /*f1f0*/  IMAD.WIDE R120, R0, 0x4, R120 ;  /* 0x0000000400787825 */ /* 0x000fe200078e0278 */
[----:B------:R-:W-:Y:S01]  /*f200*/  ISETP.GE.U32.AND P4, PT, R192, 0x7ffffed0, PT ;  /* 0x7ffffed0c000780c */ /* 0x000fe20003f86070 */
[----:B------:R-:W-:Y:S04]  /*f210*/  STL.64 [R1+0xcc8], R194 ;  /* 0x000cc8c201007387 */ /* 0x000fe80000100a00 */
[----:B------:R1:W-:Y:S04]  /*f220*/  STL.64 [R1+0xcc0], R186 ;  /* 0x000cc0ba01007387 */ /* 0x0003e80000100a00 */
[----:B------:R1:W-:Y:S04]  /*f230*/  LDGSTS.E [R247+0x2a000], [R186.64], !P3 ;  /* 0x2a000000baf77fae */ /* 0x0003e8000d921848 */
[----:B------:R1:W-:Y:S01]  /*f240*/  LDGSTS.E [R247+0x2a200], [R184.64], !P3 ;  /* 0x2a200000b8f77fae */ /* 0x0003e2000d921848 */
[----:B------:R-:W-:-:S03]  /*f250*/  ISETP.GE.U32.AND P3, PT, R188, 0x7ffffecc, PT ;  /* 0x7ffffeccbc00780c */ /* 0x000fc60003f66070 */
[----:B------:R1:W-:Y:S02]  /*f260*/  STL.64 [R1+0xcb8], R184 ;  /* 0x000cb8b801007387 */ /* 0x0003e40000100a00 */
[----:B-1----:R-:W-:Y:S02]  /*f270*/  IMAD.WIDE R186, R0, 0x4, R180 ;  /* 0x0000000400ba7825 */ /* 0x002fe400078e02b4 */
[----:B------:R1:W-:Y:S01]  /*f280*/  LDGSTS.E [R247+0x2b000], [R182.64], !P2 ;  /* 0x2b000000b6f77fae */ /* 0x0003e2000d121848 */
[----:B------:R-:W-:-:S03]  /*f290*/  IADD3 R180, R4, -0xbd, RZ ;  /* 0xffffff4304b47810 */ /* 0x000fc60007ffe0ff */
[----:B------:R1:W-:Y:S01]  /*f2a0*/  LDGSTS.E [R247+0x2b200], [R186.64], !P2 ;  /* 0x2b200000baf77fae */ /* 0x0003e2000d121848 */
[----:B------:R-:W-:-:S03]  /*f2b0*/  IADD3 R184, R4, -0xb9, RZ ;  /* 0xffffff4704b87810 */ /* 0x000fc60007ffe0ff */
[----:B------:R-:W-:Y:S01]  /*f2c0*/  STL.64 [R1+0xcb0], R182 ;  /* 0x000cb0b601007387 */ /* 0x000fe20000100a00 */
[----:B------:R-:W-:-:S03]  /*f2d0*/  ISETP.GE.U32.AND P2, PT, R184, 0x7ffffec8, PT ;  /* 0x7ffffec8b800780c */ /* 0x000fc60003f46070 */
        /* <DEDUP_REMOVED lines=55> */
[----:B------:R1:W-:Y:S04]  /*f650*/  STL.64 [R1+0xc18], R144 ;  /* 0x000c189001007387 */ /* 0x0003e80000100a00 */
[----:B------:R1:W-:Y:S01]  /*f660*/  LDGSTS.E [R247+0x34200], [R144.64], !P2 ;  /* 0x3420000090f77fae */ /* 0x0003e2000d121848 */
[----:B------:R-:W-:Y:S01]  /*f670*/  ISETP.GE.U32.AND P2, PT, R148, 0x7ffffea4, PT ;  /* 0x7ffffea49400780c */ /* 0x000fe20003f46070 */
[----:B-1----:R-:W-:-:S02]  /*f680*/  IMAD.WIDE R146, R0, 0x4, R140 ;  /* 0x0000000400927825 */ /* 0x002fc400078e028c */
[----:B------:R1:W-:Y:S01]  /*f690*/  LDGSTS.E [R247+0x35000], [R142.64], !P4 ;  /* 0x350000008ef77fae */ /* 0x0003e2000e121848 */
[----:B------:R-:W-:-:S03]  /*f6a0*/  IADD3 R140, R4, -0xe5, RZ ;  /* 0xffffff1b048c7810 */ /* 0x000fc60007ffe0ff */
[----:B------:R1:W-:Y:S01]  /*f6b0*/  LDGSTS.E [R247+0x35200], [R146.64], !P4 ;  /* 0x3520000092f77fae */ /* 0x0003e2000e121848 */
[----:B------:R-:W-:-:S03]  /*f6c0*/  IADD3 R144, R4, -0xe1, RZ ;  /* 0xffffff1f04907810 */ /* 0x000fc60007ffe0ff */
[----:B------:R1:W-:Y:S01]  /*f6d0*/  LDGSTS.E [R247+0x36000], [R138.64], !P3 ;  /* 0x360000008af77fae */ /* 0x0003e2000d921848 */
[----:B------:R-:W-:-:S03]  /*f6e0*/  ISETP.GE.U32.AND P4, PT, R144, 0x7ffffea0, PT ;  /* 0x7ffffea09000780c */ /* 0x000fc60003f86070 */
[----:B------:R-:W-:Y:S04]  /*f6f0*/  STL.64 [R1+0xc10], R142 ;  /* 0x000c108e01007387 */ /* 0x000fe80000100a00 */
[----:B------:R1:W-:Y:S01]  /*f700*/  LDGSTS.E [R247+0x36200], [R136.64], !P3 ;  /* 0x3620000088f77fae */ /* 0x0003e2000d921848 */
[----:B------:R-:W-:-:S03]  /*f710*/  ISETP.GE.U32.AND P3, PT, R140, 0x7ffffe9c, PT ;  /* 0x7ffffe9c8c00780c */ /* 0x000fc60003f66070 */
[----:B------:R-:W-:Y:S04]  /*f720*/  STL.64 [R1+0xc08], R146 ;  /* 0x000c089201007387 */ /* 0x000fe80000100a00 */
[----:B------:R1:W-:Y:S04]  /*f730*/  STL.64 [R1+0xc00], R138 ;  /* 0x000c008a01007387 */ /* 0x0003e80000100a00 */
[----:B------:R4:W-:Y:S04]  /*f740*/  STL.64 [R1+0xbf8], R136 ;  /* 0x000bf88801007387 */ /* 0x0009e80000100a00 */
[----:B------:R-:W-:Y:S01]  /*f750*/  STL.64 [R1+0xbf0], R134 ;  /* 0x000bf08601007387 */ /* 0x000fe20000100a00 */
[----:B-1----:R-:W-:-:S03]  /*f760*/  IMAD.WIDE R138, R0, 0x4, R132 ;  /* 0x00000004008a7825 */ /* 0x002fc600078e0284 */
[----:B------:R1:W-:Y:S01]  /*f770*/  LDGSTS.E [R247+0x37000], [R134.64], !P2 ;  /* 0x3700000086f77fae */ /* 0x0003e2000d121848 */
[C---:B------:R-:W-:Y:S02]  /*f780*/  IADD3 R132, R4.reuse, -0xed, RZ ;  /* 0xffffff1304847810 */ /* 0x040fe40007ffe0ff */
[----:B----4-:R-:W-:Y:S01]  /*f790*/  IADD3 R136, R4, -0xe9, RZ ;  /* 0xffffff1704887810 */ /* 0x010fe20007ffe0ff */
[----:B------:R-:W-:Y:S04]  /*f7a0*/  STL.64 [R1+0xbe8], R138 ;  /* 0x000be88a01007387 */ /* 0x000fe80000100a00 */
[----:B------:R4:W-:Y:S01]  /*f7b0*/  LDGSTS.E [R247+0x37200], [R138.64], !P2 ;  /* 0x372000008af77fae */ /* 0x0009e2000d121848 */
[----:B------:R-:W-:-:S03]  /*f7c0*/  ISETP.GE.U32.AND P2, PT, R136, 0x7ffffe98, PT ;  /* 0x7ffffe988800780c */ /* 0x000fc60003f46070 */
        /* <DEDUP_REMOVED lines=9> */
[----:B---3--:R-:W-:-:S03]  /*f860*/  IADD3 R128, R4, -0xf1, RZ ;  /* 0xffffff0f04807810 */ /* 0x008fc60007ffe0ff */
[----:B------:R-:W-:Y:S01]  /*f870*/  STL.64 [R1+0xbd0], R126 ;  /* 0x000bd07e01007387 */ /* 0x000fe20000100a00 */
[----:B------:R-:W-:-:S03]  /*f880*/  ISETP.GE.U32.AND P3, PT, R128, 0x7ffffe90, PT ;  /* 0x7ffffe908000780c */ /* 0x000fc60003f66070 */
[----:B------:R-:W-:Y:S01]  /*f890*/  STL.64 [R1+0xbc8], R130 ;  /* 0x000bc88201007387 */ /* 0x000fe20000100a00 */
[----:B------:R-:W-:-:S03]  /*f8a0*/  IMAD.WIDE R118, R0, 0x4, R118 ;  /* 0x0000000400767825 */ /* 0x000fc600078e0276 */
[----:B------:R3:W-:Y:S01]  /*f8b0*/  STL.64 [R1+0xbc0], R122 ;  /* 0x000bc07a01007387 */ /* 0x0007e20000100a00 */
[----:B------:R-:W-:-:S03]  /*f8c0*/  IMAD.WIDE R114, R0, 0x4, R114 ;  /* 0x0000000400727825 */ /* 0x000fc600078e0272 */
[----:B------:R3:W-:Y:S01]  /*f8d0*/  LDGSTS.E [R247+0x3a000], [R122.64], !P2 ;  /* 0x3a0000007af77fae */ /* 0x0007e2000d121848 */
[----:B------:R-:W-:-:S03]  /*f8e0*/  IMAD.WIDE R112, R0, 0x4, R112 ;  /* 0x0000000400707825 */ /* 0x000fc600078e0270 */
[----:B------:R1:W-:Y:S01]  /*f8f0*/  STL.64 [R1+0xbb8], R120 ;  /* 0x000bb87801007387 */ /* 0x0003e20000100a00 */
[----:B------:R-:W-:-:S03]  /*f900*/  IMAD.WIDE R110, R0, 0x4, R110 ;  /* 0x00000004006e7825 */ /* 0x000fc600078e026e */
[----:B------:R1:W-:Y:S01]  /*f910*/  LDGSTS.E [R247+0x3a200], [R120.64], !P2 ;  /* 0x3a20000078f77fae */ /* 0x0003e2000d121848 */
[----:B---3--:R-:W-:-:S03]  /*f920*/  IMAD.WIDE R122, R0, 0x4, R116 ;  /* 0x00000004007a7825 */ /* 0x008fc600078e0274 */
[----:B------:R-:W3:Y:S01]  /*f930*/  LDL.LU.64 R192, [R1+0x158] ;  /* 0x0001580001c07983 */ /* 0x000ee20000300a00 */
[----:B------:R-:W-:Y:S01]  /*f940*/  ISETP.GE.U32.AND P2, PT, R124, 0x7ffffe8c, PT ;  /* 0x7ffffe8c7c00780c */ /* 0x000fe20003f46070 */
[----:B------:R-:W-:Y:S02]  /*f950*/  IMAD.WIDE R106, R0, 0x4, R106 ;  /* 0x00000004006a7825 */ /* 0x000fe400078e026a */
[----:B------:R-:W-:Y:S01]  /*f960*/  STL.64 [R1+0xbb0], R118 ;  /* 0x000bb07601007387 */ /* 0x000fe20000100a00 */
[----:B------:R-:W-:Y:S01]  /*f970*/  IADD3 R116, R4, -0xfd, RZ ;  /* 0xffffff0304747810 */ /* 0x000fe20007ffe0ff */
[----:B------:R-:W-:Y:S02]  /*f980*/  IMAD.WIDE R104, R0, 0x4, R104 ;  /* 0x0000000400687825 */ /* 0x000fe400078e0268 */
[----:B------:R2:W-:Y:S01]  /*f990*/  LDGSTS.E [R247+0x3b000], [R118.64], !P4 ;  /* 0x3b00000076f77fae */ /* 0x0005e2000e121848 */
[----:B-1----:R-:W-:-:S03]  /*f9a0*/  IADD3 R120, R4, -0xf9, RZ ;  /* 0xffffff0704787810 */ /* 0x002fc60007ffe0ff */
[----:B------:R-:W-:Y:S04]  /*f9b0*/  STL.64 [R1+0xba8], R122 ;  /* 0x000ba87a01007387 */ /* 0x000fe80000100a00 */
[----:B------:R1:W-:Y:S04]  /*f9c0*/  LDGSTS.E [R247+0x3b200], [R122.64], !P4 ;  /* 0x3b2000007af77fae */ /* 0x0003e8000e121848 */
[----:B------:R1:W-:Y:S04]  /*f9d0*/  STL.64 [R1+0xba0], R114 ;  /* 0x000ba07201007387 */ /* 0x0003e80000100a00 */
[----:B------:R1:W-:Y:S04]  /*f9e0*/  LDGSTS.E [R247+0x3c000], [R114.64], !P3 ;  /* 0x3c00000072f77fae */ /* 0x0003e8000d921848 */
[----:B------:R-:W4:Y:S01]  /*f9f0*/  LDL.LU.64 R194, [R1+0x150] ;  /* 0x0001500001c27983 */ /* 0x000f220000300a00 */
[----:B------:R-:W-:-:S03]  /*fa00*/  ISETP.GE.U32.AND P4, PT, R120, 0x7ffffe88, PT ;  /* 0x7ffffe887800780c */ /* 0x000fc60003f86070 */
[----:B------:R2:W-:Y:S01]  /*fa10*/  STL.64 [R1+0xb98], R112 ;  /* 0x000b987001007387 */ /* 0x0005e20000100a00 */
[----:B-1----:R-:W-:-:S03]  /*fa20*/  IMAD.WIDE R114, R0, 0x4, R108 ;  /* 0x0000000400727825 */ /* 0x002fc600078e026c */
[----:B------:R1:W-:Y:S01]  /*fa30*/  STL.64 [R1+0xb90], R110 ;  /* 0x000b906e01007387 */ /* 0x0003e20000100a00 */
[----:B------:R-:W-:-:S03]  /*fa40*/  IADD3 R108, R4, -0x88, RZ ;  /* 0xffffff78046c7810 */ /* 0x000fc60007ffe0ff */
[----:B------:R-:W-:Y:S04]  /*fa50*/  STL.64 [R1+0xb88], R114 ;  /* 0x000b887201007387 */ /* 0x000fe80000100a00 */
[----:B------:R-:W4:Y:S04]  /*fa60*/  LDL.LU.64 R186, [R1+0x128] ;  /* 0x0001280001ba7983 */ /* 0x000f280000300a00 */
[----:B------:R-:W-:Y:S04]  /*fa70*/  STL.64 [R1+0xb80], R106 ;  /* 0x000b806a01007387 */ /* 0x000fe80000100a00 */
[----:B------:R1:W-:Y:S04]  /*fa80*/  STL.64 [R1+0xb78], R104 ;  /* 0x000b786801007387 */ /* 0x0003e80000100a00 */
[----:B------:R-:W4:Y:S04]  /*fa90*/  LDL.LU.64 R170, [R1+0x120] ;  /* 0x0001200001aa7983 */ /* 0x000f280000300a00 */
[----:B--2---:R-:W3:Y:S04]  /*faa0*/  LDL.LU.64 R190, [R1+0xf8] ;  /* 0x0000f80001be7983 */ /* 0x004ee80000300a00 */
[----:B------:R-:W3:Y:S04]  /*fab0*/  LDL.LU.64 R244, [R1+0xf0] ;  /* 0x0000f00001f47983 */ /* 0x000ee80000300a00 */
[----:B------:R-:W1:Y:S04]  /*fac0*/  S2R R252, SR_TID.X ;  /* 0x0000000000fc7919 */ /* 0x000e680000002100 */
[----:B------:R1:W-:Y:S01]  /*fad0*/  LDGSTS.E [R247+0x3c200], [R112.64], !P3 ;  /* 0x3c20000070f77fae */ /* 0x0003e2000d921848 */
[----:B------:R-:W-:-:S03]  /*fae0*/  ISETP.GE.U32.AND P3, PT, R116, 0x7ffffe84, PT ;  /* 0x7ffffe847400780c */ /* 0x000fc60003f66070 */
[----:B------:R1:W-:Y:S04]  /*faf0*/  LDGSTS.E [R247+0x3d000], [R110.64], !P2 ;  /* 0x3d0000006ef77fae */ /* 0x0003e8000d121848 */
[----:B------:R1:W-:Y:S02]  /*fb00*/  LDGSTS.E [R247+0x3d200], [R114.64], !P2 ;  /* 0x3d20000072f77fae */ /* 0x0003e4000d121848 */
[----:B-1----:R-:W-:Y:S02]  /*fb10*/  IADD3 R112, R4, -0x87, RZ ;  /* 0xffffff7904707810 */ /* 0x002fe40007ffe0ff */
[----:B------:R3:W-:Y:S02]  /*fb20*/  LDGSTS.E [R247+0x3e000], [R106.64], !P4 ;  /* 0x3e0000006af77fae */ /* 0x0007e4000e121848 */
[----:B------:R-:W-:Y:S01]  /*fb30*/  ISETP.GE.U32.AND P2, PT, R112, 0x7ffffefa, PT ;  /* 0x7ffffefa7000780c */ /* 0x000fe20003f46070 */
[C---:B------:R-:W-:Y:S01]  /*fb40*/  IMAD.WIDE R112, R0.reuse, 0x4, R102 ;  /* 0x0000000400707825 */ /* 0x040fe200078e0266 */
[----:B------:R1:W-:Y:S03]  /*fb50*/  LDGSTS.E [R247+0x3e200], [R104.64], !P4 ;  /* 0x3e20000068f77fae */ /* 0x0003e6000e121848 */
[----:B------:R-:W-:Y:S01]  /*fb60*/  IMAD.WIDE R110, R0, 0x4, R100 ;  /* 0x00000004006e7825 */ /* 0x000fe200078e0264 */
[----:B------:R-:W-:Y:S01]  /*fb70*/  LOP3.LUT R252, R252, 0x7f, RZ, 0xc0, !PT ;  /* 0x0000007ffcfc7812 */ /* 0x000fe200078ec0ff */
[----:B------:R-:W-:Y:S04]  /*fb80*/  STL.64 [R1+0xb70], R112 ;  /* 0x000b707001007387 */ /* 0x000fe80000100a00 */
[----:B------:R-:W-:Y:S01]  /*fb90*/  STL.64 [R1+0xb68], R110 ;  /* 0x000b686e01007387 */ /* 0x000fe20000100a00 */
[----:B------:R-:W-:-:S03]  /*fba0*/  IMAD.SHL.U32 R252, R252, 0x4, RZ ;  /* 0x00000004fcfc7824 */ /* 0x000fc600078e00ff */
[----:B------:R-:W3:Y:S04]  /*fbb0*/  LDL.LU.64 R174, [R1+0xc8] ;  /* 0x0000c80001ae7983 */ /* 0x000ee80000300a00 */
[----:B------:R-:W3:Y:S01]  /*fbc0*/  LDL.LU.64 R180, [R1+0xc0] ;  /* 0x0000c00001b47983 */ /* 0x000ee20000300a00 */
[----:B-1----:R-:W-:Y:S02]  /*fbd0*/  IADD3 R104, R4, -0x8a, RZ ;  /* 0xffffff7604687810 */ /* 0x002fe40007ffe0ff */
[----:B------:R-:W-:Y:S01]  /*fbe0*/  ISETP.GE.U32.AND P4, PT, R108, 0x7ffffef9, PT ;  /* 0x7ffffef96c00780c */ /* 0x000fe20003f86070 */
[----:B------:R1:W-:Y:S04]  /*fbf0*/  LDGSTS.E [R247+0x3f000], [R112.64], !P3 ;  /* 0x3f00000070f77fae */ /* 0x0003e8000d921848 */
[----:B------:R1:W-:Y:S01]  /*fc00*/  LDGSTS.E [R247+0x3f200], [R110.64], !P3 ;  /* 0x3f2000006ef77fae */ /* 0x0003e2000d921848 */
[----:B------:R-:W-:Y:S01]  /*fc10*/  ISETP.GE.U32.AND P3, PT, R104, 0x7ffffef7, PT ;  /* 0x7ffffef76800780c */ /* 0x000fe20003f66070 */
[----:B---3--:R-:W-:-:S05]  /*fc20*/  IMAD.WIDE R106, R0, 0x4, R192 ;  /* 0x00000004006a7825 */ /* 0x008fca00078e02c0 */
[----:B------:R3:W-:Y:S04]  /*fc30*/  STL.64 [R1+0xb60], R106 ;  /* 0x000b606a01007387 */ /* 0x0007e80000100a00 */
[----:B------:R-:W2:Y:S04]  /*fc40*/  LDL.LU.64 R184, [R1+0x98] ;  /* 0x0000980001b87983 */ /* 0x000ea80000300a00 */
[----:B------:R-:W2:Y:S01]  /*fc50*/  LDL.LU.64 R178, [R1+0x90] ;  /* 0x0000900001b27983 */ /* 0x000ea20000300a00 */
[----:B----4-:R-:W-:Y:S01]  /*fc60*/  IMAD.WIDE R102, R0, 0x4, R194 ;  /* 0x0000000400667825 */ /* 0x010fe200078e02c2 */
[----:B------:R-:W-:-:S04]  /*fc70*/  LOP3.LUT R195, R252, 0x20, RZ, 0x3c, !PT ;  /* 0x00000020fcc37812 */ /* 0x000fc800078e3cff */
[----:B------:R4:W-:Y:S04]  /*fc80*/  STL.64 [R1+0xb58], R102 ;  /* 0x000b586601007387 */ /* 0x0009e80000100a00 */
[----:B------:R-:W2:Y:S04]  /*fc90*/  LDL.LU.64 R182, [R1+0x68] ;  /* 0x0000680001b67983 */ /* 0x000ea80000300a00 */
[----:B------:R3:W-:Y:S04]  /*fca0*/  LDGSTS.E [R195+0x20400], [R106.64], !P5 ;  /* 0x204000006ac37fae */ /* 0x0007e8000e921848 */
[----:B------:R-:W2:Y:S01]  /*fcb0*/  LDL.LU.64 R188, [R1+0x60] ;  /* 0x0000600001bc7983 */ /* 0x000ea20000300a00 */
[----:B------:R-:W-:-:S03]  /*fcc0*/  IMAD.WIDE R108, R0, 0x4, R186 ;  /* 0x00000004006c7825 */ /* 0x000fc600078e02ba */
[----:B------:R4:W-:Y:S04]  /*fcd0*/  LDGSTS.E [R195+0x20600], [R102.64], !P5 ;  /* 0x2060000066c37fae */ /* 0x0009e8000e921848 */
[----:B------:R-:W2:Y:S01]  /*fce0*/  LDL.LU.64 R192, [R1+0x38] ;  /* 0x0000380001c07983 */ /* 0x000ea20000300a00 */
[----:B---3--:R-:W-:-:S03]  /*fcf0*/  IMAD.WIDE R106, R0, 0x4, R170 ;  /* 0x00000004006a7825 */ /* 0x008fc600078e02aa */
[----:B------:R-:W3:Y:S01]  /*fd00*/  LDL.LU.64 R186, [R1+0x30] ;  /* 0x0000300001ba7983 */ /* 0x000ee20000300a00 */
[----:B------:R-:W-:-:S03]  /*fd10*/  IMAD.WIDE R104, R0, 0x4, R190 ;  /* 0x0000000400687825 */ /* 0x000fc600078e02be */
[----:B------:R1:W-:Y:S01]  /*fd20*/  STL.64 [R1+0xb50], R108 ;  /* 0x000b506c01007387 */ /* 0x0003e20000100a00 */
[----:B----4-:R-:W-:-:S03]  /*fd30*/  IMAD.WIDE R102, R0, 0x4, R244 ;  /* 0x0000000400667825 */ /* 0x010fc600078e02f4 */
[----:B------:R4:W-:Y:S04]  /*fd40*/  STL.64 [R1+0xb48], R106 ;  /* 0x000b486a01007387 */ /* 0x0009e80000100a00 */
[----:B------:R2:W-:Y:S04]  /*fd50*/  STL.64 [R1+0xb40], R104 ;  /* 0x000b406801007387 */ /* 0x0005e80000100a00 */
[----:B------:R-:W3:Y:S04]  /*fd60*/  LDL.LU.64 R190, [R1+0x8] ;  /* 0x0000080001be7983 */ /* 0x000ee80000300a00 */
[----:B------:R1:W-:Y:S04]  /*fd70*/  STL.64 [R1+0xb38], R102 ;  /* 0x000b386601007387 */ /* 0x0003e80000100a00 */
[----:B------:R-:W3:Y:S01]  /*fd80*/  LDL.LU.64 R244, [R1] ;  /* 0x0000000001f47983 */ /* 0x000ee20000300a00 */
[----:B------:R-:W-:-:S02]  /*fd90*/  IADD3 R100, R4, -0x8e, RZ ;  /* 0xffffff7204647810 */ /* 0x000fc40007ffe0ff */
[----:B------:R-:W-:Y:S01]  /*fda0*/  IADD3 R101, R4, -0x92, RZ ;  /* 0xffffff6e04657810 */ /* 0x000fe20007ffe0ff */
[----:B------:R1:W-:Y:S01]  /*fdb0*/  LDGSTS.E [R195+0x21400], [R108.64], !P0 ;  /* 0x214000006cc37fae */ /* 0x0003e2000c121848 */
[----:B------:R-:W-:-:S03]  /*fdc0*/  ISETP.GE.U32.AND P5, PT, R100, 0x7ffffef3, PT ;  /* 0x7ffffef36400780c */ /* 0x000fc60003fa6070 */
[----:B------:R4:W-:Y:S01]  /*fdd0*/  LDGSTS.E [R195+0x21600], [R106.64], !P0 ;  /* 0x216000006ac37fae */ /* 0x0009e2000c121848 */
[----:B------:R-:W-:Y:S02]  /*fde0*/  ISETP.GE.U32.AND P0, PT, R101, 0x7ffffeef, PT ;  /* 0x7ffffeef6500780c */ /* 0x000fe40003f06070 */
[C---:B------:R-:W-:Y:S01]  /*fdf0*/  IADD3 R100, R4.reuse, -0x96, RZ ;  /* 0xffffff6a04647810 */ /* 0x040fe20007ffe0ff */
[----:B------:R2:W-:Y:S01]  /*fe00*/  LDGSTS.E [R195+0x22400], [R104.64], !P3 ;  /* 0x2240000068c37fae */ /* 0x0005e2000d921848 */
[----:B------:R-:W-:-:S03]  /*fe10*/  IADD3 R101, R4, -0x9a, RZ ;  /* 0xffffff6604657810 */ /* 0x000fc60007ffe0ff */
[----:B------:R2:W-:Y:S01]  /*fe20*/  LDGSTS.E [R195+0x22600], [R102.64], !P3 ;  /* 0x2260000066c37fae */ /* 0x0005e2000d921848 */
[----:B------:R-:W-:Y:S01]  /*fe30*/  ISETP.GE.U32.AND P3, PT, R100, 0x7ffffeeb, PT ;  /* 0x7ffffeeb6400780c */ /* 0x000fe20003f66070 */
[----:B-1----:R-:W-:-:S04]  /*fe40*/  IMAD.WIDE R108, R0, 0x4, R174 ;  /* 0x00000004006c7825 */ /* 0x002fc800078e02ae */
[----:B----4-:R-:W-:Y:S01]  /*fe50*/  IMAD.WIDE R106, R0, 0x4, R180 ;  /* 0x00000004006a7825 */ /* 0x010fe200078e02b4 */
[----:B------:R1:W-:Y:S01]  /*fe60*/  LDGSTS.E [R195+0x23400], [R108.64], !P5 ;  /* 0x234000006cc37fae */ /* 0x0003e2000e921848 */
[----:B------:R-:W-:-:S03]  /*fe70*/  IADD3 R100, R4, -0x9e, RZ ;  /* 0xffffff6204647810 */ /* 0x000fc60007ffe0ff */
[----:B------:R4:W-:Y:S01]  /*fe80*/  LDGSTS.E [R195+0x23600], [R106.64], !P5 ;  /* 0x236000006ac37fae */ /* 0x0009e2000e921848 */
[----:B------:R-:W-:-:S03]  /*fe90*/  ISETP.GE.U32.AND P5, PT, R101, 0x7ffffee7, PT ;  /* 0x7ffffee76500780c */ /* 0x000fc60003fa6070 */
[----:B------:R1:W-:Y:S01]  /*fea0*/  STL.64 [R1+0xb30], R108 ;  /* 0x000b306c01007387 */ /* 0x0003e20000100a00 */
[----:B------:R-:W-:-:S03]  /*feb0*/  IADD3 R101, R4, -0xa2, RZ ;  /* 0xffffff5e04657810 */ /* 0x000fc60007ffe0ff */
[----:B------:R4:W-:Y:S01]  /*fec0*/  STL.64 [R1+0xb28], R106 ;  /* 0x000b286a01007387 */ /* 0x0009e20000100a00 */
        /* <DEDUP_REMOVED lines=25> */
[----:B------:R-:W-:Y:S01]  /*10060*/  IMAD.WIDE R102, R0, 0x4, R178 ;  /* 0x0000000400667825 */ /* 0x000fe200078e02b2 */
[----:B------:R2:W-:Y:S04]  /*10070*/  LDGSTS.E [R195+0x24400], [R104.64], !P0 ;  /* 0x2440000068c37fae */ /* 0x0005e8000c121848 */
[----:B------:R3:W-:Y:S01]  /*10080*/  LDGSTS.E [R195+0x24600], [R102.64], !P0 ;  /* 0x2460000066c37fae */ /* 0x0007e2000c121848 */
[----:B------:R-:W-:-:S03]  /*10090*/  ISETP.GE.U32.AND P0, PT, R100, 0x7ffffee3, PT ;  /* 0x7ffffee36400780c */ /* 0x000fc60003f06070 */
[----:B------:R2:W-:Y:S04]  /*100a0*/  STL.64 [R1+0xb20], R104 ;  /* 0x000b206801007387 */ /* 0x0005e80000100a00 */
[----:B------:R3:W-:Y:S01]  /*100b0*/  STL.64 [R1+0xb18], R102 ;  /* 0x000b186601007387 */ /* 0x0007e20000100a00 */
[----:B------:R-:W-:Y:S01]  /*100c0*/  IADD3 R100, R4, -0xa6, RZ ;  /* 0xffffff5a04647810 */ /* 0x000fe20007ffe0ff */
[----:B-1----:R-:W-:-:S05]  /*100d0*/  IMAD.WIDE R108, R0, 0x4, R182 ;  /* 0x00000004006c7825 */ /* 0x002fca00078e02b6 */
[----:B------:R1:W-:Y:S01]  /*100e0*/  LDGSTS.E [R195+0x25400], [R108.64], !P3 ;  /* 0x254000006cc37fae */ /* 0x0003e2000d921848 */
[----:B----4-:R-:W-:-:S03]  /*100f0*/  IMAD.WIDE R106, R0, 0x4, R188 ;  /* 0x00000004006a7825 */ /* 0x010fc600078e02bc */
[----:B------:R-:W-:Y:S04]  /*10100*/  STL.64 [R1+0xb10], R108 ;  /* 0x000b106c01007387 */ /* 0x000fe80000100a00 */
[----:B------:R1:W-:Y:S01]  /*10110*/  LDGSTS.E [R195+0x25600], [R106.64], !P3 ;  /* 0x256000006ac37fae */ /* 0x0003e2000d921848 */
[C---:B--2---:R-:W-:Y:S01]  /*10120*/  IMAD.WIDE R104, R0.reuse, 0x4, R192 ;  /* 0x0000000400687825 */ /* 0x044fe200078e02c0 */
[----:B------:R-:W-:Y:S02]  /*10130*/  ISETP.GE.U32.AND P3, PT, R101, 0x7ffffedf, PT ;  /* 0x7ffffedf6500780c */ /* 0x000fe40003f66070 */
[----:B------:R-:W-:Y:S01]  /*10140*/  STL.64 [R1+0xb08], R106 ;  /* 0x000b086a01007387 */ /* 0x000fe20000100a00 */
[----:B---3--:R-:W-:-:S03]  /*10150*/  IMAD.WIDE R102, R0, 0x4, R186 ;  /* 0x0000000400667825 */ /* 0x008fc600078e02ba */
[----:B------:R2:W-:Y:S04]  /*10160*/  STL.64 [R1+0xb00], R104 ;  /* 0x000b006801007387 */ /* 0x0005e80000100a00 */
[----:B------:R2:W-:Y:S01]  /*10170*/  LDGSTS.E [R195+0x26400], [R104.64], !P5 ;  /* 0x2640000068c37fae */ /* 0x0005e2000e921848 */
[----:B------:R-:W-:-:S03]  /*10180*/  IADD3 R101, R4, -0xaa, RZ ;  /* 0xffffff5604657810 */ /* 0x000fc60007ffe0ff */
[----:B------:R3:W-:Y:S04]  /*10190*/  STL.64 [R1+0xaf8], R102 ;  /* 0x000af86601007387 */ /* 0x0007e80000100a00 */
[----:B------:R3:W-:Y:S01]  /*101a0*/  LDGSTS.E [R195+0x26600], [R102.64], !P5 ;  /* 0x2660000066c37fae */ /* 0x0007e2000e921848 */
[----:B------:R-:W-:Y:S01]  /*101b0*/  ISETP.GE.U32.AND P5, PT, R100, 0x7ffffedb, PT ;  /* 0x7ffffedb6400780c */ /* 0x000fe20003fa6070 */
[----:B--2---:R-:W-:Y:S01]  /*101c0*/  IMAD.WIDE R104, R0, 0x4, R190 ;  /* 0x0000000400687825 */ /* 0x004fe200078e02be */
[----:B------:R-:W-:-:S04]  /*101d0*/  IADD3 R100, R4, -0xae, RZ ;  /* 0xffffff5204647810 */ /* 0x000fc80007ffe0ff */
[----:B------:R1:W-:Y:S01]  /*101e0*/  LDGSTS.E [R195+0x27400], [R104.64], !P0 ;  /* 0x2740000068c37fae */ /* 0x0003e2000c121848 */
[----:B---3--:R-:W-:-:S03]  /*101f0*/  IMAD.WIDE R102, R0, 0x4, R244 ;  /* 0x0000000400667825 */ /* 0x008fc600078e02f4 */
[----:B------:R-:W-:Y:S04]  /*10200*/  STL.64 [R1+0xaf0], R104 ;  /* 0x000af06801007387 */ /* 0x000fe80000100a00 */
[----:B------:R1:W-:Y:S01]  /*10210*/  LDGSTS.E [R195+0x27600], [R102.64], !P0 ;  /* 0x2760000066c37fae */ /* 0x0003e2000c121848 */
[----:B------:R-:W-:-:S03]  /*10220*/  ISETP.GE.U32.AND P0, PT, R101, 0x7ffffed7, PT ;  /* 0x7ffffed76500780c */ /* 0x000fc60003f06070 */
[----:B------:R-:W-:Y:S04]  /*10230*/  STL.64 [R1+0xae8], R102 ;  /* 0x000ae86601007387 */ /* 0x000fe80000100a00 */
[----:B------:R2:W-:Y:S04]  /*10240*/  STL.64 [R1+0xae0], R98 ;  /* 0x000ae06201007387 */ /* 0x0005e80000100a00 */
[----:B------:R2:W-:Y:S04]  /*10250*/  LDGSTS.E [R195+0x28400], [R98.64], !P3 ;  /* 0x2840000062c37fae */ /* 0x0005e8000d921848 */
[----:B------:R3:W-:Y:S01]  /*10260*/  LDGSTS.E [R195+0x28600], [R96.64], !P3 ;  /* 0x2860000060c37fae */ /* 0x0007e2000d921848 */
[----:B------:R-:W-:-:S03]  /*10270*/  ISETP.GE.U32.AND P3, PT, R100, 0x7ffffed3, PT ;  /* 0x7ffffed36400780c */ /* 0x000fc60003f66070 */
[----:B------:R3:W-:Y:S01]  /*10280*/  STL.64 [R1+0xad8], R96 ;  /* 0x000ad86001007387 */ /* 0x0007e20000100a00 */
[----:B--2---:R-:W-:-:S03]  /*10290*/  IMAD.WIDE R98, R0, 0x4, R92 ;  /* 0x0000000400627825 */ /* 0x004fc600078e025c */
[----:B------:R1:W-:Y:S01]  /*102a0*/  LDGSTS.E [R195+0x29400], [R94.64], !P5 ;  /* 0x294000005ec37fae */ /* 0x0003e2000e921848 */
[----:B------:R-:W-:-:S03]  /*102b0*/  IADD3 R92, R4, -0xb6, RZ ;  /* 0xffffff4a045c7810 */ /* 0x000fc60007ffe0ff */
[----:B------:R1:W-:Y:S01]  /*102c0*/  LDGSTS.E [R195+0x29600], [R98.64], !P5 ;  /* 0x2960000062c37fae */ /* 0x0003e2000e921848 */
[----:B---3--:R-:W-:-:S03]  /*102d0*/  IADD3 R96, R4, -0xb2, RZ ;  /* 0xffffff4e04607810 */ /* 0x008fc60007ffe0ff */
[----:B------:R-:W-:Y:S01]  /*102e0*/  STL.64 [R1+0xad0], R94 ;  /* 0x000ad05e01007387 */ /* 0x000fe20000100a00 */
        /* <DEDUP_REMOVED lines=47> */
[----:B------:R1:W-:Y:S04]  /*105e0*/  LDGSTS.E [R195+0x31400], [R62.64], !P3 ;  /* 0x314000003ec37fae */ /* 0x0003e8000d921848 */
[----:B------:R1:W-:Y:S01]  /*105f0*/  LDGSTS.E [R195+0x31600], [R66.64], !P3 ;  /* 0x3160000042c37fae */ /* 0x0003e2000d921848 */
[----:B---3--:R-:W-:-:S03]  /*10600*/  IADD3 R64, R4, -0xd2, RZ ;  /* 0xffffff2e04407810 */ /* 0x008fc60007ffe0ff */
[----:B------:R-:W-:Y:S01]  /*10610*/  STL.64 [R1+0xa50], R62 ;  /* 0x000a503e01007387 */ /* 0x000fe20000100a00 */
[----:B------:R-:W-:-:S03]  /*10620*/  ISETP.GE.U32.AND P3, PT, R64, 0x7ffffeaf, PT ;  /* 0x7ffffeaf4000780c */ /* 0x000fc60003f66070 */
[----:B------:R-:W-:Y:S01]  /*10630*/  STL.64 [R1+0xa48], R66 ;  /* 0x000a484201007387 */ /* 0x000fe20000100a00 */
[----:B------:R-:W-:-:S03]  /*10640*/  IADD3 R60, R4, -0xd6, RZ ;  /* 0xffffff2a043c7810 */ /* 0x000fc60007ffe0ff */
[----:B------:R2:W-:Y:S04]  /*10650*/  STL.64 [R1+0xa40], R58 ;  /* 0x000a403a01007387 */ /* 0x0005e80000100a00 */
[----:B------:R2:W-:Y:S04]  /*10660*/  LDGSTS.E [R195+0x32400], [R58.64], !P5 ;  /* 0x324000003ac37fae */ /* 0x0005e8000e921848 */
[----:B------:R3:W-:Y:S04]  /*10670*/  STL.64 [R1+0xa38], R56 ;  /* 0x000a383801007387 */ /* 0x0007e80000100a00 */
[----:B------:R3:W-:Y:S01]  /*10680*/  LDGSTS.E [R195+0x32600], [R56.64], !P5 ;  /* 0x3260000038c37fae */ /* 0x0007e2000e921848 */
[----:B--2---:R-:W-:Y:S01]  /*10690*/  IMAD.WIDE R58, R0, 0x4, R52 ;  /* 0x00000004003a7825 */ /* 0x004fe200078e0234 */
[----:B------:R-:W-:-:S02]  /*106a0*/  ISETP.GE.U32.AND P5, PT, R60, 0x7ffffeab, PT ;  /* 0x7ffffeab3c00780c */ /* 0x000fc40003fa6070 */
[----:B------:R1:W-:Y:S01]  /*106b0*/  LDGSTS.E [R195+0x33400], [R54.64], !P0 ;  /* 0x3340000036c37fae */ /* 0x0003e2000c121848 */
[----:B------:R-:W-:-:S03]  /*106c0*/  IADD3 R52, R4, -0xde, RZ ;  /* 0xffffff2204347810 */ /* 0x000fc60007ffe0ff */
[----:B------:R1:W-:Y:S01]  /*106d0*/  LDGSTS.E [R195+0x33600], [R58.64], !P0 ;  /* 0x336000003ac37fae */ /* 0x0003e2000c121848 */
[----:B---3--:R-:W-:-:S03]  /*106e0*/  IADD3 R56, R4, -0xda, RZ ;  /* 0xffffff2604387810 */ /* 0x008fc60007ffe0ff */
        /* <DEDUP_REMOVED lines=9> */
[----:B--2---:R-:W-:-:S03]  /*10780*/  IMAD.WIDE R50, R0, 0x4, R44 ;  /* 0x0000000400327825 */ /* 0x004fc600078e022c */
[----:B------:R1:W-:Y:S01]  /*10790*/  LDGSTS.E [R195+0x35400], [R46.64], !P5 ;  /* 0x354000002ec37fae */ /* 0x0003e2000e921848 */
[----:B---3--:R-:W-:-:S03]  /*107a0*/  IADD3 R48, R4, -0xe2, RZ ;  /* 0xffffff1e04307810 */ /* 0x008fc60007ffe0ff */
[----:B------:R-:W-:Y:S01]  /*107b0*/  STL.64 [R1+0xa08], R50 ;  /* 0x000a083201007387 */ /* 0x000fe20000100a00 */
[----:B------:R-:W-:-:S03]  /*107c0*/  IADD3 R44, R4, -0xe6, RZ ;  /* 0xffffff1a042c7810 */ /* 0x000fc60007ffe0ff */
[----:B------:R1:W-:Y:S01]  /*107d0*/  LDGSTS.E [R195+0x35600], [R50.64], !P5 ;  /* 0x3560000032c37fae */ /* 0x0003e2000e921848 */
[----:B------:R-:W-:-:S03]  /*107e0*/  ISETP.GE.U32.AND P5, PT, R48, 0x7ffffe9f, PT ;  /* 0x7ffffe9f3000780c */ /* 0x000fc60003fa6070 */
[----:B------:R2:W-:Y:S04]  /*107f0*/  STL.64 [R1+0xa00], R42 ;  /* 0x000a002a01007387 */ /* 0x0005e80000100a00 */
[----:B------:R2:W-:Y:S04]  /*10800*/  LDGSTS.E [R195+0x36400], [R42.64], !P0 ;  /* 0x364000002ac37fae */ /* 0x0005e8000c121848 */
[----:B------:R3:W-:Y:S04]  /*10810*/  STL.64 [R1+0x9f8], R40 ;  /* 0x0009f82801007387 */ /* 0x0007e80000100a00 */
[----:B------:R3:W-:Y:S01]  /*10820*/  LDGSTS.E [R195+0x36600], [R40.64], !P0 ;  /* 0x3660000028c37fae */ /* 0x0007e2000c121848 */
[----:B--2---:R-:W-:Y:S01]  /*10830*/  IMAD.WIDE R42, R0, 0x4, R36 ;  /* 0x00000004002a7825 */ /* 0x004fe200078e0224 */
[----:B------:R-:W-:-:S02]  /*10840*/  ISETP.GE.U32.AND P0, PT, R44, 0x7ffffe9b, PT ;  /* 0x7ffffe9b2c00780c */ /* 0x000fc40003f06070 */
[----:B------:R1:W-:Y:S01]  /*10850*/  LDGSTS.E [R195+0x37400], [R38.64], !P3 ;  /* 0x3740000026c37fae */ /* 0x0003e2000d921848 */
[----:B------:R-:W-:-:S03]  /*10860*/  IMAD.WIDE R34, R0, 0x4, R34 ;  /* 0x0000000400227825 */ /* 0x000fc600078e0222 */
[----:B------:R1:W-:Y:S01]  /*10870*/  LDGSTS.E [R195+0x37600], [R42.64], !P3 ;  /* 0x376000002ac37fae */ /* 0x0003e2000d921848 */
[----:B---3--:R-:W-:Y:S01]  /*10880*/  IADD3 R40, R4, -0xea, RZ ;  /* 0xffffff1604287810 */ /* 0x008fe20007ffe0ff */
[----:B------:R-:W-:Y:S02]  /*10890*/  IMAD.WIDE R32, R0, 0x4, R32 ;  /* 0x0000000400207825 */ /* 0x000fe400078e0220 */
[----:B------:R-:W-:Y:S01]  /*108a0*/  STL.64 [R1+0x9f0], R38 ;  /* 0x0009f02601007387 */ /* 0x000fe20000100a00 */
[----:B------:R-:W-:Y:S01]  /*108b0*/  ISETP.GE.U32.AND P3, PT, R40, 0x7ffffe97, PT ;  /* 0x7ffffe972800780c */ /* 0x000fe20003f66070 */
[C---:B------:R-:W-:Y:S02]  /*108c0*/  IMAD.WIDE R30, R0.reuse, 0x4, R30 ;  /* 0x00000004001e7825 */ /* 0x040fe400078e021e */
[----:B------:R-:W-:Y:S04]  /*108d0*/  STL.64 [R1+0x9e8], R42 ;  /* 0x0009e82a01007387 */ /* 0x000fe80000100a00 */
[----:B------:R2:W-:Y:S01]  /*108e0*/  STL.64 [R1+0x9e0], R34 ;  /* 0x0009e02201007387 */ /* 0x0005e20000100a00 */
[----:B------:R-:W-:-:S03]  /*108f0*/  IMAD.WIDE R26, R0, 0x4, R26 ;  /* 0x00000004001a7825 */ /* 0x000fc600078e021a */
[----:B------:R2:W-:Y:S01]  /*10900*/  LDGSTS.E [R195+0x38400], [R34.64], !P5 ;  /* 0x3840000022c37fae */ /* 0x0005e2000e921848 */
[----:B------:R-:W-:-:S03]  /*10910*/  IMAD.WIDE R24, R0, 0x4, R24 ;  /* 0x0000000400187825 */ /* 0x000fc600078e0218 */
[----:B------:R-:W-:Y:S01]  /*10920*/  STL.64 [R1+0x9d8], R32 ;  /* 0x0009d82001007387 */ /* 0x000fe20000100a00 */
[----:B------:R-:W-:-:S03]  /*10930*/  IMAD.WIDE R22, R0, 0x4, R22 ;  /* 0x0000000400167825 */ /* 0x000fc600078e0216 */
[----:B------:R3:W-:Y:S01]  /*10940*/  LDGSTS.E [R195+0x38600], [R32.64], !P5 ;  /* 0x3860000020c37fae */ /* 0x0007e2000e921848 */
[----:B--2---:R-:W-:-:S03]  /*10950*/  IMAD.WIDE R34, R0, 0x4, R28 ;  /* 0x0000000400227825 */ /* 0x004fc600078e021c */
[----:B------:R-:W-:Y:S04]  /*10960*/  STL.64 [R1+0x9d0], R30 ;  /* 0x0009d01e01007387 */ /* 0x000fe80000100a00 */
[----:B------:R1:W-:Y:S01]  /*10970*/  LDGSTS.E [R195+0x39400], [R30.64], !P0 ;  /* 0x394000001ec37fae */ /* 0x0003e2000c121848 */
[----:B------:R-:W-:-:S03]  /*10980*/  IMAD.WIDE R18, R0, 0x4, R18 ;  /* 0x0000000400127825 */ /* 0x000fc600078e0212 */
[----:B------:R-:W-:Y:S04]  /*10990*/  STL.64 [R1+0x9c8], R34 ;  /* 0x0009c82201007387 */ /* 0x000fe80000100a00 */
[----:B------:R1:W-:Y:S04]  /*109a0*/  LDGSTS.E [R195+0x39600], [R34.64], !P0 ;  /* 0x3960000022c37fae */ /* 0x0003e8000c121848 */
[----:B------:R2:W-:Y:S04]  /*109b0*/  STL.64 [R1+0x9c0], R26 ;  /* 0x0009c01a01007387 */ /* 0x0005e80000100a00 */
[----:B------:R2:W-:Y:S04]  /*109c0*/  LDGSTS.E [R195+0x3a400], [R26.64], !P3 ;  /* 0x3a4000001ac37fae */ /* 0x0005e8000d921848 */
[----:B------:R3:W-:Y:S04]  /*109d0*/  STL.64 [R1+0x9b8], R24 ;  /* 0x0009b81801007387 */ /* 0x0007e80000100a00 */
[----:B------:R-:W4:Y:S01]  /*109e0*/  LDL.LU.64 R190, [R1+0x148] ;  /* 0x0001480001be7983 */ /* 0x000f220000300a00 */
[----:B--2---:R-:W-:-:S03]  /*109f0*/  IMAD.WIDE R26, R0, 0x4, R20 ;  /* 0x00000004001a7825 */ /* 0x004fc600078e0214 */
[----:B------:R-:W-:Y:S04]  /*10a00*/  STL.64 [R1+0x9b0], R22 ;  /* 0x0009b01601007387 */ /* 0x000fe80000100a00 */
[----:B------:R-:W-:Y:S04]  /*10a10*/  STL.64 [R1+0x9a8], R26 ;  /* 0x0009a81a01007387 */ /* 0x000fe80000100a00 */
[----:B------:R2:W-:Y:S04]  /*10a20*/  STL.64 [R1+0x9a0], R18 ;  /* 0x0009a01201007387 */ /* 0x0005e80000100a00 */
[----:B------:R-:W4:Y:S01]  /*10a30*/  LDL.LU.64 R244, [R1+0x140] ;  /* 0x0001400001f47983 */ /* 0x000f220000300a00 */
[----:B------:R-:W-:-:S02]  /*10a40*/  IADD3 R36, R4, -0xee, RZ ;  /* 0xffffff1204247810 */ /* 0x000fc40007ffe0ff */
[----:B---3--:R-:W-:Y:S01]  /*10a50*/  IADD3 R32, R4, -0xf2, RZ ;  /* 0xffffff0e04207810 */ /* 0x008fe20007ffe0ff */
[----:B------:R3:W-:Y:S01]  /*10a60*/  LDGSTS.E [R195+0x3a600], [R24.64], !P3 ;  /* 0x3a60000018c37fae */ /* 0x0007e2000d921848 */
[----:B------:R-:W-:Y:S02]  /*10a70*/  ISETP.GE.U32.AND P5, PT, R36, 0x7ffffe93, PT ;  /* 0x7ffffe932400780c */ /* 0x000fe40003fa6070 */
[----:B------:R-:W-:Y:S02]  /*10a80*/  ISETP.GE.U32.AND P0, PT, R32, 0x7ffffe8f, PT ;  /* 0x7ffffe8f2000780c */ /* 0x000fe40003f06070 */
[----:B------:R-:W-:Y:S01]  /*10a90*/  IADD3 R28, R4, -0xf6, RZ ;  /* 0xffffff0a041c7810 */ /* 0x000fe20007ffe0ff */
[----:B------:R-:W-:-:S03]  /*10aa0*/  IMAD.WIDE R16, R0, 0x4, R16 ;  /* 0x0000000400107825 */ /* 0x000fc600078e0210 */
[----:B------:R-:W-:Y:S01]  /*10ab0*/  ISETP.GE.U32.AND P3, PT, R28, 0x7ffffe8b, PT ;  /* 0x7ffffe8b1c00780c */ /* 0x000fe20003f66070 */
[----:B------:R-:W-:-:S04]  /*10ac0*/  IMAD.WIDE R14, R0, 0x4, R14 ;  /* 0x00000004000e7825 */ /* 0x000fc800078e020e */
[----:B------:R1:W-:Y:S01]  /*10ad0*/  LDGSTS.E [R195+0x3b400], [R22.64], !P5 ;  /* 0x3b40000016c37fae */ /* 0x0003e2000e921848 */
[----:B---3--:R-:W-:-:S03]  /*10ae0*/  IADD3 R24, R4, -0xfa, RZ ;  /* 0xffffff0604187810 */ /* 0x008fc60007ffe0ff */
[----:B------:R1:W-:Y:S01]  /*10af0*/  LDGSTS.E [R195+0x3b600], [R26.64], !P5 ;  /* 0x3b6000001ac37fae */ /* 0x0003e2000e921848 */
[----:B------:R-:W-:-:S03]  /*10b00*/  IMAD.WIDE R10, R0, 0x4, R10 ;  /* 0x00000004000a7825 */ /* 0x000fc600078e020a */
[----:B------:R2:W-:Y:S01]  /*10b10*/  LDGSTS.E [R195+0x3c400], [R18.64], !P0 ;  /* 0x3c40000012c37fae */ /* 0x0005e2000c121848 */
[----:B------:R-:W-:Y:S01]  /*10b20*/  ISETP.GE.U32.AND P5, PT, R24, 0x7ffffe87, PT ;  /* 0x7ffffe871800780c */ /* 0x000fe20003fa6070 */
[C---:B------:R-:W-:Y:S02]  /*10b30*/  IMAD.WIDE R8, R0.reuse, 0x4, R8 ;  /* 0x0000000400087825 */ /* 0x040fe400078e0208 */
[----:B------:R3:W-:Y:S04]  /*10b40*/  STL.64 [R1+0x998], R16 ;  /* 0x0009981001007387 */ /* 0x0007e80000100a00 */
[----:B------:R1:W-:Y:S01]  /*10b50*/  STL.64 [R1+0x990], R14 ;  /* 0x0009900e01007387 */ /* 0x0003e20000100a00 */
[----:B--2---:R-:W-:-:S03]  /*10b60*/  IMAD.WIDE R18, R0, 0x4, R12 ;  /* 0x0000000400127825 */ /* 0x004fc600078e020c */
[----:B------:R3:W-:Y:S04]  /*10b70*/  LDGSTS.E [R195+0x3c600], [R16.64], !P0 ;  /* 0x3c60000010c37fae */ /* 0x0007e8000c121848 */
[----:B------:R-:W-:Y:S04]  /*10b80*/  STL.64 [R1+0x988], R18 ;  /* 0x0009881201007387 */ /* 0x000fe80000100a00 */
[----:B------:R-:W2:Y:S04]  /*10b90*/  LDL.LU.64 R170, [R1+0x118] ;  /* 0x0001180001aa7983 */ /* 0x000ea80000300a00 */
[----:B------:R4:W-:Y:S01]  /*10ba0*/  STL.64 [R1+0x980], R10 ;  /* 0x0009800a01007387 */ /* 0x0009e20000100a00 */
[----:B---3--:R-:W-:-:S03]  /*10bb0*/  IADD3 R16, R4, -0x8b, RZ ;  /* 0xffffff7504107810 */ /* 0x008fc60007ffe0ff */
[----:B------:R-:W4:Y:S04]  /*10bc0*/  LDL.LU.64 R174, [R1+0x110] ;  /* 0x0001100001ae7983 */ /* 0x000f280000300a00 */
[----:B------:R1:W-:Y:S04]  /*10bd0*/  STL.64 [R1+0x978], R8 ;  /* 0x0009780801007387 */ /* 0x0003e80000100a00 */
[----:B------:R-:W4:Y:S01]  /*10be0*/  LDL.LU.64 R180, [R1+0xe8] ;  /* 0x0000e80001b47983 */ /* 0x000f220000300a00 */
[----:B------:R-:W-:-:S03]  /*10bf0*/  IADD3 R20, R4, -0xfe, RZ ;  /* 0xffffff0204147810 */ /* 0x000fc60007ffe0ff */
[----:B------:R-:W4:Y:S04]  /*10c00*/  LDL.LU.64 R184, [R1+0xe0] ;  /* 0x0000e00001b87983 */ /* 0x000f280000300a00 */
[----:B------:R1:W-:Y:S04]  /*10c10*/  LDGSTS.E [R195+0x3d400], [R14.64], !P3 ;  /* 0x3d4000000ec37fae */ /* 0x0003e8000d921848 */
[----:B------:R4:W-:Y:S01]  /*10c20*/  LDGSTS.E [R195+0x3d600], [R18.64], !P3 ;  /* 0x3d60000012c37fae */ /* 0x0009e2000d921848 */
[----:B------:R-:W-:Y:S01]  /*10c30*/  ISETP.GE.U32.AND P3, PT, R16, 0x7ffffef6, PT ;  /* 0x7ffffef61000780c */ /* 0x000fe20003f66070 */
[----:B------:R-:W-:Y:S01]  /*10c40*/  IMAD.WIDE R16, R0, 0x4, R6 ;  /* 0x0000000400107825 */ /* 0x000fe200078e0206 */
[----:B------:R-:W-:Y:S01]  /*10c50*/  ISETP.GE.U32.AND P0, PT, R20, 0x7ffffe83, PT ;  /* 0x7ffffe831400780c */ /* 0x000fe20003f06070 */
[----:B------:R4:W-:Y:S04]  /*10c60*/  LDGSTS.E [R195+0x3e400], [R10.64], !P5 ;  /* 0x3e4000000ac37fae */ /* 0x0009e8000e921848 */
[----:B------:R-:W4:Y:S01]  /*10c70*/  LDL.LU.64 R178, [R1+0xb8] ;  /* 0x0000b80001b27983 */ /* 0x000f220000300a00 */
[----:B-1----:R-:W-:-:S03]  /*10c80*/  IMAD.WIDE R14, R0, 0x4, R2 ;  /* 0x00000004000e7825 */ /* 0x002fc600078e0202 */
[----:B------:R-:W4:Y:S04]  /*10c90*/  LDL.LU.64 R182, [R1+0xb0] ;  /* 0x0000b00001b67983 */ /* 0x000f280000300a00 */
[----:B------:R-:W4:Y:S04]  /*10ca0*/  LDL.LU.64 R188, [R1+0x88] ;  /* 0x0000880001bc7983 */ /* 0x000f280000300a00 */
[----:B------:R-:W-:Y:S04]  /*10cb0*/  STL.64 [R1+0x970], R16 ;  /* 0x0009701001007387 */ /* 0x000fe80000100a00 */
[----:B------:R-:W4:Y:S04]  /*10cc0*/  LDL.LU.64 R192, [R1+0x80] ;  /* 0x0000800001c07983 */ /* 0x000f280000300a00 */
[----:B------:R-:W-:Y:S04]  /*10cd0*/  STL.64 [R1+0x968], R14 ;  /* 0x0009680e01007387 */ /* 0x000fe80000100a00 */
[----:B------:R1:W-:Y:S04]  /*10ce0*/  LDGSTS.E [R195+0x3e600], [R8.64], !P5 ;  /* 0x3e60000008c37fae */ /* 0x0003e8000e921848 */
[----:B------:R1:W-:Y:S04]  /*10cf0*/  LDGSTS.E [R195+0x3f400], [R16.64], !P0 ;  /* 0x3f40000010c37fae */ /* 0x0003e8000c121848 */
[----:B------:R1:W-:Y:S01]  /*10d00*/  LDGSTS.E [R195+0x3f600], [R14.64], !P0 ;  /* 0x3f6000000ec37fae */ /* 0x0003e2000c121848 */
[----:B----4-:R-:W-:-:S05]  /*10d10*/  IMAD.WIDE R10, R0, 0x4, R190 ;  /* 0x00000004000a7825 */ /* 0x010fca00078e02be */
[----:B------:R4:W-:Y:S01]  /*10d20*/  STL.64 [R1+0x958], R10 ;  /* 0x0009580a01007387 */ /* 0x0009e20000100a00 */
[----:B------:R-:W-:-:S05]  /*10d30*/  IMAD.WIDE R6, R0, 0x4, R244 ;  /* 0x0000000400067825 */ /* 0x000fca00078e02f4 */
[----:B------:R4:W-:Y:S04]  /*10d40*/  STL.64 [R1+0x948], R6 ;  /* 0x0009480601007387 */ /* 0x0009e80000100a00 */
[----:B------:R-:W3:Y:S04]  /*10d50*/  LDL.LU.64 R186, [R1+0x58] ;  /* 0x0000580001ba7983 */ /* 0x000ee80000300a00 */
[----:B------:R-:W3:Y:S04]  /*10d60*/  LDL.LU.64 R190, [R1+0x50] ;  /* 0x0000500001be7983 */ /* 0x000ee80000300a00 */
[----:B------:R-:W3:Y:S04]  /*10d70*/  LDL.LU.64 R244, [R1+0x28] ;  /* 0x0000280001f47983 */ /* 0x000ee80000300a00 */
[----:B-1----:R-:W3:Y:S01]  /*10d80*/  LDL.LU.64 R194, [R1+0x20] ;  /* 0x0000200001c27983 */ /* 0x002ee20000300a00 */
[----:B------:R-:W-:-:S02]  /*10d90*/  IADD3 R12, R4, -0x8c, RZ ;  /* 0xffffff74040c7810 */ /* 0x000fc40007ffe0ff */
[----:B------:R-:W-:Y:S02]  /*10da0*/  LOP3.LUT R252, R252, 0x40, RZ, 0x3c, !PT ;  /* 0x00000040fcfc7812 */ /* 0x000fe400078e3cff */
[----:B------:R-:W-:Y:S02]  /*10db0*/  IADD3 R8, R4, -0x8f, RZ ;  /* 0xffffff7104087810 */ /* 0x000fe40007ffe0ff */
[----:B------:R-:W-:Y:S01]  /*10dc0*/  ISETP.GE.U32.AND P5, PT, R12, 0x7ffffef5, PT ;  /* 0x7ffffef50c00780c */ /* 0x000fe20003fa6070 */
[----:B------:R4:W-:Y:S01]  /*10dd0*/  LDGSTS.E [R252+0x20800], [R10.64], !P6 ;  /* 0x208000000afc7fae */ /* 0x0009e2000f121848 */
[----:B------:R-:W-:Y:S02]  /*10de0*/  IADD3 R2, R4, -0x90, RZ ;  /* 0xffffff7004027810 */ /* 0x000fe40007ffe0ff */
[----:B------:R-:W-:Y:S01]  /*10df0*/  ISETP.GE.U32.AND P0, PT, R8, 0x7ffffef2, PT ;  /* 0x7ffffef20800780c */ /* 0x000fe20003f06070 */
[----:B------:R1:W-:Y:S01]  /*10e00*/  LDGSTS.E [R252+0x20a00], [R6.64], !P6 ;  /* 0x20a0000006fc7fae */ /* 0x0003e2000f121848 */
[----:B------:R-:W-:-:S02]  /*10e10*/  IADD3 R3, R4, -0x93, RZ ;  /* 0xffffff6d04037810 */ /* 0x000fc40007ffe0ff */
[----:B------:R-:W-:Y:S02]  /*10e20*/  ISETP.GE.U32.AND P6, PT, R2, 0x7ffffef1, PT ;  /* 0x7ffffef10200780c */ /* 0x000fe40003fc6070 */
[----:B------:R-:W-:Y:S01]  /*10e30*/  IADD3 R2, R4, -0x97, RZ ;  /* 0xffffff6904027810 */ /* 0x000fe20007ffe0ff */
[----:B--2---:R-:W-:-:S05]  /*10e40*/  IMAD.WIDE R12, R0, 0x4, R170 ;  /* 0x00000004000c7825 */ /* 0x004fca00078e02aa */
[----:B------:R2:W-:Y:S01]  /*10e50*/  LDGSTS.E [R252+0x21800], [R12.64], !P2 ;  /* 0x218000000cfc7fae */ /* 0x0005e2000d121848 */
[----:B----4-:R-:W-:-:S03]  /*10e60*/  IMAD.WIDE R10, R0, 0x4, R174 ;  /* 0x00000004000a7825 */ /* 0x010fc600078e02ae */
[----:B------:R2:W-:Y:S04]  /*10e70*/  STL.64 [R1+0x938], R12 ;  /* 0x0009380c01007387 */ /* 0x0005e80000100a00 */
[----:B------:R4:W-:Y:S01]  /*10e80*/  LDGSTS.E [R252+0x21a00], [R10.64], !P2 ;  /* 0x21a000000afc7fae */ /* 0x0009e2000d121848 */
[----:B------:R-:W-:-:S04]  /*10e90*/  IMAD.WIDE R8, R0, 0x4, R180 ;  /* 0x0000000400087825 */ /* 0x000fc800078e02b4 */
[----:B-1----:R-:W-:Y:S01]  /*10ea0*/  IMAD.WIDE R6, R0, 0x4, R184 ;  /* 0x0000000400067825 */ /* 0x002fe200078e02b8 */
[----:B------:R-:W-:Y:S01]  /*10eb0*/  ISETP.GE.U32.AND P2, PT, R3, 0x7ffffeee, PT ;  /* 0x7ffffeee0300780c */ /* 0x000fe20003f46070 */
[----:B------:R1:W-:Y:S04]  /*10ec0*/  LDGSTS.E [R252+0x22800], [R8.64], !P3 ;  /* 0x2280000008fc7fae */ /* 0x0003e8000d921848 */
[----:B------:R1:W-:Y:S01]  /*10ed0*/  LDGSTS.E [R252+0x22a00], [R6.64], !P3 ;  /* 0x22a0000006fc7fae */ /* 0x0003e2000d921848 */
[----:B------:R-:W-:-:S03]  /*10ee0*/  ISETP.GE.U32.AND P3, PT, R2, 0x7ffffeea, PT ;  /* 0x7ffffeea0200780c */ /* 0x000fc60003f66070 */
[----:B------:R4:W-:Y:S01]  /*10ef0*/  STL.64 [R1+0x928], R10 ;  /* 0x0009280a01007387 */ /* 0x0009e20000100a00 */
[----:B------:R-:W-:Y:S01]  /*10f00*/  IADD3 R3, R4, -0x9b, RZ ;  /* 0xffffff6504037810 */ /* 0x000fe20007ffe0ff */
[C---:B--2---:R-:W-:Y:S02]  /*10f10*/  IMAD.WIDE R12, R0.reuse, 0x4, R178 ;  /* 0x00000004000c7825 */ /* 0x044fe400078e02b2 */
[----:B------:R1:W-:Y:S04]  /*10f20*/  STL.64 [R1+0x918], R8 ;  /* 0x0009180801007387 */ /* 0x0003e80000100a00 */
[----:B------:R3:W-:Y:S01]  /*10f30*/  LDGSTS.E [R252+0x23800], [R12.64], !P0 ;  /* 0x238000000cfc7fae */ /* 0x0007e2000c121848 */
[----:B----4-:R-:W-:-:S03]  /*10f40*/  IMAD.WIDE R10, R0, 0x4, R182 ;  /* 0x00000004000a7825 */ /* 0x010fc600078e02b6 */
[----:B------:R2:W-:Y:S01]  /*10f50*/  STL.64 [R1+0x908], R6 ;  /* 0x0009080601007387 */ /* 0x0005e20000100a00 */
[----:B------:R-:W-:Y:S01]  /*10f60*/  IADD3 R2, R4, -0x9f, RZ ;  /* 0xffffff6104027810 */ /* 0x000fe20007ffe0ff */
[----:B-1----:R-:W-:Y:S02]  /*10f70*/  IMAD.WIDE R8, R0, 0x4, R188 ;  /* 0x0000000400087825 */ /* 0x002fe400078e02bc */
[----:B------:R1:W-:Y:S01]  /*10f80*/  LDGSTS.E [R252+0x23a00], [R10.64], !P0 ;  /* 0x23a000000afc7fae */ /* 0x0003e2000c121848 */
[----:B------:R-:W-:-:S03]  /*10f90*/  ISETP.GE.U32.AND P0, PT, R3, 0x7ffffee6, PT ;  /* 0x7ffffee60300780c */ /* 0x000fc60003f06070 */
[----:B------:R3:W-:Y:S01]  /*10fa0*/  STL.64 [R1+0x8f8], R12 ;  /* 0x0008f80c01007387 */ /* 0x0007e20000100a00 */
[----:B--2---:R-:W-:-:S03]  /*10fb0*/  IMAD.WIDE R6, R0, 0x4, R192 ;  /* 0x0000000400067825 */ /* 0x004fc600078e02c0 */
[----:B------:R1:W-:Y:S01]  /*10fc0*/  STL.64 [R1+0x8e8], R10 ;  /* 0x0008e80a01007387 */ /* 0x0003e20000100a00 */
[----:B------:R-:W-:-:S03]  /*10fd0*/  IADD3 R3, R4, -0xa3, RZ ;  /* 0xffffff5d04037810 */ /* 0x000fc60007ffe0ff */
[----:B------:R2:W-:Y:S04]  /*10fe0*/  LDGSTS.E [R252+0x24800], [R8.64], !P2 ;  /* 0x2480000008fc7fae */ /* 0x0005e8000d121848 */
[----:B------:R4:W-:Y:S01]  /*10ff0*/  LDGSTS.E [R252+0x24a00], [R6.64], !P2 ;  /* 0x24a0000006fc7fae */ /* 0x0009e2000d121848 */
[----:B------:R-:W-:-:S03]  /*11000*/  ISETP.GE.U32.AND P2, PT, R2, 0x7ffffee2, PT ;  /* 0x7ffffee20200780c */ /* 0x000fc60003f46070 */
[----:B------:R2:W-:Y:S01]  /*11010*/  STL.64 [R1+0x8d8], R8 ;  /* 0x0008d80801007387 */ /* 0x0005e20000100a00 */
[----:B------:R-:W-:-:S03]  /*11020*/  IADD3 R2, R4, -0xa7, RZ ;  /* 0xffffff5904027810 */ /* 0x000fc60007ffe0ff */
[----:B------:R4:W-:Y:S01]  /*11030*/  STL.64 [R1+0x8c8], R6 ;  /* 0x0008c80601007387 */ /* 0x0009e20000100a00 */
[----:B---3--:R-:W-:-:S04]  /*11040*/  IMAD.WIDE R12, R0, 0x4, R186 ;  /* 0x00000004000c7825 */ /* 0x008fc800078e02ba */
[C---:B-1----:R-:W-:Y:S01]  /*11050*/  IMAD.WIDE R10, R0.reuse, 0x4, R190 ;  /* 0x00000004000a7825 */ /* 0x042fe200078e02be */
[----:B------:R1:W-:Y:S03]  /*11060*/  LDGSTS.E [R252+0x25800], [R12.64], !P3 ;  /* 0x258000000cfc7fae */ /* 0x0003e6000d921848 */
[C---:B--2---:R-:W-:Y:S01]  /*11070*/  IMAD.WIDE R8, R0.reuse, 0x4, R244 ;  /* 0x0000000400087825 */ /* 0x044fe200078e02f4 */
[----:B------:R2:W-:Y:S01]  /*11080*/  LDGSTS.E [R252+0x25a00], [R10.64], !P3 ;  /* 0x25a000000afc7fae */ /* 0x0005e2000d921848 */
[----:B------:R-:W-:Y:S02]  /*11090*/  ISETP.GE.U32.AND P3, PT, R3, 0x7ffffede, PT ;  /* 0x7ffffede0300780c */ /* 0x000fe40003f66070 */
[----:B----4-:R-:W-:Y:S01]  /*110a0*/  IMAD.WIDE R6, R0, 0x4, R194 ;  /* 0x0000000400067825 */ /* 0x010fe200078e02c2 */
[----:B------:R1:W-:Y:S04]  /*110b0*/  STL.64 [R1+0x8b8], R12 ;  /* 0x0008b80c01007387 */ /* 0x0003e80000100a00 */
[----:B------:R3:W-:Y:S01]  /*110c0*/  LDGSTS.E [R252+0x26800], [R8.64], !P0 ;  /* 0x2680000008fc7fae */ /* 0x0007e2000c121848 */
[----:B------:R-:W-:-:S03]  /*110d0*/  IADD3 R3, R4, -0xab, RZ ;  /* 0xffffff5504037810 */ /* 0x000fc60007ffe0ff */
[----:B------:R2:W-:Y:S04]  /*110e0*/  STL.64 [R1+0x8a8], R10 ;  /* 0x0008a80a01007387 */ /* 0x0005e80000100a00 */
[----:B------:R4:W-:Y:S01]  /*110f0*/  LDGSTS.E [R252+0x26a00], [R6.64], !P0 ;  /* 0x26a0000006fc7fae */ /* 0x0009e2000c121848 */
[----:B-1----:R-:W-:Y:S01]  /*11100*/  IMAD.WIDE R12, R0, 0x4, R250 ;  /* 0x00000004000c7825 */ /* 0x002fe200078e02fa */
[----:B------:R-:W-:Y:S02]  /*11110*/  ISETP.GE.U32.AND P0, PT, R2, 0x7ffffeda, PT ;  /* 0x7ffffeda0200780c */ /* 0x000fe40003f06070 */
[----:B------:R3:W-:Y:S01]  /*11120*/  STL.64 [R1+0x898], R8 ;  /* 0x0008980801007387 */ /* 0x0007e20000100a00 */
[----:B--2---:R-:W-:-:S03]  /*11130*/  IMAD.WIDE R10, R0, 0x4, R248 ;  /* 0x00000004000a7825 */ /* 0x004fc600078e02f8 */
[----:B------:R4:W-:Y:S01]  /*11140*/  STL.64 [R1+0x888], R6 ;  /* 0x0008880601007387 */ /* 0x0009e20000100a00 */
[----:B------:R-:W-:-:S03]  /*11150*/  IADD3 R2, R4, -0xaf, RZ ;  /* 0xffffff5104027810 */ /* 0x000fc60007ffe0ff */
[----:B------:R1:W-:Y:S01]  /*11160*/  LDGSTS.E [R252+0x27800], [R12.64], !P2 ;  /* 0x278000000cfc7fae */ /* 0x0003e2000d121848 */
[----:B---3--:R-:W-:-:S03]  /*11170*/  IMAD.WIDE R8, R0, 0x4, R196 ;  /* 0x0000000400087825 */ /* 0x008fc600078e02c4 */
[----:B------:R2:W-:Y:S01]  /*11180*/  LDGSTS.E [R252+0x27a00], [R10.64], !P2 ;  /* 0x27a000000afc7fae */ /* 0x0005e2000d121848 */
[----:B----4-:R-:W-:Y:S01]  /*11190*/  IMAD.WIDE R6, R0, 0x4, R198 ;  /* 0x0000000400067825 */ /* 0x010fe200078e02c6 */
[----:B------:R-:W-:Y:S02]  /*111a0*/  ISETP.GE.U32.AND P2, PT, R3, 0x7ffffed6, PT ;  /* 0x7ffffed60300780c */ /* 0x000fe40003f46070 */
[----:B------:R3:W-:Y:S04]  /*111b0*/  LDGSTS.E [R252+0x28800], [R8.64], !P3 ;  /* 0x2880000008fc7fae */ /* 0x0007e8000d921848 */
[----:B------:R1:W-:Y:S04]  /*111c0*/  STL.64 [R1+0x878], R12 ;  /* 0x0008780c01007387 */ /* 0x0003e80000100a00 */
[----:B------:R4:W-:Y:S01]  /*111d0*/  LDGSTS.E [R252+0x28a00], [R6.64], !P3 ;  /* 0x28a0000006fc7fae */ /* 0x0009e2000d921848 */
[----:B------:R-:W-:-:S03]  /*111e0*/  ISETP.GE.U32.AND P3, PT, R2, 0x7ffffed2, PT ;  /* 0x7ffffed20200780c */ /* 0x000fc60003f66070 */
[----:B------:R2:W-:Y:S01]  /*111f0*/  STL.64 [R1+0x868], R10 ;  /* 0x0008680a01007387 */ /* 0x0005e20000100a00 */
[----:B------:R-:W-:Y:S01]  /*11200*/  IADD3 R3, R4, -0xb3, RZ ;  /* 0xffffff4d04037810 */ /* 0x000fe20007ffe0ff */
[C---:B-1----:R-:W-:Y:S02]  /*11210*/  IMAD.WIDE R12, R0.reuse, 0x4, R200 ;  /* 0x00000004000c7825 */ /* 0x042fe400078e02c8 */
[----:B------:R3:W-:Y:S04]  /*11220*/  STL.64 [R1+0x858], R8 ;  /* 0x0008580801007387 */ /* 0x0007e80000100a00 */
[----:B------:R1:W-:Y:S01]  /*11230*/  LDGSTS.E [R252+0x29800], [R12.64], !P0 ;  /* 0x298000000cfc7fae */ /* 0x0003e2000c121848 */
[----:B--2---:R-:W-:-:S03]  /*11240*/  IMAD.WIDE R10, R0, 0x4, R202 ;  /* 0x00000004000a7825 */ /* 0x004fc600078e02ca */
[----:B------:R4:W-:Y:S01]  /*11250*/  STL.64 [R1+0x848], R6 ;  /* 0x0008480601007387 */ /* 0x0009e20000100a00 */
[----:B------:R-:W-:Y:S01]  /*11260*/  IADD3 R2, R4, -0xb7, RZ ;  /* 0xffffff4904027810 */ /* 0x000fe20007ffe0ff */
[----:B---3--:R-:W-:Y:S02]  /*11270*/  IMAD.WIDE R8, R0, 0x4, R204 ;  /* 0x0000000400087825 */ /* 0x008fe400078e02cc */
[----:B------:R2:W-:Y:S01]  /*11280*/  LDGSTS.E [R252+0x29a00], [R10.64], !P0 ;  /* 0x29a000000afc7fae */ /* 0x0005e2000c121848 */
[----:B------:R-:W-:-:S03]  /*11290*/  ISETP.GE.U32.AND P0, PT, R3, 0x7ffffece, PT ;  /* 0x7ffffece0300780c */ /* 0x000fc60003f06070 */
[----:B------:R1:W-:Y:S01]  /*112a0*/  STL.64 [R1+0x838], R12 ;  /* 0x0008380c01007387 */ /* 0x0003e20000100a00 */
[----:B----4-:R-:W-:-:S03]  /*112b0*/  IMAD.WIDE R6, R0, 0x4, R206 ;  /* 0x0000000400067825 */ /* 0x010fc600078e02ce */
[----:B------:R2:W-:Y:S01]  /*112c0*/  STL.64 [R1+0x828], R10 ;  /* 0x0008280a01007387 */ /* 0x0005e20000100a00 */
[----:B------:R-:W-:-:S03]  /*112d0*/  IADD3 R3, R4, -0xbb, RZ ;  /* 0xffffff4504037810 */ /* 0x000fc60007ffe0ff */
[----:B------:R3:W-:Y:S01]  /*112e0*/  LDGSTS.E [R252+0x2a800], [R8.64], !P2 ;  /* 0x2a80000008fc7fae */ /* 0x0007e2000d121848 */
[----:B-1----:R-:W-:-:S03]  /*112f0*/  IMAD.WIDE R12, R0, 0x4, R208 ;  /* 0x00000004000c7825 */ /* 0x002fc600078e02d0 */
[----:B------:R1:W-:Y:S01]  /*11300*/  LDGSTS.E [R252+0x2aa00], [R6.64], !P2 ;  /* 0x2aa0000006fc7fae */ /* 0x0003e2000d121848 */
[----:B--2---:R-:W-:Y:S01]  /*11310*/  IMAD.WIDE R10, R0, 0x4, R210 ;  /* 0x00000004000a7825 */ /* 0x004fe200078e02d2 */
[----:B------:R-:W-:Y:S02]  /*11320*/  ISETP.GE.U32.AND P2, PT, R2, 0x7ffffeca, PT ;  /* 0x7ffffeca0200780c */ /* 0x000fe40003f46070 */
[----:B------:R2:W-:Y:S04]  /*11330*/  LDGSTS.E [R252+0x2b800], [R12.64], !P3 ;  /* 0x2b8000000cfc7fae */ /* 0x0005e8000d921848 */
[----:B------:R3:W-:Y:S04]  /*11340*/  STL.64 [R1+0x810], R8 ;  /* 0x0008100801007387 */ /* 0x0007e80000100a00 */
[----:B------:R4:W-:Y:S01]  /*11350*/  LDGSTS.E [R252+0x2ba00], [R10.64], !P3 ;  /* 0x2ba000000afc7fae */ /* 0x0009e2000d921848 */
[----:B------:R-:W-:-:S03]  /*11360*/  ISETP.GE.U32.AND P3, PT, R3, 0x7ffffec6, PT ;  /* 0x7ffffec60300780c */ /* 0x000fc60003f66070 */
[----:B------:R1:W-:Y:S01]  /*11370*/  STL.64 [R1+0x7f8], R6 ;  /* 0x0007f80601007387 */ /* 0x0003e20000100a00 */
[----:B---3--:R-:W-:-:S03]  /*11380*/  IMAD.WIDE R8, R0, 0x4, R212 ;  /* 0x0000000400087825 */ /* 0x008fc600078e02d4 */
[----:B------:R2:W-:Y:S04]  /*11390*/  STL.64 [R1+0x7d8], R12 ;  /* 0x0007d80c01007387 */ /* 0x0005e80000100a00 */
[----:B------:R4:W-:Y:S01]  /*113a0*/  STL.64 [R1+0x7b8], R10 ;  /* 0x0007b80a01007387 */ /* 0x0009e20000100a00 */
[----:B-1----:R-:W-:-:S03]  /*113b0*/  IMAD.WIDE R6, R0, 0x4, R214 ;  /* 0x0000000400067825 */ /* 0x002fc600078e02d6 */
[----:B------:R1:W-:Y:S01]  /*113c0*/  STL.64 [R1+0x7a0], R8 ;  /* 0x0007a00801007387 */ /* 0x0003e20000100a00 */
[----:B--2---:R-:W-:-:S03]  /*113d0*/  IMAD.WIDE R12, R0, 0x4, R216 ;  /* 0x00000004000c7825 */ /* 0x004fc600078e02d8 */
[----:B------:R1:W-:Y:S01]  /*113e0*/  LDGSTS.E [R252+0x2c800], [R8.64], !P0 ;  /* 0x2c80000008fc7fae */ /* 0x0003e2000c121848 */
[----:B----4-:R-:W-:-:S03]  /*113f0*/  IMAD.WIDE R10, R0, 0x4, R218 ;  /* 0x00000004000a7825 */ /* 0x010fc600078e02da */
[----:B------:R2:W-:Y:S04]  /*11400*/  STL.64 [R1+0x780], R6 ;  /* 0x0007800601007387 */ /* 0x0005e80000100a00 */
[----:B------:R2:W-:Y:S01]  /*11410*/  LDGSTS.E [R252+0x2ca00], [R6.64], !P0 ;  /* 0x2ca0000006fc7fae */ /* 0x0005e2000c121848 */
[----:B-1----:R-:W-:-:S03]  /*11420*/  IMAD.WIDE R8, R0, 0x4, R220 ;  /* 0x0000000400087825 */ /* 0x002fc600078e02dc */
[----:B------:R1:W-:Y:S04]  /*11430*/  STL.64 [R1+0x758], R12 ;  /* 0x0007580c01007387 */ /* 0x0003e80000100a00 */
[----:B------:R3:W-:Y:S01]  /*11440*/  STL.64 [R1+0x730], R10 ;  /* 0x0007300a01007387 */ /* 0x0007e20000100a00 */
[----:B--2---:R-:W-:-:S03]  /*11450*/  IMAD.WIDE R6, R0, 0x4, R222 ;  /* 0x0000000400067825 */ /* 0x004fc600078e02de */
[----:B------:R1:W-:Y:S04]  /*11460*/  LDGSTS.E [R252+0x2d800], [R12.64], !P2 ;  /* 0x2d8000000cfc7fae */ /* 0x0003e8000d121848 */
[----:B------:R2:W-:Y:S04]  /*11470*/  STL.64 [R1+0x708], R8 ;  /* 0x0007080801007387 */ /* 0x0005e80000100a00 */
[----:B------:R3:W-:Y:S04]  /*11480*/  LDGSTS.E [R252+0x2da00], [R10.64], !P2 ;  /* 0x2da000000afc7fae */ /* 0x0007e8000d121848 */
[----:B------:R2:W-:Y:S01]  /*11490*/  STL.64 [R1+0x6e0], R6 ;  /* 0x0006e00601007387 */ /* 0x0005e20000100a00 */
[----:B-1----:R-:W-:-:S03]  /*114a0*/  IMAD.WIDE R12, R0, 0x4, R224 ;  /* 0x00000004000c7825 */ /* 0x002fc600078e02e0 */
[----:B------:R2:W-:Y:S04]  /*114b0*/  LDGSTS.E [R252+0x2e800], [R8.64], !P3 ;  /* 0x2e80000008fc7fae */ /* 0x0005e8000d921848 */
[----:B------:R-:W4:Y:S01]  /*114c0*/  LDL.LU.64 R186, [R1+0x160] ;  /* 0x0001600001ba7983 */ /* 0x000f220000300a00 */
[----:B---3--:R-:W-:-:S03]  /*114d0*/  IMAD.WIDE R10, R0, 0x4, R226 ;  /* 0x00000004000a7825 */ /* 0x008fc600078e02e2 */
[----:B------:R1:W-:Y:S04]  /*114e0*/  LDGSTS.E [R252+0x2ea00], [R6.64], !P3 ;  /* 0x2ea0000006fc7fae */ /* 0x0003e8000d921848 */
[----:B------:R-:W3:Y:S01]  /*114f0*/  LDL.LU.64 R194, [R1+0x168] ;  /* 0x0001680001c27983 */ /* 0x000ee20000300a00 */
[----:B--2---:R-:W-:-:S03]  /*11500*/  IMAD.WIDE R8, R0, 0x4, R228 ;  /* 0x0000000400087825 */ /* 0x004fc600078e02e4 */
[----:B------:R2:W-:Y:S01]  /*11510*/  STL.64 [R1+0x6b8], R12 ;  /* 0x0006b80c01007387 */ /* 0x0005e20000100a00 */
[----:B-1----:R-:W-:-:S03]  /*11520*/  IMAD.WIDE R6, R0, 0x4, R230 ;  /* 0x0000000400067825 */ /* 0x002fc600078e02e6 */
[----:B------:R1:W-:Y:S04]  /*11530*/  STL.64 [R1+0x690], R10 ;  /* 0x0006900a01007387 */ /* 0x0003e80000100a00 */
[----:B------:R1:W-:Y:S04]  /*11540*/  STL.64 [R1+0x668], R8 ;  /* 0x0006680801007387 */ /* 0x0003e80000100a00 */
[----:B------:R1:W-:Y:S04]  /*11550*/  STL.64 [R1+0x640], R6 ;  /* 0x0006400601007387 */ /* 0x0003e80000100a00 */
[----:B------:R-:W3:Y:S04]  /*11560*/  LDL.LU.64 R178, [R1+0x170] ;  /* 0x0001700001b27983 */ /* 0x000ee80000300a00 */
[----:B------:R-:W3:Y:S04]  /*11570*/  LDL.LU.64 R182, [R1+0x178] ;  /* 0x0001780001b67983 */ /* 0x000ee80000300a00 */
[----:B------:R-:W3:Y:S04]  /*11580*/  LDL.LU.64 R190, [R1+0x180] ;  /* 0x0001800001be7983 */ /* 0x000ee80000300a00 */
[----:B------:R-:W3:Y:S01]  /*11590*/  LDL.LU.64 R244, [R1+0x188] ;  /* 0x0001880001f47983 */ /* 0x000ee20000300a00 */
[----:B------:R-:W-:-:S02]  /*115a0*/  IADD3 R2, R4, -0xbf, RZ ;  /* 0xffffff4104027810 */ /* 0x000fc40007ffe0ff */
[----:B------:R-:W-:Y:S02]  /*115b0*/  IADD3 R3, R4, -0xc3, RZ ;  /* 0xffffff3d04037810 */ /* 0x000fe40007ffe0ff */
[----:B------:R-:W-:Y:S02]  /*115c0*/  ISETP.GE.U32.AND P0, PT, R2, 0x7ffffec2, PT ;  /* 0x7ffffec20200780c */ /* 0x000fe40003f06070 */
[----:B------:R-:W-:Y:S02]  /*115d0*/  IADD3 R2, R4, -0xc7, RZ ;  /* 0xffffff3904027810 */ /* 0x000fe40007ffe0ff */
[----:B------:R-:W-:Y:S02]  /*115e0*/  ISETP.GE.U32.AND P2, PT, R3, 0x7ffffebe, PT ;  /* 0x7ffffebe0300780c */ /* 0x000fe40003f46070 */
[----:B------:R-:W-:Y:S02]  /*115f0*/  ISETP.GE.U32.AND P3, PT, R2, 0x7ffffeba, PT ;  /* 0x7ffffeba0200780c */ /* 0x000fe40003f66070 */
[----:B------:R-:W-:-:S02]  /*11600*/  IADD3 R3, R4, -0xcb, RZ ;  /* 0xffffff3504037810 */ /* 0x000fc40007ffe0ff */
[----:B------:R-:W-:-:S03]  /*11610*/  IADD3 R2, R4, -0xcf, RZ ;  /* 0xffffff3104027810 */ /* 0x000fc60007ffe0ff */
[----:B------:R2:W-:Y:S04]  /*11620*/  LDGSTS.E [R252+0x2f800], [R12.64], !P0 ;  /* 0x2f8000000cfc7fae */ /* 0x0005e8000c121848 */
[----:B------:R1:W-:Y:S01]  /*11630*/  LDGSTS.E [R252+0x2fa00], [R10.64], !P0 ;  /* 0x2fa000000afc7fae */ /* 0x0003e2000c121848 */
[----:B------:R-:W-:Y:S02]  /*11640*/  ISETP.GE.U32.AND P0, PT, R3, 0x7ffffeb6, PT ;  /* 0x7ffffeb60300780c */ /* 0x000fe40003f06070 */
[----:B------:R-:W-:Y:S01]  /*11650*/  IADD3 R3, R4, -0xd3, RZ ;  /* 0xffffff2d04037810 */ /* 0x000fe20007ffe0ff */
[----:B------:R1:W-:Y:S01]  /*11660*/  LDGSTS.E [R252+0x30800], [R8.64], !P2 ;  /* 0x3080000008fc7fae */ /* 0x0003e2000d121848 */
[----:B--2---:R-:W-:-:S03]  /*11670*/  IMAD.WIDE R12, R0, 0x4, R232 ;  /* 0x00000004000c7825 */ /* 0x004fc600078e02e8 */
[----:B------:R2:W-:Y:S01]  /*11680*/  LDGSTS.E [R252+0x30a00], [R6.64], !P2 ;  /* 0x30a0000006fc7fae */ /* 0x0005e2000d121848 */
[----:B-1----:R-:W-:Y:S01]  /*11690*/  IMAD.WIDE R10, R0, 0x4, R234 ;  /* 0x00000004000a7825 */ /* 0x002fe200078e02ea */
[----:B------:R-:W-:Y:S02]  /*116a0*/  ISETP.GE.U32.AND P2, PT, R2, 0x7ffffeb2, PT ;  /* 0x7ffffeb20200780c */ /* 0x000fe40003f46070 */
[----:B------:R1:W-:Y:S01]  /*116b0*/  LDGSTS.E [R252+0x31800], [R12.64], !P3 ;  /* 0x318000000cfc7fae */ /* 0x0003e2000d921848 */
[----:B------:R-:W-:-:S03]  /*116c0*/  IMAD.WIDE R8, R0, 0x4, R236 ;  /* 0x0000000400087825 */ /* 0x000fc600078e02ec */
[----:B------:R4:W-:Y:S01]  /*116d0*/  LDGSTS.E [R252+0x31a00], [R10.64], !P3 ;  /* 0x31a000000afc7fae */ /* 0x0009e2000d921848 */
[----:B------:R-:W-:Y:S01]  /*116e0*/  ISETP.GE.U32.AND P3, PT, R3, 0x7ffffeae, PT ;  /* 0x7ffffeae0300780c */ /* 0x000fe20003f66070 */
[----:B--2---:R-:W-:Y:S02]  /*116f0*/  IMAD.WIDE R6, R0, 0x4, R238 ;  /* 0x0000000400067825 */ /* 0x004fe400078e02ee */
[----:B------:R1:W-:Y:S01]  /*11700*/  STL.64 [R1+0x618], R12 ;  /* 0x0006180c01007387 */ /* 0x0003e20000100a00 */
[----:B------:R-:W-:-:S03]  /*11710*/  IADD3 R2, R4, -0xd7, RZ ;  /* 0xffffff2904027810 */ /* 0x000fc60007ffe0ff */
[----:B------:R-:W-:Y:S04]  /*11720*/  STL.64 [R1+0x5f0], R10 ;  /* 0x0005f00a01007387 */ /* 0x000fe80000100a00 */
[----:B------:R2:W-:Y:S01]  /*11730*/  STL.64 [R1+0x5c8], R8 ;  /* 0x0005c80801007387 */ /* 0x0005e20000100a00 */
[----:B-1----:R-:W-:-:S03]  /*11740*/  IMAD.WIDE R12, R0, 0x4, R240 ;  /* 0x00000004000c7825 */ /* 0x002fc600078e02f0 */
[----:B------:R2:W-:Y:S04]  /*11750*/  LDGSTS.E [R252+0x32800], [R8.64], !P0 ;  /* 0x3280000008fc7fae */ /* 0x0005e8000c121848 */
[----:B------:R1:W-:Y:S04]  /*11760*/  STL.64 [R1+0x5a0], R6 ;  /* 0x0005a00601007387 */ /* 0x0003e80000100a00 */
[----:B------:R1:W-:Y:S01]  /*11770*/  LDGSTS.E [R252+0x32a00], [R6.64], !P0 ;  /* 0x32a0000006fc7fae */ /* 0x0003e2000c121848 */
[----:B------:R-:W-:Y:S01]  /*11780*/  ISETP.GE.U32.AND P0, PT, R2, 0x7ffffeaa, PT ;  /* 0x7ffffeaa0200780c */ /* 0x000fe20003f06070 */
[----:B--2---:R-:W-:-:S02]  /*11790*/  IMAD.WIDE R8, R0, 0x4, R242 ;  /* 0x0000000400087825 */ /* 0x004fc400078e02f2 */
[----:B------:R2:W-:Y:S04]  /*117a0*/  STL.64 [R1+0x578], R12 ;  /* 0x0005780c01007387 */ /* 0x0005e80000100a00 */
[----:B------:R-:W2:Y:S01]  /*117b0*/  LDL.LU.64 R188, [R1+0x190] ;  /* 0x0001900001bc7983 */ /* 0x000ea20000300a00 */
[----:B-1----:R-:W-:-:S03]  /*117c0*/  IADD3 R7, R4, -0xdb, RZ ;  /* 0xffffff2504077810 */ /* 0x002fc60007ffe0ff */
[----:B------:R2:W-:Y:S01]  /*117d0*/  LDGSTS.E [R252+0x33800], [R12.64], !P2 ;  /* 0x338000000cfc7fae */ /* 0x0005e2000d121848 */
[----:B------:R-:W-:-:S03]  /*117e0*/  IADD3 R6, R4, -0xdf, RZ ;  /* 0xffffff2104067810 */ /* 0x000fc60007ffe0ff */
[----:B------:R1:W-:Y:S01]  /*117f0*/  LDGSTS.E [R252+0x33a00], [R8.64], !P2 ;  /* 0x33a0000008fc7fae */ /* 0x0003e2000d121848 */
[----:B------:R-:W-:-:S03]  /*11800*/  ISETP.GE.U32.AND P2, PT, R7, 0x7ffffea6, PT ;  /* 0x7ffffea60700780c */ /* 0x000fc60003f46070 */
[----:B------:R-:W2:Y:S01]  /*11810*/  LDL.LU.64 R192, [R1+0x198] ;  /* 0x0001980001c07983 */ /* 0x000ea20000300a00 */
[----:B----4-:R-:W-:-:S03]  /*11820*/  IMAD.WIDE R10, R0, 0x4, R186 ;  /* 0x00000004000a7825 */ /* 0x010fc600078e02ba */
[----:B------:R-:W4:Y:S04]  /*11830*/  LDL.LU.64 R186, [R1+0x1a0] ;  /* 0x0001a00001ba7983 */ /* 0x000f280000300a00 */
[----:B------:R1:W-:Y:S01]  /*11840*/  LDGSTS.E [R252+0x34800], [R10.64], !P3 ;  /* 0x348000000afc7fae */ /* 0x0003e2000d921848 */
[----:B---3--:R-:W-:-:S03]  /*11850*/  IMAD.WIDE R2, R0, 0x4, R194 ;  /* 0x0000000400027825 */ /* 0x008fc600078e02c2 */
[----:B------:R-:W3:Y:S04]  /*11860*/  LDL.LU.64 R194, [R1+0x1a8] ;  /* 0x0001a80001c27983 */ /* 0x000ee80000300a00 */
[----:B------:R1:W-:Y:S01]  /*11870*/  LDGSTS.E [R252+0x34a00], [R2.64], !P3 ;  /* 0x34a0000002fc7fae */ /* 0x0003e2000d921848 */
[----:B------:R-:W-:-:S03]  /*11880*/  ISETP.GE.U32.AND P3, PT, R6, 0x7ffffea2, PT ;  /* 0x7ffffea20600780c */ /* 0x000fc60003f66070 */
[----:B------:R-:W-:Y:S04]  /*11890*/  STL.64 [R1+0x14c0], R8 ;  /* 0x0014c00801007387 */ /* 0x000fe80000100a00 */
[----:B------:R-:W-:Y:S01]  /*118a0*/  STL.64 [R1+0x14a0], R10 ;  /* 0x0014a00a01007387 */ /* 0x000fe20000100a00 */
[----:B------:R-:W-:-:S03]  /*118b0*/  IMAD.WIDE R6, R0, 0x4, R178 ;  /* 0x0000000400067825 */ /* 0x000fc600078e02b2 */
[----:B------:R-:W-:Y:S01]  /*118c0*/  STL.64 [R1+0x14a8], R2 ;  /* 0x0014a80201007387 */ /* 0x000fe20000100a00 */
[----:B------:R-:W-:-:S03]  /*118d0*/  IMAD.WIDE R16, R0, 0x4, R182 ;  /* 0x0000000400107825 */ /* 0x000fc600078e02b6 */
[----:B------:R-:W-:Y:S01]  /*118e0*/  STL.64 [R1+0x14b0], R6 ;  /* 0x0014b00601007387 */ /* 0x000fe20000100a00 */
[----:B------:R-:W-:-:S03]  /*118f0*/  IMAD.WIDE R18, R0, 0x4, R190 ;  /* 0x0000000400127825 */ /* 0x000fc600078e02be */
[----:B------:R-:W3:Y:S04]  /*11900*/  LDL.LU.64 R178, [R1+0x1b0] ;  /* 0x0001b00001b27983 */ /* 0x000ee80000300a00 */
[----:B------:R-:W3:Y:S04]  /*11910*/  LDL.LU.64 R182, [R1+0x1b8] ;  /* 0x0001b80001b67983 */ /* 0x000ee80000300a00 */
[----:B------:R-:W3:Y:S01]  /*11920*/  LDL.LU.64 R190, [R1+0x1c0] ;  /* 0x0001c00001be7983 */ /* 0x000ee20000300a00 */
[----:B--2---:R-:W-:-:S03]  /*11930*/  IMAD.WIDE R12, R0, 0x4, R244 ;  /* 0x00000004000c7825 */ /* 0x004fc600078e02f4 */
[----:B------:R-:W2:Y:S04]  /*11940*/  LDL.LU.64 R244, [R1+0x1c8] ;  /* 0x0001c80001f47983 */ /* 0x000ea80000300a00 */
[----:B------:R1:W-:Y:S04]  /*11950*/  LDGSTS.E [R252+0x35800], [R6.64], !P0 ;  /* 0x3580000006fc7fae */ /* 0x0003e8000c121848 */
[----:B------:R1:W-:Y:S04]  /*11960*/  LDGSTS.E [R252+0x35a00], [R16.64], !P0 ;  /* 0x35a0000010fc7fae */ /* 0x0003e8000c121848 */
[----:B------:R1:W-:Y:S01]  /*11970*/  STL.64 [R1+0x14b8], R16 ;  /* 0x0014b81001007387 */ /* 0x0003e20000100a00 */
[----:B------:R-:W-:-:S02]  /*11980*/  IADD3 R15, R4, -0xe3, RZ ;  /* 0xffffff1d040f7810 */ /* 0x000fc40007ffe0ff */
[----:B------:R-:W-:Y:S01]  /*11990*/  IADD3 R14, R4, -0xe7, RZ ;  /* 0xffffff19040e7810 */ /* 0x000fe20007ffe0ff */
[----:B-1----:R-:W-:-:S05]  /*119a0*/  IMAD.SHL.U32 R16, R246, 0x4, RZ ;  /* 0x00000004f6107824 */ /* 0x002fca00078e00ff */
[----:B------:R-:W-:Y:S01]  /*119b0*/  LOP3.LUT R17, R16, 0x40, RZ, 0x3c, !PT ;  /* 0x0000004010117812 */ /* 0x000fe200078e3cff */
[----:B------:R-:W-:Y:S01]  /*119c0*/  STL.64 [R1+0x1498], R18 ;  /* 0x0014981201007387 */ /* 0x000fe20000100a00 */
[----:B------:R-:W-:-:S03]  /*119d0*/  ISETP.GE.U32.AND P0, PT, R15, 0x7ffffe9e, PT ;  /* 0x7ffffe9e0f00780c */ /* 0x000fc60003f06070 */
[----:B------:R1:W-:Y:S04]  /*119e0*/  LDGSTS.E [R17+0x36800], [R18.64], !P2 ;  /* 0x3680000012117fae */ /* 0x0003e8000d121848 */
[----:B------:R1:W-:Y:S01]  /*119f0*/  LDGSTS.E [R17+0x36a00], [R12.64], !P2 ;  /* 0x36a000000c117fae */ /* 0x0003e2000d121848 */
[----:B------:R-:W-:-:S03]  /*11a00*/  ISETP.GE.U32.AND P2, PT, R14, 0x7ffffe9a, PT ;  /* 0x7ffffe9a0e00780c */ /* 0x000fc60003f46070 */
[----:B------:R1:W-:Y:S01]  /*11a10*/  STL.64 [R1+0x14c8], R12 ;  /* 0x0014c80c01007387 */ /* 0x0003e20000100a00 */
[C---:B------:R-:W-:Y:S02]  /*11a20*/  IADD3 R23, R4.reuse, -0xeb, RZ ;  /* 0xffffff1504177810 */ /* 0x040fe40007ffe0ff */
[----:B------:R-:W-:Y:S01]  /*11a30*/  IADD3 R22, R4, -0xef, RZ ;  /* 0xffffff1104167810 */ /* 0x000fe20007ffe0ff */
[C---:B------:R-:W-:Y:S02]  /*11a40*/  IMAD.WIDE R14, R0.reuse, 0x4, R188 ;  /* 0x00000004000e7825 */ /* 0x040fe400078e02bc */
[----:B------:R-:W2:Y:S04]  /*11a50*/  LDL.LU.64 R188, [R1+0x1d0] ;  /* 0x0001d00001bc7983 */ /* 0x000ea80000300a00 */
[----:B------:R1:W-:Y:S01]  /*11a60*/  LDGSTS.E [R17+0x37800], [R14.64], !P3 ;  /* 0x378000000e117fae */ /* 0x0003e2000d921848 */
[----:B------:R-:W-:-:S05]  /*11a70*/  IMAD.WIDE R24, R0, 0x4, R192 ;  /* 0x0000000400187825 */ /* 0x000fca00078e02c0 */
[----:B------:R1:W-:Y:S01]  /*11a80*/  LDGSTS.E [R17+0x37a00], [R24.64], !P3 ;  /* 0x37a0000018117fae */ /* 0x0003e2000d921848 */
[----:B------:R-:W-:Y:S01]  /*11a90*/  ISETP.GE.U32.AND P3, PT, R23, 0x7ffffe96, PT ;  /* 0x7ffffe961700780c */ /* 0x000fe20003f66070 */
[----:B----4-:R-:W-:-:S05]  /*11aa0*/  IMAD.WIDE R26, R0, 0x4, R186 ;  /* 0x00000004001a7825 */ /* 0x010fca00078e02ba */
[----:B------:R4:W-:Y:S01]  /*11ab0*/  LDGSTS.E [R17+0x38800], [R26.64], !P0 ;  /* 0x388000001a117fae */ /* 0x0009e2000c121848 */
[----:B---3--:R-:W-:-:S03]  /*11ac0*/  IMAD.WIDE R20, R0, 0x4, R194 ;  /* 0x0000000400147825 */ /* 0x008fc600078e02c2 */
[----:B------:R-:W3:Y:S04]  /*11ad0*/  LDL.LU.64 R194, [R1+0x1d8] ;  /* 0x0001d80001c27983 */ /* 0x000ee80000300a00 */
[----:B------:R-:W4:Y:S04]  /*11ae0*/  LDL.LU.64 R192, [R1+0x1e0] ;  /* 0x0001e00001c07983 */ /* 0x000f280000300a00 */
[----:B------:R-:W4:Y:S04]  /*11af0*/  LDL.LU.64 R186, [R1+0x1e8] ;  /* 0x0001e80001ba7983 */ /* 0x000f280000300a00 */
[----:B------:R-:W-:Y:S04]  /*11b00*/  STL.64 [R1+0x14d0], R14 ;  /* 0x0014d00e01007387 */ /* 0x000fe80000100a00 */
[----:B------:R-:W-:Y:S04]  /*11b10*/  STL.64 [R1+0x14d8], R24 ;  /* 0x0014d81801007387 */ /* 0x000fe80000100a00 */
[----:B------:R1:W-:Y:S01]  /*11b20*/  LDGSTS.E [R17+0x38a00], [R20.64], !P0 ;  /* 0x38a0000014117fae */ /* 0x0003e2000c121848 */
[----:B------:R-:W-:-:S03]  /*11b30*/  ISETP.GE.U32.AND P0, PT, R22, 0x7ffffe92, PT ;  /* 0x7ffffe921600780c */ /* 0x000fc60003f06070 */
[----:B------:R-:W-:Y:S01]  /*11b40*/  STL.64 [R1+0x14e0], R26 ;  /* 0x0014e01a01007387 */ /* 0x000fe20000100a00 */
[----:B------:R-:W-:-:S03]  /*11b50*/  IMAD.WIDE R22, R0, 0x4, R178 ;  /* 0x0000000400167825 */ /* 0x000fc600078e02b2 */
[----:B------:R-:W-:Y:S04]  /*11b60*/  STL.64 [R1+0x14e8], R20 ;  /* 0x0014e81401007387 */ /* 0x000fe80000100a00 */
[----:B------:R-:W4:Y:S01]  /*11b70*/  LDL.LU.64 R178, [R1+0x200] ;  /* 0x0002000001b27983 */ /* 0x000f220000300a00 */
[----:B------:R-:W-:-:S03]  /*11b80*/  IMAD.WIDE R34, R0, 0x4, R190 ;  /* 0x0000000400227825 */ /* 0x000fc600078e02be */
[----:B------:R-:W4:Y:S01]  /*11b90*/  LDL.LU.64 R190, [R1+0x218] ;  /* 0x0002180001be7983 */ /* 0x000f220000300a00 */
[----:B--2---:R-:W-:-:S03]  /*11ba0*/  IMAD.WIDE R28, R0, 0x4, R244 ;  /* 0x00000004001c7825 */ /* 0x004fc600078e02f4 */
[----:B------:R-:W2:Y:S01]  /*11bb0*/  LDL.LU.64 R244, [R1+0x240] ;  /* 0x0002400001f47983 */ /* 0x000ea20000300a00 */
[----:B------:R-:W-:Y:S01]  /*11bc0*/  IMAD.WIDE R32, R0, 0x4, R182 ;  /* 0x0000000400207825 */ /* 0x000fe200078e02b6 */
[C---:B------:R-:W-:Y:S02]  /*11bd0*/  IADD3 R31, R4.reuse, -0xf3, RZ ;  /* 0xffffff0d041f7810 */ /* 0x040fe40007ffe0ff */
[----:B------:R-:W2:Y:S01]  /*11be0*/  LDL.LU.64 R182, [R1+0x258] ;  /* 0x0002580001b67983 */ /* 0x000ea20000300a00 */
[----:B------:R-:W-:-:S03]  /*11bf0*/  IADD3 R30, R4, -0xf7, RZ ;  /* 0xffffff09041e7810 */ /* 0x000fc60007ffe0ff */
[----:B------:R1:W-:Y:S04]  /*11c00*/  LDGSTS.E [R17+0x39800], [R22.64], !P2 ;  /* 0x3980000016117fae */ /* 0x0003e8000d121848 */
[----:B------:R1:W-:Y:S01]  /*11c10*/  LDGSTS.E [R17+0x39a00], [R32.64], !P2 ;  /* 0x39a0000020117fae */ /* 0x0003e2000d121848 */
[----:B------:R-:W-:-:S03]  /*11c20*/  ISETP.GE.U32.AND P2, PT, R31, 0x7ffffe8e, PT ;  /* 0x7ffffe8e1f00780c */ /* 0x000fc60003f46070 */
[----:B------:R-:W-:Y:S04]  /*11c30*/  STL.64 [R1+0x14f0], R22 ;  /* 0x0014f01601007387 */ /* 0x000fe80000100a00 */
[----:B------:R1:W-:Y:S04]  /*11c40*/  LDGSTS.E [R17+0x3a800], [R34.64], !P3 ;  /* 0x3a80000022117fae */ /* 0x0003e8000d921848 */
[----:B------:R-:W-:Y:S04]  /*11c50*/  STL.64 [R1+0x14f8], R32 ;  /* 0x0014f82001007387 */ /* 0x000fe80000100a00 */
[----:B------:R1:W-:Y:S01]  /*11c60*/  LDGSTS.E [R17+0x3aa00], [R28.64], !P3 ;  /* 0x3aa000001c117fae */ /* 0x0003e2000d921848 */
[----:B------:R-:W-:-:S03]  /*11c70*/  ISETP.GE.U32.AND P3, PT, R30, 0x7ffffe8a, PT ;  /* 0x7ffffe8a1e00780c */ /* 0x000fc60003f66070 */
[----:B------:R-:W-:Y:S04]  /*11c80*/  STL.64 [R1+0x1500], R34 ;  /* 0x0015002201007387 */ /* 0x000fe80000100a00 */
[----:B------:R-:W-:Y:S01]  /*11c90*/  STL.64 [R1+0x1508], R28 ;  /* 0x0015081c01007387 */ /* 0x000fe20000100a00 */
[----:B------:R-:W-:-:S03]  /*11ca0*/  IMAD.WIDE R30, R0, 0x4, R188 ;  /* 0x00000004001e7825 */ /* 0x000fc600078e02bc */
[----:B------:R-:W2:Y:S01]  /*11cb0*/  LDL.LU.64 R188, [R1+0x270] ;  /* 0x0002700001bc7983 */ /* 0x000ea20000300a00 */
[----:B------:R-:W-:-:S03]  /*11cc0*/  IADD3 R39, R4, -0xfb, RZ ;  /* 0xffffff0504277810 */ /* 0x000fc60007ffe0ff */
[----:B------:R1:W-:Y:S01]  /*11cd0*/  LDGSTS.E [R17+0x3b800], [R30.64], !P0 ;  /* 0x3b8000001e117fae */ /* 0x0003e2000c121848 */
[----:B---3--:R-:W-:-:S03]  /*11ce0*/  IMAD.WIDE R40, R0, 0x4, R194 ;  /* 0x0000000400287825 */ /* 0x008fc600078e02c2 */
[----:B------:R-:W3:Y:S01]  /*11cf0*/  LDL.LU.64 R194, [R1+0x288] ;  /* 0x0002880001c27983 */ /* 0x000ee20000300a00 */
[----:B----4-:R-:W-:-:S03]  /*11d00*/  IMAD.WIDE R42, R0, 0x4, R192 ;  /* 0x00000004002a7825 */ /* 0x010fc600078e02c0 */
[----:B------:R-:W4:Y:S01]  /*11d10*/  LDL.LU.64 R192, [R1+0x2b0] ;  /* 0x0002b00001c07983 */ /* 0x000f220000300a00 */
[----:B------:R-:W-:-:S03]  /*11d20*/  IMAD.WIDE R36, R0, 0x4, R186 ;  /* 0x0000000400247825 */ /* 0x000fc600078e02ba */
[----:B------:R-:W4:Y:S04]  /*11d30*/  LDL.LU.64 R186, [R1+0x2c8] ;  /* 0x0002c80001ba7983 */ /* 0x000f280000300a00 */
[----:B------:R-:W-:Y:S01]  /*11d40*/  STL.64 [R1+0x1510], R30 ;  /* 0x0015101e01007387 */ /* 0x000fe20000100a00 */
[----:B------:R-:W-:-:S03]  /*11d50*/  IADD3 R38, R4, -0xff, RZ ;  /* 0xffffff0104267810 */ /* 0x000fc60007ffe0ff */
[----:B------:R1:W-:Y:S01]  /*11d60*/  LDGSTS.E [R17+0x3ba00], [R40.64], !P0 ;  /* 0x3ba0000028117fae */ /* 0x0003e2000c121848 */
[----:B------:R-:W-:-:S04]  /*11d70*/  IMAD.WIDE R48, R0, 0x4, R190 ;  /* 0x0000000400307825 */ /* 0x000fc800078e02be */
[----:B--2---:R-:W-:Y:S01]  /*11d80*/  IMAD.WIDE R50, R0, 0x4, R244 ;  /* 0x0000000400327825 */ /* 0x004fe200078e02f4 */
[----:B------:R-:W1:Y:S04]  /*11d90*/  LDL.LU.64 R190, [R1+0x2e0] ;  /* 0x0002e00001be7983 */ /* 0x000e680000300a00 */
[----:B------:R-:W2:Y:S01]  /*11da0*/  LDL.LU.64 R244, [R1+0x2f8] ;  /* 0x0002f80001f47983 */ /* 0x000ea20000300a00 */
[----:B------:R-:W-:-:S03]  /*11db0*/  ISETP.GE.U32.AND P0, PT, R39, 0x7ffffe86, PT ;  /* 0x7ffffe862700780c */ /* 0x000fc60003f06070 */
[----:B------:R1:W-:Y:S04]  /*11dc0*/  LDGSTS.E [R17+0x3c800], [R42.64], !P2 ;  /* 0x3c8000002a117fae */ /* 0x0003e8000d121848 */
[----:B------:R1:W-:Y:S01]  /*11dd0*/  LDGSTS.E [R17+0x3ca00], [R36.64], !P2 ;  /* 0x3ca0000024117fae */ /* 0x0003e2000d121848 */
[----:B------:R-:W-:Y:S01]  /*11de0*/  ISETP.GE.U32.AND P2, PT, R38, 0x7ffffe82, PT ;  /* 0x7ffffe822600780c */ /* 0x000fe20003f46070 */
[C---:B------:R-:W-:Y:S02]  /*11df0*/  IMAD.WIDE R38, R0.reuse, 0x4, R178 ;  /* 0x0000000400267825 */ /* 0x040fe400078e02b2 */
[----:B------:R-:W2:Y:S02]  /*11e00*/  LDL.LU.64 R178, [R1+0x320] ;  /* 0x0003200001b27983 */ /* 0x000ea40000300a00 */
[----:B------:R-:W-:Y:S01]  /*11e10*/  IMAD.WIDE R44, R0, 0x4, R182 ;  /* 0x00000004002c7825 */ /* 0x000fe200078e02b6 */
[C---:B------:R-:W-:Y:S01]  /*11e20*/  IADD3 R47, R4.reuse, -0x94, RZ ;  /* 0xffffff6c042f7810 */ /* 0x040fe20007ffe0ff */
[----:B------:R-:W2:Y:S01]  /*11e30*/  LDL.LU.64 R182, [R1+0x340] ;  /* 0x0003400001b67983 */ /* 0x000ea20000300a00 */
[----:B------:R-:W-:-:S03]  /*11e40*/  IADD3 R46, R4, -0x98, RZ ;  /* 0xffffff68042e7810 */ /* 0x000fc60007ffe0ff */
[----:B------:R1:W-:Y:S04]  /*11e50*/  LDGSTS.E [R17+0x3d800], [R38.64], !P3 ;  /* 0x3d80000026117fae */ /* 0x0003e8000d921848 */
[----:B------:R1:W-:Y:S01]  /*11e60*/  LDGSTS.E [R17+0x3da00], [R48.64], !P3 ;  /* 0x3da0000030117fae */ /* 0x0003e2000d921848 */
[----:B------:R-:W-:-:S03]  /*11e70*/  ISETP.GE.U32.AND P3, PT, R47, 0x7ffffeed, PT ;  /* 0x7ffffeed2f00780c */ /* 0x000fc60003f66070 */
[----:B------:R1:W-:Y:S04]  /*11e80*/  LDGSTS.E [R17+0x3e800], [R50.64], !P0 ;  /* 0x3e80000032117fae */ /* 0x0003e8000c121848 */
[----:B------:R1:W-:Y:S01]  /*11e90*/  LDGSTS.E [R17+0x3ea00], [R44.64], !P0 ;  /* 0x3ea000002c117fae */ /* 0x0003e2000c121848 */
[----:B------:R-:W-:Y:S01]  /*11ea0*/  ISETP.GE.U32.AND P0, PT, R46, 0x7ffffee9, PT ;  /* 0x7ffffee92e00780c */ /* 0x000fe20003f06070 */
[C---:B------:R-:W-:Y:S02]  /*11eb0*/  IMAD.WIDE R46, R0.reuse, 0x4, R188 ;  /* 0x00000004002e7825 */ /* 0x040fe400078e02bc */
[----:B------:R-:W2:Y:S04]  /*11ec0*/  LDL.LU.64 R188, [R1+0x358] ;  /* 0x0003580001bc7983 */ /* 0x000ea80000300a00 */
[----:B------:R-:W1:Y:S04]  /*11ed0*/  S2R R252, SR_TID.X ;  /* 0x0000000000fc7919 */ /* 0x000e680000002100 */
[----:B------:R1:W-:Y:S01]  /*11ee0*/  LDGSTS.E [R17+0x3f800], [R46.64], !P2 ;  /* 0x3f8000002e117fae */ /* 0x0003e2000d121848 */
[----:B---3--:R-:W-:-:S03]  /*11ef0*/  IMAD.WIDE R52, R0, 0x4, R194 ;  /* 0x0000000400347825 */ /* 0x008fc600078e02c2 */
[----:B------:R-:W3:Y:S01]  /*11f00*/  LDL.LU.64 R194, [R1+0x370] ;  /* 0x0003700001c27983 */ /* 0x000ee20000300a00 */
[----:B----4-:R-:W-:-:S03]  /*11f10*/  IMAD.WIDE R6, R0, 0x4, R192 ;  /* 0x0000000400067825 */ /* 0x010fc600078e02c0 */
[----:B------:R-:W4:Y:S01]  /*11f20*/  LDL.LU.64 R192, [R1+0x388] ;  /* 0x0003880001c07983 */ /* 0x000f220000300a00 */
[----:B------:R-:W-:-:S03]  /*11f30*/  IMAD.WIDE R2, R0, 0x4, R186 ;  /* 0x0000000400027825 */ /* 0x000fc600078e02ba */
[----:B------:R-:W4:Y:S04]  /*11f40*/  LDL.LU.64 R186, [R1+0x3c0] ;  /* 0x0003c00001ba7983 */ /* 0x000f280000300a00 */
[----:B------:R1:W-:Y:S04]  /*11f50*/  STL.64 [R1+0xf8], R6 ;  /* 0x0000f80601007387 */ /* 0x0003e80000100a00 */
[----:B------:R1:W-:Y:S04]  /*11f60*/  STL.64 [R1+0xf0], R2 ;  /* 0x0000f00201007387 */ /* 0x0003e80000100a00 */
[----:B------:R-:W4:Y:S01]  /*11f70*/  LDL.LU.64 R180, [R1+0x3d8] ;  /* 0x0003d80001b47983 */ /* 0x000f220000300a00 */
[----:B-1----:R-:W-:-:S04]  /*11f80*/  IMAD.WIDE R12, R0, 0x4, R190 ;  /* 0x00000004000c7825 */ /* 0x002fc800078e02be */
[----:B--2---:R-:W-:Y:S01]  /*11f90*/  IMAD.WIDE R8, R0, 0x4, R244 ;  /* 0x0000000400087825 */ /* 0x004fe200078e02f4 */
[----:B------:R-:W2:Y:S04]  /*11fa0*/  LDL.LU.64 R190, [R1+0x3f0] ;  /* 0x0003f00001be7983 */ /* 0x000ea80000300a00 */
[----:B------:R1:W-:Y:S04]  /*11fb0*/  STL.64 [R1+0xe8], R12 ;  /* 0x0000e80c01007387 */ /* 0x0003e80000100a00 */
[----:B------:R-:W2:Y:S01]  /*11fc0*/  LDL.LU.64 R244, [R1+0x408] ;  /* 0x0004080001f47983 */ /* 0x000ea20000300a00 */
[----:B------:R-:W-:-:S03]  /*11fd0*/  LOP3.LUT R19, R252, 0x7f, RZ, 0xc0, !PT ;  /* 0x0000007ffc137812 */ /* 0x000fc600078ec0ff */
[----:B------:R1:W-:Y:S02]  /*11fe0*/  LDGSTS.E [R17+0x3fa00], [R52.64], !P2 ;  /* 0x3fa0000034117fae */ /* 0x0003e4000d121848 */
[----:B------:R-:W-:-:S05]  /*11ff0*/  IMAD.SHL.U32 R11, R19, 0x4, RZ ;  /* 0x00000004130b7824 */ /* 0x000fca00078e00ff */
[----:B------:R-:W-:-:S05]  /*12000*/  LOP3.LUT R10, R11, 0x60, RZ, 0x3c, !PT ;  /* 0x000000600b0a7812 */ /* 0x000fca00078e3cff */
[----:B------:R1:W-:Y:S04]  /*12010*/  LDGSTS.E [R10+0x20c00], [R6.64], !P1 ;  /* 0x20c00000060a7fae */ /* 0x0003e8000c921848 */
[----:B------:R1:W-:Y:S04]  /*12020*/  LDGSTS.E [R10+0x20e00], [R2.64], !P1 ;  /* 0x20e00000020a7fae */ /* 0x0003e8000c921848 */
[----:B------:R3:W-:Y:S01]  /*12030*/  STL.64 [R1+0xe0], R8 ;  /* 0x0000e00801007387 */ /* 0x0007e20000100a00 */
[----:B-1----:R-:W-:-:S03]  /*12040*/  IMAD.WIDE R6, R0, 0x4, R178 ;  /* 0x0000000400067825 */ /* 0x002fc600078e02b2 */
[----:B------:R1:W-:Y:S01]  /*12050*/  LDGSTS.E [R10+0x21c00], [R12.64], !P4 ;  /* 0x21c000000c0a7fae */ /* 0x0003e2000e121848 */
[----:B------:R-:W-:-:S03]  /*12060*/  IMAD.WIDE R2, R0, 0x4, R182 ;  /* 0x0000000400027825 */ /* 0x000fc600078e02b6 */
[----:B------:R4:W-:Y:S04]  /*12070*/  STL.64 [R1+0xd8], R6 ;  /* 0x0000d80601007387 */ /* 0x0009e80000100a00 */
[----:B------:R-:W2:Y:S04]  /*12080*/  LDL.LU.64 R184, [R1+0x430] ;  /* 0x0004300001b87983 */ /* 0x000ea80000300a00 */
[----:B------:R1:W-:Y:S04]  /*12090*/  STL.64 [R1+0xd0], R2 ;  /* 0x0000d00201007387 */ /* 0x0003e80000100a00 */
[----:B------:R-:W2:Y:S04]  /*120a0*/  LDL.LU.64 R178, [R1+0x448] ;  /* 0x0004480001b27983 */ /* 0x000ea80000300a00 */
[----:B------:R-:W2:Y:S04]  /*120b0*/  LDL.LU.64 R182, [R1+0x460] ;  /* 0x0004600001b67983 */ /* 0x000ea80000300a00 */
[----:B------:R3:W-:Y:S01]  /*120c0*/  LDGSTS.E [R10+0x21e00], [R8.64], !P4 ;  /* 0x21e00000080a7fae */ /* 0x0007e2000e121848 */
[----:B-1----:R-:W-:-:S03]  /*120d0*/  IMAD.WIDE R12, R0, 0x4, R188 ;  /* 0x00000004000c7825 */ /* 0x002fc600078e02bc */
[----:B------:R4:W-:Y:S04]  /*120e0*/  LDGSTS.E [R10+0x22c00], [R6.64], !P5 ;  /* 0x22c00000060a7fae */ /* 0x0009e8000e921848 */
[----:B------:R1:W-:Y:S04]  /*120f0*/  STL.64 [R1+0xc8], R12 ;  /* 0x0000c80c01007387 */ /* 0x0003e80000100a00 */
[----:B------:R-:W2:Y:S04]  /*12100*/  LDL.LU.64 R188, [R1+0x478] ;  /* 0x0004780001bc7983 */ /* 0x000ea80000300a00 */
[----:B------:R1:W-:Y:S04]  /*12110*/  LDGSTS.E [R10+0x22e00], [R2.64], !P5 ;  /* 0x22e00000020a7fae */ /* 0x0003e8000e921848 */
[----:B------:R1:W-:Y:S01]  /*12120*/  LDGSTS.E [R10+0x23c00], [R12.64], !P6 ;  /* 0x23c000000c0a7fae */ /* 0x0003e2000f121848 */
[----:B---3--:R-:W-:-:S03]  /*12130*/  IMAD.WIDE R8, R0, 0x4, R194 ;  /* 0x0000000400087825 */ /* 0x008fc600078e02c2 */
[----:B------:R-:W3:Y:S01]  /*12140*/  LDL.LU.64 R194, [R1+0x4a0] ;  /* 0x0004a00001c27983 */ /* 0x000ee20000300a00 */
[----:B----4-:R-:W-:-:S04]  /*12150*/  IMAD.WIDE R6, R0, 0x4, R192 ;  /* 0x0000000400067825 */ /* 0x010fc800078e02c0 */
[C---:B-1----:R-:W-:Y:S01]  /*12160*/  IMAD.WIDE R2, R0.reuse, 0x4, R186 ;  /* 0x0000000400027825 */ /* 0x042fe200078e02ba */
[----:B------:R2:W-:Y:S04]  /*12170*/  STL.64 [R1+0xc0], R8 ;  /* 0x0000c00801007387 */ /* 0x0005e80000100a00 */
[----:B------:R1:W-:Y:S04]  /*12180*/  STL.64 [R1+0xb8], R6 ;  /* 0x0000b80601007387 */ /* 0x0003e80000100a00 */
[----:B------:R4:W-:Y:S01]  /*12190*/  STL.64 [R1+0xb0], R2 ;  /* 0x0000b00201007387 */ /* 0x0009e20000100a00 */
[----:B------:R-:W-:-:S03]  /*121a0*/  IMAD.WIDE R12, R0, 0x4, R180 ;  /* 0x00000004000c7825 */ /* 0x000fc600078e02b4 */
[----:B------:R2:W-:Y:S04]  /*121b0*/  LDGSTS.E [R10+0x23e00], [R8.64], !P6 ;  /* 0x23e00000080a7fae */ /* 0x0005e8000f121848 */
[----:B------:R-:W3:Y:S04]  /*121c0*/  LDL.LU.64 R192, [R1+0x4b8] ;  /* 0x0004b80001c07983 */ /* 0x000ee80000300a00 */
[----:B------:R-:W3:Y:S04]  /*121d0*/  LDL.LU.64 R186, [R1+0x4d0] ;  /* 0x0004d00001ba7983 */ /* 0x000ee80000300a00 */
[----:B------:R1:W-:Y:S04]  /*121e0*/  STL.64 [R1+0xa8], R12 ;  /* 0x0000a80c01007387 */ /* 0x0003e80000100a00 */
[----:B------:R1:W-:Y:S01]  /*121f0*/  LDGSTS.E [R10+0x24c00], [R6.64], !P3 ;  /* 0x24c00000060a7fae */ /* 0x0003e2000d921848 */
[----:B------:R-:W-:-:S02]  /*12200*/  IADD3 R55, R4, -0x9c, RZ ;  /* 0xffffff6404377810 */ /* 0x000fc40007ffe0ff */
[----:B------:R-:W-:Y:S01]  /*12210*/  IADD3 R54, R4, -0xa0, RZ ;  /* 0xffffff6004367810 */ /* 0x000fe20007ffe0ff */
[----:B------:R4:W-:Y:S01]  /*12220*/  LDGSTS.E [R10+0x24e00], [R2.64], !P3 ;  /* 0x24e00000020a7fae */ /* 0x0009e2000d921848 */
[----:B--2---:R-:W-:-:S03]  /*12230*/  IMAD.WIDE R8, R0, 0x4, R190 ;  /* 0x0000000400087825 */ /* 0x004fc600078e02be */
[----:B------:R-:W2:Y:S04]  /*12240*/  LDL.LU.64 R190, [R1+0x4e8] ;  /* 0x0004e80001be7983 */ /* 0x000ea80000300a00 */
[----:B------:R4:W-:Y:S01]  /*12250*/  STL.64 [R1+0xa0], R8 ;  /* 0x0000a00801007387 */ /* 0x0009e20000100a00 */
[----:B-1----:R-:W-:-:S03]  /*12260*/  IMAD.WIDE R6, R0, 0x4, R244 ;  /* 0x0000000400067825 */ /* 0x002fc600078e02f4 */
[----:B------:R-:W2:Y:S01]  /*12270*/  LDL.LU.64 R244, [R1+0x510] ;  /* 0x0005100001f47983 */ /* 0x000ea20000300a00 */
[----:B------:R-:W-:Y:S02]  /*12280*/  ISETP.GE.U32.AND P2, PT, R55, 0x7ffffee5, PT ;  /* 0x7ffffee53700780c */ /* 0x000fe40003f46070 */
[----:B------:R-:W-:Y:S01]  /*12290*/  ISETP.GE.U32.AND P1, PT, R54, 0x7ffffee1, PT ;  /* 0x7ffffee13600780c */ /* 0x000fe20003f26070 */
[----:B------:R1:W-:Y:S01]  /*122a0*/  LDGSTS.E [R10+0x25c00], [R12.64], !P0 ;  /* 0x25c000000c0a7fae */ /* 0x0003e2000c121848 */
[----:B------:R-:W-:-:S03]  /*122b0*/  IADD3 R55, R4, -0xa4, RZ ;  /* 0xffffff5c04377810 */ /* 0x000fc60007ffe0ff */
[----:B------:R1:W-:Y:S01]  /*122c0*/  LDGSTS.E [R10+0x25e00], [R8.64], !P0 ;  /* 0x25e00000080a7fae */ /* 0x0003e2000c121848 */
[----:B------:R-:W-:-:S03]  /*122d0*/  ISETP.GE.U32.AND P4, PT, R55, 0x7ffffedd, PT ;  /* 0x7ffffedd3700780c */ /* 0x000fc60003f86070 */
[----:B------:R1:W-:Y:S04]  /*122e0*/  STL.64 [R1+0x98], R6 ;  /* 0x0000980601007387 */ /* 0x0003e80000100a00 */
[----:B------:R1:W-:Y:S01]  /*122f0*/  LDGSTS.E [R10+0x26c00], [R6.64], !P2 ;  /* 0x26c00000060a7fae */ /* 0x0003e2000d121848 */
[----:B----4-:R-:W-:-:S04]  /*12300*/  IMAD.WIDE R2, R0, 0x4, R184 ;  /* 0x0000000400027825 */ /* 0x010fc800078e02b8 */
[C---:B-1----:R-:W-:Y:S01]  /*12310*/  IMAD.WIDE R12, R0.reuse, 0x4, R178 ;  /* 0x00000004000c7825 */ /* 0x042fe200078e02b2 */
[----:B------:R3:W-:Y:S03]  /*12320*/  STL.64 [R1+0x90], R2 ;  /* 0x0000900201007387 */ /* 0x0007e60000100a00 */
[C---:B------:R-:W-:Y:S01]  /*12330*/  IMAD.WIDE R8, R0.reuse, 0x4, R182 ;  /* 0x0000000400087825 */ /* 0x040fe200078e02b6 */
[----:B------:R1:W-:Y:S04]  /*12340*/  STL.64 [R1+0x88], R12 ;  /* 0x0000880c01007387 */ /* 0x0003e80000100a00 */
[----:B------:R3:W-:Y:S04]  /*12350*/  LDGSTS.E [R10+0x26e00], [R2.64], !P2 ;  /* 0x26e00000020a7fae */ /* 0x0007e8000d121848 */
[----:B------:R4:W-:Y:S04]  /*12360*/  STL.64 [R1+0x80], R8 ;  /* 0x0000800801007387 */ /* 0x0009e80000100a00 */
[----:B------:R1:W-:Y:S01]  /*12370*/  LDGSTS.E [R10+0x27c00], [R12.64], !P1 ;  /* 0x27c000000c0a7fae */ /* 0x0003e2000c921848 */
[----:B------:R-:W-:-:S03]  /*12380*/  IMAD.WIDE R6, R0, 0x4, R188 ;  /* 0x0000000400067825 */ /* 0x000fc600078e02bc */
[----:B------:R4:W-:Y:S04]  /*12390*/  LDGSTS.E [R10+0x27e00], [R8.64], !P1 ;  /* 0x27e00000080a7fae */ /* 0x0009e8000c921848 */
[----:B------:R-:W2:Y:S04]  /*123a0*/  LDL.LU.64 R188, [R1+0x528] ;  /* 0x0005280001bc7983 */ /* 0x000ea80000300a00 */
[----:B------:R1:W-:Y:S01]  /*123b0*/  LDGSTS.E [R10+0x28c00], [R6.64], !P4 ;  /* 0x28c00000060a7fae */ /* 0x0003e2000e121848 */
[----:B---3--:R-:W-:-:S03]  /*123c0*/  IMAD.WIDE R2, R0, 0x4, R194 ;  /* 0x0000000400027825 */ /* 0x008fc600078e02c2 */
[----:B------:R-:W3:Y:S04]  /*123d0*/  LDL.LU.64 R194, [R1+0x540] ;  /* 0x0005400001c27983 */ /* 0x000ee80000300a00 */
[----:B------:R-:W-:Y:S04]  /*123e0*/  STL.64 [R1+0x78], R6 ;  /* 0x0000780601007387 */ /* 0x000fe80000100a00 */
[----:B------:R2:W-:Y:S04]  /*123f0*/  STL.64 [R1+0x70], R2 ;  /* 0x0000700201007387 */ /* 0x0005e80000100a00 */
[----:B------:R2:W-:Y:S01]  /*12400*/  LDGSTS.E [R10+0x28e00], [R2.64], !P4 ;  /* 0x28e00000020a7fae */ /* 0x0005e2000e121848 */
[----:B-1----:R-:W-:-:S04]  /*12410*/  IMAD.WIDE R12, R0, 0x4, R192 ;  /* 0x00000004000c7825 */ /* 0x002fc800078e02c0 */
[C---:B----4-:R-:W-:Y:S02]  /*12420*/  IMAD.WIDE R8, R0.reuse, 0x4, R186 ;  /* 0x0000000400087825 */ /* 0x050fe400078e02ba */
[----:B------:R-:W4:Y:S04]  /*12430*/  LDL.LU.64 R186, [R1+0x558] ;  /* 0x0005580001ba7983 */ /* 0x000f280000300a00 */
[----:B------:R-:W4:Y:S04]  /*12440*/  LDL.LU.64 R178, [R1+0x580] ;  /* 0x0005800001b27983 */ /* 0x000f280000300a00 */
[----:B------:R-:W-:Y:S04]  /*12450*/  STL.64 [R1+0x68], R12 ;  /* 0x0000680c01007387 */ /* 0x000fe80000100a00 */
[----:B------:R1:W-:Y:S01]  /*12460*/  STL.64 [R1+0x60], R8 ;  /* 0x0000600801007387 */ /* 0x0003e20000100a00 */
[----:B--2---:R-:W-:-:S03]  /*12470*/  IMAD.WIDE R2, R0, 0x4, R244 ;  /* 0x0000000400027825 */ /* 0x004fc600078e02f4 */
[----:B------:R-:W2:Y:S01]  /*12480*/  LDL.LU.64 R244, [R1+0x5a8] ;  /* 0x0005a80001f47983 */ /* 0x000ea20000300a00 */
[----:B------:R-:W-:-:S04]  /*12490*/  IADD3 R54, R4, -0xa8, RZ ;  /* 0xffffff5804367810 */ /* 0x000fc80007ffe0ff */
[----:B------:R-:W-:Y:S02]  /*124a0*/  ISETP.GE.U32.AND P5, PT, R54, 0x7ffffed9, PT ;  /* 0x7ffffed93600780c */ /* 0x000fe40003fa6070 */
[----:B------:R-:W-:Y:S01]  /*124b0*/  IADD3 R54, R4, -0xac, RZ ;  /* 0xffffff5404367810 */ /* 0x000fe20007ffe0ff */
[----:B------:R-:W-:-:S03]  /*124c0*/  IMAD.WIDE R6, R0, 0x4, R190 ;  /* 0x0000000400067825 */ /* 0x000fc600078e02be */
[----:B------:R-:W-:Y:S02]  /*124d0*/  ISETP.GE.U32.AND P6, PT, R54, 0x7ffffed5, PT ;  /* 0x7ffffed53600780c */ /* 0x000fe40003fc6070 */
[----:B------:R3:W-:Y:S01]  /*124e0*/  STL.64 [R1+0x58], R6 ;  /* 0x0000580601007387 */ /* 0x0007e20000100a00 */
[----:B------:R-:W-:-:S03]  /*124f0*/  IADD3 R55, R4, -0xb0, RZ ;  /* 0xffffff5004377810 */ /* 0x000fc60007ffe0ff */
[----:B------:R-:W-:Y:S04]  /*12500*/  STL.64 [R1+0x50], R2 ;  /* 0x0000500201007387 */ /* 0x000fe80000100a00 */
[----:B------:R-:W2:Y:S01]  /*12510*/  LDL.LU.64 R192, [R1+0x5d0] ;  /* 0x0005d00001c07983 */ /* 0x000ea20000300a00 */
[----:B------:R-:W-:-:S03]  /*12520*/  ISETP.GE.U32.AND P0, PT, R55, 0x7ffffed1, PT ;  /* 0x7ffffed13700780c */ /* 0x000fc60003f06070 */
[----:B------:R1:W-:Y:S04]  /*12530*/  LDGSTS.E [R10+0x29c00], [R12.64], !P5 ;  /* 0x29c000000c0a7fae */ /* 0x0003e8000e921848 */
[----:B------:R1:W-:Y:S04]  /*12540*/  LDGSTS.E [R10+0x29e00], [R8.64], !P5 ;  /* 0x29e00000080a7fae */ /* 0x0003e8000e921848 */
[----:B------:R-:W2:Y:S04]  /*12550*/  LDL.LU.64 R190, [R1+0x5f8] ;  /* 0x0005f80001be7983 */ /* 0x000ea80000300a00 */
[----:B------:R3:W-:Y:S04]  /*12560*/  LDGSTS.E [R10+0x2ac00], [R6.64], !P6 ;  /* 0x2ac00000060a7fae */ /* 0x0007e8000f121848 */
[----:B------:R-:W2:Y:S04]  /*12570*/  LDL.LU.64 R182, [R1+0x620] ;  /* 0x0006200001b67983 */ /* 0x000ea80000300a00 */
[----:B------:R1:W-:Y:S02]  /*12580*/  LDGSTS.E [R10+0x2ae00], [R2.64], !P6 ;  /* 0x2ae00000020a7fae */ /* 0x0003e4000f121848 */
[----:B-1----:R-:W-:-:S05]  /*12590*/  IMAD.WIDE R8, R0, 0x4, R188 ;  /* 0x0000000400087825 */ /* 0x002fca00078e02bc */
[----:B------:R2:W-:Y:S01]  /*125a0*/  LDGSTS.E [R10+0x2bc00], [R8.64], !P0 ;  /* 0x2bc00000080a7fae */ /* 0x0005e2000c121848 */
[----:B---3--:R-:W-:-:S03]  /*125b0*/  IMAD.WIDE R6, R0, 0x4, R194 ;  /* 0x0000000400067825 */ /* 0x008fc600078e02c2 */
[----:B------:R-:W3:Y:S04]  /*125c0*/  LDL.LU.64 R194, [R1+0x648] ;  /* 0x0006480001c27983 */ /* 0x000ee80000300a00 */
[----:B------:R-:W3:Y:S04]  /*125d0*/  LDL.LU.64 R188, [R1+0x670] ;  /* 0x0006700001bc7983 */ /* 0x000ee80000300a00 */
[----:B------:R2:W-:Y:S04]  /*125e0*/  STL.64 [R1+0x48], R8 ;  /* 0x0000480801007387 */ /* 0x0005e80000100a00 */
[----:B------:R1:W-:Y:S01]  /*125f0*/  STL.64 [R1+0x40], R6 ;  /* 0x0000400601007387 */ /* 0x0003e20000100a00 */
[----:B----4-:R-:W-:-:S04]  /*12600*/  IMAD.WIDE R14, R0, 0x4, R186 ;  /* 0x00000004000e7825 */ /* 0x010fc800078e02ba */
[----:B------:R-:W-:Y:S01]  /*12610*/  IMAD.WIDE R12, R0, 0x4, R178 ;  /* 0x00000004000c7825 */ /* 0x000fe200078e02b2 */
[----:B------:R-:W4:Y:S04]  /*12620*/  LDL.LU.64 R186, [R1+0x698] ;  /* 0x0006980001ba7983 */ /* 0x000f280000300a00 */
[----:B------:R-:W4:Y:S04]  /*12630*/  LDL.LU.64 R184, [R1+0x6c0] ;  /* 0x0006c00001b87983 */ /* 0x000f280000300a00 */
[----:B------:R1:W-:Y:S04]  /*12640*/  STL.64 [R1+0x38], R14 ;  /* 0x0000380e01007387 */ /* 0x0003e80000100a00 */
[----:B------:R1:W-:Y:S01]  /*12650*/  STL.64 [R1+0x30], R12 ;  /* 0x0000300c01007387 */ /* 0x0003e20000100a00 */
[----:B------:R-:W-:-:S02]  /*12660*/  IADD3 R54, R4, -0xb4, RZ ;  /* 0xffffff4c04367810 */ /* 0x000fc40007ffe0ff */
[----:B------:R-:W-:Y:S01]  /*12670*/  IADD3 R55, R4, -0xb8, RZ ;  /* 0xffffff4804377810 */ /* 0x000fe20007ffe0ff */
[----:B------:R1:W-:Y:S01]  /*12680*/  LDGSTS.E [R10+0x2be00], [R6.64], !P0 ;  /* 0x2be00000060a7fae */ /* 0x0003e2000c121848 */
[----:B--2---:R-:W-:-:S03]  /*12690*/  IMAD.WIDE R8, R0, 0x4, R244 ;  /* 0x0000000400087825 */ /* 0x004fc600078e02f4 */
[----:B------:R-:W2:Y:S01]  /*126a0*/  LDL.LU.64 R244, [R1+0x6e8] ;  /* 0x0006e80001f47983 */ /* 0x000ea20000300a00 */
[----:B------:R-:W-:Y:S02]  /*126b0*/  ISETP.GE.U32.AND P2, PT, R54, 0x7ffffecd, PT ;  /* 0x7ffffecd3600780c */ /* 0x000fe40003f46070 */
[----:B------:R-:W-:Y:S01]  /*126c0*/  ISETP.GE.U32.AND P1, PT, R55, 0x7ffffec9, PT ;  /* 0x7ffffec93700780c */ /* 0x000fe20003f26070 */
[----:B------:R-:W2:Y:S01]  /*126d0*/  LDL.LU.64 R178, [R1+0x710] ;  /* 0x0007100001b27983 */ /* 0x000ea20000300a00 */
[C---:B------:R-:W-:Y:S02]  /*126e0*/  IADD3 R54, R4.reuse, -0xbc, RZ ;  /* 0xffffff4404367810 */ /* 0x040fe40007ffe0ff */
[----:B------:R-:W-:Y:S02]  /*126f0*/  IADD3 R252, R4, -0x80, RZ ;  /* 0xffffff8004fc7810 */ /* 0x000fe40007ffe0ff */
[----:B------:R-:W-:Y:S02]  /*12700*/  MOV R2, 0x7f ;  /* 0x0000007f00027802 */ /* 0x000fe40000000f00 */
[----:B------:R-:W-:-:S02]  /*12710*/  ISETP.GE.U32.AND P4, PT, R54, 0x7ffffec5, PT ;  /* 0x7ffffec53600780c */ /* 0x000fc40003f86070 */
[C---:B------:R-:W-:Y:S01]  /*12720*/  IADD3 R54, R4.reuse, -0xc4, RZ ;  /* 0xffffff3c04367810 */ /* 0x040fe20007ffe0ff */
[----:B------:R1:W-:Y:S01]  /*12730*/  LDGSTS.E [R10+0x2cc00], [R14.64], !P2 ;  /* 0x2cc000000e0a7fae */ /* 0x0003e2000d121848 */
[----:B------:R-:W-:Y:S02]  /*12740*/  ISETP.GE.AND P3, PT, R19, R252, PT ;  /* 0x000000fc1300720c */ /* 0x000fe40003f66270 */
[----:B------:R-:W-:Y:S01]  /*12750*/  IADD3 R55, R4, -0xc0, RZ ;  /* 0xffffff4004377810 */ /* 0x000fe20007ffe0ff */
[----:B-1----:R-:W-:Y:S01]  /*12760*/  IMAD.WIDE R6, R0, 0x4, R192 ;  /* 0x0000000400067825 */ /* 0x002fe200078e02c0 */
[----:B------:R-:W-:Y:S01]  /*12770*/  IADD3 R2, R2, c[0x0][0x180], RZ ;  /* 0x0000600002027a10 */ /* 0x000fe20007ffe0ff */
[----:B------:R3:W-:Y:S01]  /*12780*/  STL.64 [R1+0x28], R8 ;  /* 0x0000280801007387 */ /* 0x0007e20000100a00 */
[----:B------:R-:W-:Y:S02]  /*12790*/  ISETP.GE.U32.AND P6, PT, R54, 0x7ffffebd, PT ;  /* 0x7ffffebd3600780c */ /* 0x000fe40003fc6070 */
[----:B------:R-:W-:Y:S01]  /*127a0*/  ISETP.GE.U32.AND P5, PT, R55, 0x7ffffec1, PT ;  /* 0x7ffffec13700780c */ /* 0x000fe20003fa6070 */
[----:B------:R1:W-:Y:S01]  /*127b0*/  LDGSTS.E [R10+0x2ce00], [R12.64], !P2 ;  /* 0x2ce000000c0a7fae */ /* 0x0003e2000d121848 */
[----:B------:R-:W-:-:S02]  /*127c0*/  SEL R54, RZ, 0x4, P3 ;  /* 0x00000004ff367807 */ /* 0x000fc40001800000 */
[----:B------:R-:W-:Y:S01]  /*127d0*/  ISETP.GT.AND P3, PT, R2, 0xff, PT ;  /* 0x000000ff0200780c */ /* 0x000fe20003f64270 */
[----:B------:R3:W-:Y:S01]  /*127e0*/  STL.64 [R1+0x20], R6 ;  /* 0x0000200601007387 */ /* 0x0007e20000100a00 */
[----:B------:R-:W-:Y:S01]  /*127f0*/  IMAD.WIDE R14, R0, 0x4, R190 ;  /* 0x00000004000e7825 */ /* 0x000fe200078e02be */
[----:B------:R-:W-:Y:S02]  /*12800*/  IADD3 R55, R4, -0xcc, RZ ;  /* 0xffffff3404377810 */ /* 0x000fe40007ffe0ff */
[----:B------:R3:W-:Y:S01]  /*12810*/  LDGSTS.E [R10+0x2dc00], [R8.64], !P1 ;  /* 0x2dc00000080a7fae */ /* 0x0007e2000c921848 */
[----:B------:R-:W-:-:S03]  /*12820*/  SEL R110, R54, RZ, P3 ;  /* 0x000000ff366e7207 */ /* 0x000fc60001800000 */
[----:B------:R-:W2:Y:S01]  /*12830*/  LDL.LU.64 R192, [R1+0x738] ;  /* 0x0007380001c07983 */ /* 0x000ea20000300a00 */
[----:B-1----:R-:W-:-:S03]  /*12840*/  IMAD.WIDE R12, R0, 0x4, R182 ;  /* 0x00000004000c7825 */ /* 0x002fc600078e02b6 */
[----:B------:R-:W2:Y:S01]  /*12850*/  LDL.LU.64 R190, [R1+0x760] ;  /* 0x0007600001be7983 */ /* 0x000ea20000300a00 */
[----:B------:R-:W-:-:S03]  /*12860*/  ISETP.GE.U32.AND P0, PT, R55, 0x7ffffeb5, PT ;  /* 0x7ffffeb53700780c */ /* 0x000fc60003f06070 */
[----:B------:R1:W-:Y:S01]  /*12870*/  STL.64 [R1+0x18], R14 ;  /* 0x0000180e01007387 */ /* 0x0003e20000100a00 */
[C---:B------:R-:W-:Y:S02]  /*12880*/  IADD3 R55, R4.reuse, -0xd0, RZ ;  /* 0xffffff3004377810 */ /* 0x040fe40007ffe0ff */
[----:B------:R-:W-:Y:S01]  /*12890*/  IADD3 R54, R4, -0xd4, RZ ;  /* 0xffffff2c04367810 */ /* 0x000fe20007ffe0ff */
[----:B------:R1:W-:Y:S01]  /*128a0*/  LDGSTS.E [R10+0x2de00], [R6.64], !P1 ;  /* 0x2de00000060a7fae */ /* 0x0003e2000c921848 */
[----:B------:R-:W-:Y:S02]  /*128b0*/  ISETP.GE.U32.AND P2, PT, R55, 0x7ffffeb1, PT ;  /* 0x7ffffeb13700780c */ /* 0x000fe40003f46070 */
[----:B------:R-:W-:Y:S01]  /*128c0*/  ISETP.GE.U32.AND P1, PT, R54, 0x7ffffead, PT ;  /* 0x7ffffead3600780c */ /* 0x000fe20003f26070 */
[----:B------:R1:W-:Y:S01]  /*128d0*/  LDGSTS.E [R10+0x2ec00], [R14.64], !P4 ;  /* 0x2ec000000e0a7fae */ /* 0x0003e2000e121848 */
[C---:B------:R-:W-:Y:S02]  /*128e0*/  IADD3 R55, R4.reuse, -0xd8, RZ ;  /* 0xffffff2804377810 */ /* 0x040fe40007ffe0ff */
[----:B------:R-:W-:Y:S01]  /*128f0*/  IADD3 R54, R4, -0xdc, RZ ;  /* 0xffffff2404367810 */ /* 0x000fe20007ffe0ff */
[----:B------:R1:W-:Y:S01]  /*12900*/  LDGSTS.E [R10+0x2ee00], [R12.64], !P4 ;  /* 0x2ee000000c0a7fae */ /* 0x0003e2000e121848 */
[----:B------:R-:W-:Y:S01]  /*12910*/  ISETP.GE.U32.AND P4, PT, R55, 0x7ffffea9, PT ;  /* 0x7ffffea93700780c */ /* 0x000fe20003f86070 */
[----:B---3--:R-:W-:-:S02]  /*12920*/  IMAD.WIDE R8, R0, 0x4, R194 ;  /* 0x0000000400087825 */ /* 0x008fc400078e02c2 */
[----:B------:R-:W3:Y:S04]  /*12930*/  LDL.LU.64 R194, [R1+0x788] ;  /* 0x0007880001c27983 */ /* 0x000ee80000300a00 */
[----:B------:R2:W-:Y:S01]  /*12940*/  STL.64 [R1+0x10], R12 ;  /* 0x0000100c01007387 */ /* 0x0005e20000100a00 */
[----:B-1----:R-:W-:-:S03]  /*12950*/  IMAD.WIDE R6, R0, 0x4, R188 ;  /* 0x0000000400067825 */ /* 0x002fc600078e02bc */
[----:B------:R-:W-:Y:S04]  /*12960*/  STL.64 [R1+0x8], R8 ;  /* 0x0000080801007387 */ /* 0x000fe80000100a00 */
[----:B------:R-:W3:Y:S04]  /*12970*/  LDL.LU.64 R182, [R1+0x7b0] ;  /* 0x0007b00001b67983 */ /* 0x000ee80000300a00 */
[----:B------:R1:W-:Y:S04]  /*12980*/  LDGSTS.E [R10+0x2fc00], [R8.64], !P5 ;  /* 0x2fc00000080a7fae */ /* 0x0003e8000e921848 */
[----:B------:R1:W-:Y:S04]  /*12990*/  STL.64 [R1], R6 ;  /* 0x0000000601007387 */ /* 0x0003e80000100a00 */
[----:B------:R1:W-:Y:S01]  /*129a0*/  LDGSTS.E [R10+0x2fe00], [R6.64], !P5 ;  /* 0x2fe00000060a7fae */ /* 0x0003e2000e921848 */
[----:B------:R-:W-:Y:S01]  /*129b0*/  ISETP.GE.U32.AND P5, PT, R54, 0x7ffffea5, PT ;  /* 0x7ffffea53600780c */ /* 0x000fe20003fa6070 */
[----:B----4-:R-:W-:-:S02]  /*129c0*/  IMAD.WIDE R250, R0, 0x4, R186 ;  /* 0x0000000400fa7825 */ /* 0x010fc400078e02ba */
[----:B------:R-:W4:Y:S04]  /*129d0*/  LDL.LU.64 R188, [R1+0x7c8] ;  /* 0x0007c80001bc7983 */ /* 0x000f280000300a00 */
[----:B------:R-:W4:Y:S01]  /*129e0*/  LDL.LU.64 R186, [R1+0x7e0] ;  /* 0x0007e00001ba7983 */ /* 0x000f220000300a00 */
[----:B------:R-:W-:Y:S01]  /*129f0*/  IADD3 R56, R4, -0xc8, RZ ;  /* 0xffffff3804387810 */ /* 0x000fe20007ffe0ff */
[----:B------:R-:W-:Y:S01]  /*12a00*/  IMAD.WIDE R248, R0, 0x4, R184 ;  /* 0x0000000400f87825 */ /* 0x000fe200078e02b8 */
[----:B------:R-:W-:Y:S01]  /*12a10*/  IADD3 R59, R4, -0xe0, RZ ;  /* 0xffffff20043b7810 */ /* 0x000fe20007ffe0ff */
[----:B------:R1:W-:Y:S02]  /*12a20*/  LDGSTS.E [R10+0x30c00], [R250.64], !P6 ;  /* 0x30c00000fa0a7fae */ /* 0x0003e4000f121848 */
[----:B--2---:R-:W-:Y:S01]  /*12a30*/  IMAD.WIDE R54, R0, 0x4, R244 ;  /* 0x0000000400367825 */ /* 0x004fe200078e02f4 */
[----:B------:R-:W-:Y:S01]  /*12a40*/  ISETP.GE.U32.AND P3, PT, R56, 0x7ffffeb9, PT ;  /* 0x7ffffeb93800780c */ /* 0x000fe20003f66070 */
[----:B------:R-:W2:Y:S02]  /*12a50*/  LDL.LU.64 R244, [R1+0x800] ;  /* 0x0008000001f47983 */ /* 0x000ea40000300a00 */
[----:B------:R-:W-:Y:S01]  /*12a60*/  IMAD.WIDE R56, R0, 0x4, R178 ;  /* 0x0000000400387825 */ /* 0x000fe200078e02b2 */
[----:B------:R-:W-:Y:S01]  /*12a70*/  IADD3 R58, R4, -0xe4, RZ ;  /* 0xffffff1c043a7810 */ /* 0x000fe20007ffe0ff */
[----:B------:R-:W2:Y:S04]  /*12a80*/  LDL.LU.64 R178, [R1+0x820] ;  /* 0x0008200001b27983 */ /* 0x000ea80000300a00 */
[----:B------:R1:W-:Y:S01]  /*12a90*/  LDGSTS.E [R10+0x30e00], [R248.64], !P6 ;  /* 0x30e00000f80a7fae */ /* 0x0003e2000f121848 */
[----:B------:R-:W-:-:S03]  /*12aa0*/  ISETP.GE.U32.AND P6, PT, R59, 0x7ffffea1, PT ;  /* 0x7ffffea13b00780c */ /* 0x000fc60003fc6070 */
[----:B------:R1:W-:Y:S04]  /*12ab0*/  LDGSTS.E [R10+0x31c00], [R54.64], !P3 ;  /* 0x31c00000360a7fae */ /* 0x0003e8000d921848 */
[----:B------:R1:W-:Y:S01]  /*12ac0*/  LDGSTS.E [R10+0x31e00], [R56.64], !P3 ;  /* 0x31e00000380a7fae */ /* 0x0003e2000d921848 */
[----:B------:R-:W-:-:S03]  /*12ad0*/  ISETP.GE.U32.AND P3, PT, R58, 0x7ffffe9d, PT ;  /* 0x7ffffe9d3a00780c */ /* 0x000fc60003f66070 */
[----:B------:R-:W2:Y:S01]  /*12ae0*/  LDL.LU.64 R184, [R1+0x830] ;  /* 0x0008300001b87983 */ /* 0x000ea20000300a00 */
[C---:B------:R-:W-:Y:S02]  /*12af0*/  IADD3 R67, R4.reuse, -0xe8, RZ ;  /* 0xffffff1804437810 */ /* 0x040fe40007ffe0ff */
[----:B------:R-:W-:Y:S01]  /*12b00*/  IADD3 R66, R4, -0xec, RZ ;  /* 0xffffff1404427810 */ /* 0x000fe20007ffe0ff */
[C---:B------:R-:W-:Y:S02]  /*12b10*/  IMAD.WIDE R58, R0.reuse, 0x4, R192 ;  /* 0x00000004003a7825 */ /* 0x040fe400078e02c0 */
[----:B------:R-:W2:Y:S02]  /*12b20*/  LDL.LU.64 R192, [R1+0x840] ;  /* 0x0008400001c07983 */ /* 0x000ea40000300a00 */
[C---:B------:R-:W-:Y:S02]  /*12b30*/  IMAD.WIDE R60, R0.reuse, 0x4, R190 ;  /* 0x00000004003c7825 */ /* 0x040fe400078e02be */
[----:B------:R-:W2:Y:S04]  /*12b40*/  LDL.LU.64 R190, [R1+0x850] ;  /* 0x0008500001be7983 */ /* 0x000ea80000300a00 */
[----:B------:R1:W-:Y:S04]  /*12b50*/  LDGSTS.E [R10+0x32c00], [R58.64], !P0 ;  /* 0x32c000003a0a7fae */ /* 0x0003e8000c121848 */
[----:B------:R1:W-:Y:S01]  /*12b60*/  LDGSTS.E [R10+0x32e00], [R60.64], !P0 ;  /* 0x32e000003c0a7fae */ /* 0x0003e2000c121848 */
[----:B------:R-:W-:Y:S01]  /*12b70*/  ISETP.GE.U32.AND P0, PT, R67, 0x7ffffe99, PT ;  /* 0x7ffffe994300780c */ /* 0x000fe20003f06070 */
[----:B---3--:R-:W-:-:S02]  /*12b80*/  IMAD.WIDE R62, R0, 0x4, R194 ;  /* 0x00000004003e7825 */ /* 0x008fc400078e02c2 */
[----:B------:R-:W3:Y:S04]  /*12b90*/  LDL.LU.64 R194, [R1+0x860] ;  /* 0x0008600001c27983 */ /* 0x000ee80000300a00 */
[----:B------:R1:W-:Y:S01]  /*12ba0*/  LDGSTS.E [R10+0x33c00], [R62.64], !P2 ;  /* 0x33c000003e0a7fae */ /* 0x0003e2000d121848 */
[----:B------:R-:W-:-:S03]  /*12bb0*/  IMAD.WIDE R64, R0, 0x4, R182 ;  /* 0x0000000400407825 */ /* 0x000fc600078e02b6 */
[----:B------:R-:W3:Y:S04]  /*12bc0*/  LDL.LU.64 R182, [R1+0x870] ;  /* 0x0008700001b67983 */ /* 0x000ee80000300a00 */
[----:B------:R1:W-:Y:S01]  /*12bd0*/  LDGSTS.E [R10+0x33e00], [R64.64], !P2 ;  /* 0x33e00000400a7fae */ /* 0x0003e2000d121848 */
[----:B------:R-:W-:Y:S01]  /*12be0*/  ISETP.GE.U32.AND P2, PT, R66, 0x7ffffe95, PT ;  /* 0x7ffffe954200780c */ /* 0x000fe20003f46070 */
[C---:B----4-:R-:W-:Y:S02]  /*12bf0*/  IMAD.WIDE R66, R0.reuse, 0x4, R188 ;  /* 0x0000000400427825 */ /* 0x050fe400078e02bc */
[----:B------:R-:W4:Y:S02]  /*12c00*/  LDL.LU.64 R188, [R1+0x880] ;  /* 0x0008800001bc7983 */ /* 0x000f240000300a00 */
[----:B------:R-:W-:-:S02]  /*12c10*/  IMAD.WIDE R68, R0, 0x4, R186 ;  /* 0x0000000400447825 */ /* 0x000fc400078e02ba */
[----:B------:R-:W4:Y:S01]  /*12c20*/  LDL.LU.64 R186, [R1+0x890] ;  /* 0x0008900001ba7983 */ /* 0x000f220000300a00 */
[C---:B------:R-:W-:Y:S02]  /*12c30*/  IADD3 R75, R4.reuse, -0xf0, RZ ;  /* 0xffffff10044b7810 */ /* 0x040fe40007ffe0ff */
[----:B------:R-:W-:Y:S01]  /*12c40*/  IADD3 R74, R4, -0xf4, RZ ;  /* 0xffffff0c044a7810 */ /* 0x000fe20007ffe0ff */
[----:B------:R1:W-:Y:S04]  /*12c50*/  LDGSTS.E [R10+0x34c00], [R66.64], !P1 ;  /* 0x34c00000420a7fae */ /* 0x0003e8000c921848 */
[----:B------:R1:W-:Y:S01]  /*12c60*/  LDGSTS.E [R10+0x34e00], [R68.64], !P1 ;  /* 0x34e00000440a7fae */ /* 0x0003e2000c921848 */
[----:B--2---:R-:W-:-:S03]  /*12c70*/  IMAD.WIDE R70, R0, 0x4, R244 ;  /* 0x0000000400467825 */ /* 0x004fc600078e02f4 */
[----:B------:R-:W2:Y:S01]  /*12c80*/  LDL.LU.64 R244, [R1+0x8a0] ;  /* 0x0008a00001f47983 */ /* 0x000ea20000300a00 */
[----:B------:R-:W-:-:S03]  /*12c90*/  IMAD.WIDE R72, R0, 0x4, R178 ;  /* 0x0000000400487825 */ /* 0x000fc600078e02b2 */
[----:B------:R-:W2:Y:S04]  /*12ca0*/  LDL.LU.64 R180, [R1+0x8b0] ;  /* 0x0008b00001b47983 */ /* 0x000ea80000300a00 */
[----:B------:R-:W2:Y:S01]  /*12cb0*/  LDL.LU.64 R178, [R1+0x8c0] ;  /* 0x0008c00001b27983 */ /* 0x000ea20000300a00 */
[----:B------:R-:W-:-:S03]  /*12cc0*/  ISETP.GE.U32.AND P1, PT, R75, 0x7ffffe91, PT ;  /* 0x7ffffe914b00780c */ /* 0x000fc60003f26070 */
[----:B------:R1:W-:Y:S04]  /*12cd0*/  LDGSTS.E [R10+0x35c00], [R70.64], !P4 ;  /* 0x35c00000460a7fae */ /* 0x0003e8000e121848 */
[----:B------:R1:W-:Y:S01]  /*12ce0*/  LDGSTS.E [R10+0x35e00], [R72.64], !P4 ;  /* 0x35e00000480a7fae */ /* 0x0003e2000e121848 */
[----:B------:R-:W-:Y:S01]  /*12cf0*/  ISETP.GE.U32.AND P4, PT, R74, 0x7ffffe8d, PT ;  /* 0x7ffffe8d4a00780c */ /* 0x000fe20003f86070 */
[----:B------:R-:W-:Y:S01]  /*12d00*/  IMAD.WIDE R74, R0, 0x4, R184 ;  /* 0x00000004004a7825 */ /* 0x000fe200078e02b8 */
[C---:B------:R-:W-:Y:S02]  /*12d10*/  IADD3 R83, R4.reuse, -0xf8, RZ ;  /* 0xffffff0804537810 */ /* 0x040fe40007ffe0ff */
[----:B------:R-:W-:Y:S02]  /*12d20*/  IADD3 R82, R4, -0xfc, RZ ;  /* 0xffffff0404527810 */ /* 0x000fe40007ffe0ff */
[----:B------:R1:W-:Y:S01]  /*12d30*/  LDGSTS.E [R10+0x36c00], [R74.64], !P5 ;  /* 0x36c000004a0a7fae */ /* 0x0003e2000e921848 */
[----:B------:R-:W-:-:S03]  /*12d40*/  IMAD.WIDE R76, R0, 0x4, R192 ;  /* 0x00000004004c7825 */ /* 0x000fc600078e02c0 */
[----:B------:R-:W2:Y:S01]  /*12d50*/  LDL.LU.64 R192, [R1+0x8d0] ;  /* 0x0008d00001c07983 */ /* 0x000ea20000300a00 */
[----:B------:R-:W-:-:S03]  /*12d60*/  IMAD.WIDE R78, R0, 0x4, R190 ;  /* 0x00000004004e7825 */ /* 0x000fc600078e02be */
[----:B------:R-:W2:Y:S04]  /*12d70*/  LDL.LU.64 R190, [R1+0x8e0] ;  /* 0x0008e00001be7983 */ /* 0x000ea80000300a00 */
[----:B------:R1:W-:Y:S01]  /*12d80*/  LDGSTS.E [R10+0x36e00], [R76.64], !P5 ;  /* 0x36e000004c0a7fae */ /* 0x0003e2000e921848 */
[----:B------:R-:W-:-:S03]  /*12d90*/  ISETP.GE.U32.AND P5, PT, R83, 0x7ffffe89, PT ;  /* 0x7ffffe895300780c */ /* 0x000fc60003fa6070 */
[----:B------:R1:W-:Y:S01]  /*12da0*/  LDGSTS.E [R10+0x37c00], [R78.64], !P6 ;  /* 0x37c000004e0a7fae */ /* 0x0003e2000f121848 */
[----:B---3--:R-:W-:-:S03]  /*12db0*/  IMAD.WIDE R80, R0, 0x4, R194 ;  /* 0x0000000400507825 */ /* 0x008fc600078e02c2 */
[----:B------:R-:W3:Y:S04]  /*12dc0*/  LDL.LU.64 R194, [R1+0x8f0] ;  /* 0x0008f00001c27983 */ /* 0x000ee80000300a00 */
[----:B------:R-:W3:Y:S04]  /*12dd0*/  LDL.LU.64 R184, [R1+0x900] ;  /* 0x0009000001b87983 */ /* 0x000ee80000300a00 */
[----:B------:R1:W-:Y:S01]  /*12de0*/  LDGSTS.E [R10+0x37e00], [R80.64], !P6 ;  /* 0x37e00000500a7fae */ /* 0x0003e2000f121848 */
[----:B------:R-:W-:Y:S01]  /*12df0*/  ISETP.GE.U32.AND P6, PT, R82, 0x7ffffe85, PT ;  /* 0x7ffffe855200780c */ /* 0x000fe20003fc6070 */
[----:B------:R-:W-:-:S02]  /*12e00*/  IMAD.WIDE R82, R0, 0x4, R182 ;  /* 0x0000000400527825 */ /* 0x000fc400078e02b6 */
[----:B------:R-:W3:Y:S01]  /*12e10*/  LDL.LU.64 R182, [R1+0x910] ;  /* 0x0009100001b67983 */ /* 0x000ee20000300a00 */
[----:B------:R-:W-:-:S03]  /*12e20*/  IADD3 R94, R4, -0x100, RZ ;  /* 0xffffff00045e7810 */ /* 0x000fc60007ffe0ff */
[----:B------:R1:W-:Y:S01]  /*12e30*/  LDGSTS.E [R10+0x38c00], [R82.64], !P3 ;  /* 0x38c00000520a7fae */ /* 0x0003e2000d921848 */
[----:B----4-:R-:W-:-:S03]  /*12e40*/  IMAD.WIDE R84, R0, 0x4, R188 ;  /* 0x0000000400547825 */ /* 0x010fc600078e02bc */
[----:B------:R-:W4:Y:S01]  /*12e50*/  LDL.LU.64 R188, [R1+0x920] ;  /* 0x0009200001bc7983 */ /* 0x000f220000300a00 */
[----:B------:R-:W-:-:S03]  /*12e60*/  IMAD.WIDE R86, R0, 0x4, R186 ;  /* 0x0000000400567825 */ /* 0x000fc600078e02ba */
[----:B------:R-:W4:Y:S01]  /*12e70*/  LDL.LU.64 R186, [R1+0x930] ;  /* 0x0009300001ba7983 */ /* 0x000f220000300a00 */
[----:B------:R-:W-:-:S03]  /*12e80*/  IADD3 R95, R4, -0x101, RZ ;  /* 0xfffffeff045f7810 */ /* 0x000fc60007ffe0ff */
[----:B------:R1:W-:Y:S04]  /*12e90*/  LDGSTS.E [R10+0x38e00], [R84.64], !P3 ;  /* 0x38e00000540a7fae */ /* 0x0003e8000d921848 */
[----:B------:R1:W-:Y:S01]  /*12ea0*/  LDGSTS.E [R10+0x39c00], [R86.64], !P0 ;  /* 0x39c00000560a7fae */ /* 0x0003e2000c121848 */
[----:B--2---:R-:W-:-:S03]  /*12eb0*/  IMAD.WIDE R88, R0, 0x4, R244 ;  /* 0x0000000400587825 */ /* 0x004fc600078e02f4 */
[----:B------:R-:W2:Y:S01]  /*12ec0*/  LDL.LU.64 R244, [R1+0x940] ;  /* 0x0009400001f47983 */ /* 0x000ea20000300a00 */
[----:B------:R-:W-:-:S03]  /*12ed0*/  IMAD.WIDE R90, R0, 0x4, R180 ;  /* 0x00000004005a7825 */ /* 0x000fc600078e02b4 */
[----:B------:R1:W-:Y:S01]  /*12ee0*/  LDGSTS.E [R10+0x39e00], [R88.64], !P0 ;  /* 0x39e00000580a7fae */ /* 0x0003e2000c121848 */
[----:B------:R-:W-:-:S03]  /*12ef0*/  IMAD.WIDE R92, R0, 0x4, R178 ;  /* 0x00000004005c7825 */ /* 0x000fc600078e02b2 */
[----:B------:R1:W-:Y:S01]  /*12f00*/  LDGSTS.E [R10+0x3ac00], [R90.64], !P2 ;  /* 0x3ac000005a0a7fae */ /* 0x0003e2000d121848 */
[----:B------:R-:W-:Y:S02]  /*12f10*/  ISETP.GE.U32.AND P3, PT, R94, 0x7ffffe81, PT ;  /* 0x7ffffe815e00780c */ /* 0x000fe40003f66070 */
[----:B------:R-:W-:Y:S01]  /*12f20*/  ISETP.GE.AND P0, PT, R19, R94, PT ;  /* 0x0000005e1300720c */ /* 0x000fe20003f06270 */
[----:B------:R1:W-:Y:S01]  /*12f30*/  LDGSTS.E [R10+0x3ae00], [R92.64], !P2 ;  /* 0x3ae000005c0a7fae */ /* 0x0003e2000d121848 */
[----:B------:R-:W-:-:S03]  /*12f40*/  ISETP.GE.U32.AND P2, PT, R95, 0x7ffffe80, PT ;  /* 0x7ffffe805f00780c */ /* 0x000fc60003f46070 */
[----:B------:R-:W2:Y:S04]  /*12f50*/  LDL.LU.64 R180, [R1+0x950] ;  /* 0x0009500001b47983 */ /* 0x000ea80000300a00 */
[----:B------:R-:W2:Y:S01]  /*12f60*/  LDL.LU.64 R178, [R1+0x960] ;  /* 0x0009600001b27983 */ /* 0x000ea20000300a00 */
[C---:B------:R-:W-:Y:S02]  /*12f70*/  IADD3 R103, R4.reuse, -0x105, RZ ;  /* 0xfffffefb04677810 */ /* 0x040fe40007ffe0ff */
[----:B------:R-:W-:Y:S01]  /*12f80*/  IADD3 R102, R4, -0x109, RZ ;  /* 0xfffffef704667810 */ /* 0x000fe20007ffe0ff */
[C---:B------:R-:W-:Y:S02]  /*12f90*/  IMAD.WIDE R94, R0.reuse, 0x4, R192 ;  /* 0x00000004005e7825 */ /* 0x040fe400078e02c0 */
[----:B------:R-:W2:Y:S02]  /*12fa0*/  LDL.LU.64 R192, [R1+0x1f0] ;  /* 0x0001f00001c07983 */ /* 0x000ea40000300a00 */
[----:B------:R-:W-:-:S02]  /*12fb0*/  IMAD.WIDE R96, R0, 0x4, R190 ;  /* 0x0000000400607825 */ /* 0x000fc400078e02be */
[----:B------:R-:W2:Y:S04]  /*12fc0*/  LDL.LU.64 R190, [R1+0x1f8] ;  /* 0x0001f80001be7983 */ /* 0x000ea80000300a00 */
[----:B------:R1:W-:Y:S04]  /*12fd0*/  LDGSTS.E [R10+0x3bc00], [R94.64], !P1 ;  /* 0x3bc000005e0a7fae */ /* 0x0003e8000c921848 */
[----:B------:R1:W-:Y:S01]  /*12fe0*/  LDGSTS.E [R10+0x3be00], [R96.64], !P1 ;  /* 0x3be00000600a7fae */ /* 0x0003e2000c921848 */
[----:B------:R-:W-:Y:S01]  /*12ff0*/  ISETP.GE.U32.AND P1, PT, R103, 0x7ffffe7c, PT ;  /* 0x7ffffe7c6700780c */ /* 0x000fe20003f26070 */
[----:B---3--:R-:W-:-:S02]  /*13000*/  IMAD.WIDE R98, R0, 0x4, R194 ;  /* 0x0000000400627825 */ /* 0x008fc400078e02c2 */
[----:B------:R-:W3:Y:S02]  /*13010*/  LDL.LU.64 R194, [R1+0x208] ;  /* 0x0002080001c27983 */ /* 0x000ee40000300a00 */
[----:B------:R-:W-:Y:S02]  /*13020*/  IMAD.WIDE R100, R0, 0x4, R184 ;  /* 0x0000000400647825 */ /* 0x000fe400078e02b8 */
[----:B------:R1:W-:Y:S04]  /*13030*/  LDGSTS.E [R10+0x3cc00], [R98.64], !P4 ;  /* 0x3cc00000620a7fae */ /* 0x0003e8000e121848 */
[----:B------:R1:W-:Y:S01]  /*13040*/  LDGSTS.E [R10+0x3ce00], [R100.64], !P4 ;  /* 0x3ce00000640a7fae */ /* 0x0003e2000e121848 */
[----:B------:R-:W-:Y:S01]  /*13050*/  ISETP.GE.U32.AND P4, PT, R102, 0x7ffffe78, PT ;  /* 0x7ffffe786600780c */ /* 0x000fe20003f86070 */
[----:B------:R-:W-:-:S02]  /*13060*/  IMAD.WIDE R102, R0, 0x4, R182 ;  /* 0x0000000400667825 */ /* 0x000fc400078e02b6 */
[----:B------:R-:W3:Y:S04]  /*13070*/  LDL.LU.64 R184, [R1+0x210] ;  /* 0x0002100001b87983 */ /* 0x000ee80000300a00 */
[----:B------:R-:W3:Y:S01]  /*13080*/  LDL.LU.64 R182, [R1+0x220] ;  /* 0x0002200001b67983 */ /* 0x000ee20000300a00 */
[----:B------:R-:W-:-:S03]  /*13090*/  IADD3 R111, R4, -0x10d, RZ ;  /* 0xfffffef3046f7810 */ /* 0x000fc60007ffe0ff */
[----:B------:R1:W-:Y:S01]  /*130a0*/  LDGSTS.E [R10+0x3dc00], [R102.64], !P5 ;  /* 0x3dc00000660a7fae */ /* 0x0003e2000e921848 */
[----:B----4-:R-:W-:-:S03]  /*130b0*/  IMAD.WIDE R104, R0, 0x4, R188 ;  /* 0x0000000400687825 */ /* 0x010fc600078e02bc */
[----:B------:R-:W4:Y:S01]  /*130c0*/  LDL.LU.64 R188, [R1+0x228] ;  /* 0x0002280001bc7983 */ /* 0x000f220000300a00 */
[----:B------:R-:W-:-:S03]  /*130d0*/  IMAD.WIDE R106, R0, 0x4, R186 ;  /* 0x00000004006a7825 */ /* 0x000fc600078e02ba */
[----:B------:R-:W4:Y:S04]  /*130e0*/  LDL.LU.64 R186, [R1+0x230] ;  /* 0x0002300001ba7983 */ /* 0x000f280000300a00 */
[----:B------:R1:W-:Y:S01]  /*130f0*/  LDGSTS.E [R10+0x3de00], [R104.64], !P5 ;  /* 0x3de00000680a7fae */ /* 0x0003e2000e921848 */
[----:B--2---:R-:W-:Y:S01]  /*13100*/  IMAD.WIDE R108, R0, 0x4, R244 ;  /* 0x00000004006c7825 */ /* 0x004fe200078e02f4 */
[----:B------:R-:W-:Y:S02]  /*13110*/  ISETP.NE.U32.AND P5, PT, R110, RZ, PT ;  /* 0x000000ff6e00720c */ /* 0x000fe40003fa5070 */
[----:B------:R-:W2:Y:S04]  /*13120*/  LDL.LU.64 R244, [R1+0x238] ;  /* 0x0002380001f47983 */ /* 0x000ea80000300a00 */
[----:B------:R1:W-:Y:S04]  /*13130*/  LDGSTS.E [R10+0x3ec00], [R106.64], !P6 ;  /* 0x3ec000006a0a7fae */ /* 0x0003e8000f121848 */
[----:B------:R1:W-:Y:S01]  /*13140*/  LDGSTS.E [R10+0x3ee00], [R108.64], !P6 ;  /* 0x3ee000006c0a7fae */ /* 0x0003e2000f121848 */
[----:B------:R-:W-:-:S02]  /*13150*/  ISETP.GE.U32.AND P6, PT, R111, 0x7ffffe74, PT ;  /* 0x7ffffe746f00780c */ /* 0x000fc40003fc6070 */
[----:B------:R-:W-:Y:S01]  /*13160*/  IADD3 R122, R16, 0x100000, RZ ;  /* 0x00100000107a7810 */ /* 0x000fe20007ffe0ff */
[C---:B------:R-:W-:Y:S02]  /*13170*/  IMAD.WIDE R110, R0.reuse, 0x4, R180 ;  /* 0x00000004006e7825 */ /* 0x040fe400078e02b4 */
[----:B------:R-:W2:Y:S02]  /*13180*/  LDL.LU.64 R180, [R1+0x248] ;  /* 0x0002480001b47983 */ /* 0x000ea40000300a00 */
[----:B------:R-:W-:Y:S01]  /*13190*/  IMAD.WIDE R112, R0, 0x4, R178 ;  /* 0x0000000400707825 */ /* 0x000fe200078e02b2 */
[C---:B------:R-:W-:Y:S01]  /*131a0*/  IADD3 R121, R16.reuse, 0x100000, RZ ;  /* 0x0010000010797810 */ /* 0x040fe20007ffe0ff */
[----:B------:R-:W2:Y:S01]  /*131b0*/  LDL.LU.64 R178, [R1+0x250] ;  /* 0x0002500001b27983 */ /* 0x000ea20000300a00 */
[----:B------:R-:W-:-:S03]  /*131c0*/  IADD3 R120, R16, 0x100000, RZ ;  /* 0x0010000010787810 */ /* 0x000fc60007ffe0ff */
[----:B------:R1:W-:Y:S04]  /*131d0*/  LDGSTS.E [R10+0x3fc00], [R110.64], !P3 ;  /* 0x3fc000006e0a7fae */ /* 0x0003e8000d921848 */
[----:B------:R1:W-:Y:S04]  /*131e0*/  LDGSTS.E [R10+0x3fe00], [R112.64], !P3 ;  /* 0x3fe00000700a7fae */ /* 0x0003e8000d921848 */
[----:B------:R-:W0:Y:S01]  /*131f0*/  LDGDEPBAR ;  /* 0x00000000000079af */ /* 0x000e220000000000 */
[----:B------:R-:W-:-:S03]  /*13200*/  IMAD.WIDE R114, R5, 0x4, R192 ;  /* 0x0000000405727825 */ /* 0x000fc600078e02c0 */
[----:B------:R-:W2:Y:S01]  /*13210*/  LDL.LU.64 R192, [R1+0x260] ;  /* 0x0002600001c07983 */ /* 0x000ea20000300a00 */
[----:B------:R-:W-:-:S03]  /*13220*/  IMAD.WIDE R116, R5, 0x4, R190 ;  /* 0x0000000405747825 */ /* 0x000fc600078e02be */
[----:B------:R-:W2:Y:S04]  /*13230*/  LDL.LU.64 R190, [R1+0x268] ;  /* 0x0002680001be7983 */ /* 0x000ea80000300a00 */
[----:B------:R1:W-:Y:S04]  /*13240*/  LDGSTS.E [R122+-0x70000], [R114.64], P5 ;  /* 0x90000000727a7fae */ /* 0x0003e8000a921848 */
[----:B------:R1:W-:Y:S01]  /*13250*/  LDGSTS.E [R121+-0x6f000], [R116.64], P5 ;  /* 0x9100000074797fae */ /* 0x0003e2000a921848 */
[----:B---3--:R-:W-:-:S03]  /*13260*/  IMAD.WIDE R118, R5, 0x4, R194 ;  /* 0x0000000405767825 */ /* 0x008fc600078e02c2 */
[----:B------:R-:W3:Y:S04]  /*13270*/  LDL.LU.64 R194, [R1+0x278] ;  /* 0x0002780001c27983 */ /* 0x000ee80000300a00 */
[----:B------:R1:W-:Y:S02]  /*13280*/  LDGSTS.E [R120+-0x6e000], [R118.64], P5 ;  /* 0x9200000076787fae */ /* 0x0003e4000a921848 */
[----:B-1----:R-:W-:-:S04]  /*13290*/  IMAD.WIDE R122, R5, 0x4, R182 ;  /* 0x00000004057a7825 */ /* 0x002fc800078e02b6 */
[C---:B------:R-:W-:Y:S02]  /*132a0*/  IMAD.WIDE R120, R5.reuse, 0x4, R184 ;  /* 0x0000000405787825 */ /* 0x040fe400078e02b8 */
[----:B------:R-:W3:Y:S04]  /*132b0*/  LDL.LU.64 R184, [R1+0x280] ;  /* 0x0002800001b87983 */ /* 0x000ee80000300a00 */
[----:B------:R-:W3:Y:S01]  /*132c0*/  LDL.LU.64 R182, [R1+0x290] ;  /* 0x0002900001b67983 */ /* 0x000ee20000300a00 */
[----:B----4-:R-:W-:-:S03]  /*132d0*/  IMAD.WIDE R124, R5, 0x4, R188 ;  /* 0x00000004057c7825 */ /* 0x010fc600078e02bc */
[----:B------:R-:W4:Y:S01]  /*132e0*/  LDL.LU.64 R188, [R1+0x298] ;  /* 0x0002980001bc7983 */ /* 0x000f220000300a00 */
[----:B------:R-:W-:-:S03]  /*132f0*/  IMAD.WIDE R126, R5, 0x4, R186 ;  /* 0x00000004057e7825 */ /* 0x000fc600078e02ba */
[----:B------:R-:W4:Y:S01]  /*13300*/  LDL.LU.64 R186, [R1+0x2a0] ;  /* 0x0002a00001ba7983 */ /* 0x000f220000300a00 */
[----:B--2---:R-:W-:-:S03]  /*13310*/  IMAD.WIDE R128, R5, 0x4, R244 ;  /* 0x0000000405807825 */ /* 0x004fc600078e02f4 */
[----:B------:R-:W2:Y:S01]  /*13320*/  LDL.LU.64 R244, [R1+0x2a8] ;  /* 0x0002a80001f47983 */ /* 0x000ea20000300a00 */
[C---:B------:R-:W-:Y:S02]  /*13330*/  IADD3 R134, R16.reuse, 0x100000, RZ ;  /* 0x0010000010867810 */ /* 0x040fe40007ffe0ff */
[C---:B------:R-:W-:Y:S02]  /*13340*/  IADD3 R133, R16.reuse, 0x100000, RZ ;  /* 0x0010000010857810 */ /* 0x040fe40007ffe0ff */
[C---:B------:R-:W-:Y:S01]  /*13350*/  IADD3 R132, R16.reuse, 0x100000, RZ ;  /* 0x0010000010847810 */ /* 0x040fe20007ffe0ff */
[----:B------:R1:W-:Y:S01]  /*13360*/  LDGSTS.E [R134+-0x6d000], [R120.64], P5 ;  /* 0x9300000078867fae */ /* 0x0003e2000a921848 */
[C---:B------:R-:W-:Y:S02]  /*13370*/  IADD3 R131, R16.reuse, 0x100000, RZ ;  /* 0x0010000010837810 */ /* 0x040fe40007ffe0ff */
[C---:B------:R-:W-:Y:S01]  /*13380*/  IADD3 R130, R16.reuse, 0x100000, RZ ;  /* 0x0010000010827810 */ /* 0x040fe20007ffe0ff */
[----:B------:R1:W-:Y:S01]  /*13390*/  LDGSTS.E [R133+-0x6c000], [R122.64], P5 ;  /* 0x940000007a857fae */ /* 0x0003e2000a921848 */
[----:B------:R-:W-:-:S03]  /*133a0*/  IADD3 R144, R16, 0x100000, RZ ;  /* 0x0010000010907810 */ /* 0x000fc60007ffe0ff */
[----:B------:R1:W-:Y:S01]  /*133b0*/  LDGSTS.E [R132+-0x6b000], [R124.64], P5 ;  /* 0x950000007c847fae */ /* 0x0003e2000a921848 */
[----:B------:R-:W-:-:S03]  /*133c0*/  IADD3 R143, R16, 0x100000, RZ ;  /* 0x00100000108f7810 */ /* 0x000fc60007ffe0ff */
[----:B------:R1:W-:Y:S01]  /*133d0*/  LDGSTS.E [R131+-0x6a000], [R126.64], P5 ;  /* 0x960000007e837fae */ /* 0x0003e2000a921848 */
[----:B------:R-:W-:-:S03]  /*133e0*/  IADD3 R142, R16, 0x100000, RZ ;  /* 0x00100000108e7810 */ /* 0x000fc60007ffe0ff */
[----:B------:R1:W-:Y:S01]  /*133f0*/  LDGSTS.E [R130+-0x69000], [R128.64], P5 ;  /* 0x9700000080827fae */ /* 0x0003e2000a921848 */
[C---:B------:R-:W-:Y:S01]  /*13400*/  IADD3 R141, R16.reuse, 0x100000, RZ ;  /* 0x00100000108d7810 */ /* 0x040fe20007ffe0ff */
[----:B-1----:R-:W-:Y:S01]  /*13410*/  IMAD.WIDE R132, R5, 0x4, R178 ;  /* 0x0000000405847825 */ /* 0x002fe200078e02b2 */
[----:B------:R-:W-:-:S03]  /*13420*/  IADD3 R140, R16, 0x100000, RZ ;  /* 0x00100000108c7810 */ /* 0x000fc60007ffe0ff */
[C---:B------:R-:W-:Y:S02]  /*13430*/  IMAD.WIDE R130, R5.reuse, 0x4, R180 ;  /* 0x0000000405827825 */ /* 0x040fe400078e02b4 */
[----:B------:R-:W2:Y:S02]  /*13440*/  LDL.LU.64 R180, [R1+0x2b8] ;  /* 0x0002b80001b47983 */ /* 0x000ea40000300a00 */
[C---:B------:R-:W-:Y:S02]  /*13450*/  IMAD.WIDE R134, R5.reuse, 0x4, R192 ;  /* 0x0000000405867825 */ /* 0x040fe400078e02c0 */
[----:B------:R4:W-:Y:S02]  /*13460*/  LDGSTS.E [R144+-0x68000], [R130.64], P5 ;  /* 0x9800000082907fae */ /* 0x0009e4000a921848 */
[C---:B------:R-:W-:Y:S02]  /*13470*/  IMAD.WIDE R136, R5.reuse, 0x4, R190 ;  /* 0x0000000405887825 */ /* 0x040fe400078e02be */
[----:B------:R1:W-:Y:S04]  /*13480*/  LDGSTS.E [R143+-0x67000], [R132.64], P5 ;  /* 0x99000000848f7fae */ /* 0x0003e8000a921848 */
[----:B------:R-:W2:Y:S04]  /*13490*/  LDL.LU.64 R178, [R1+0x2c0] ;  /* 0x0002c00001b27983 */ /* 0x000ea80000300a00 */
[----:B------:R1:W-:Y:S04]  /*134a0*/  LDGSTS.E [R142+-0x66000], [R134.64], P5 ;  /* 0x9a000000868e7fae */ /* 0x0003e8000a921848 */
[----:B------:R-:W2:Y:S04]  /*134b0*/  LDL.LU.64 R192, [R1+0x2d0] ;  /* 0x0002d00001c07983 */ /* 0x000ea80000300a00 */
[----:B------:R1:W-:Y:S04]  /*134c0*/  LDGSTS.E [R141+-0x65000], [R136.64], P5 ;  /* 0x9b000000888d7fae */ /* 0x0003e8000a921848 */
[----:B------:R-:W2:Y:S01]  /*134d0*/  LDL.LU.64 R190, [R1+0x2d8] ;  /* 0x0002d80001be7983 */ /* 0x000ea20000300a00 */
[----:B---3--:R-:W-:-:S03]  /*134e0*/  IMAD.WIDE R138, R5, 0x4, R194 ;  /* 0x00000004058a7825 */ /* 0x008fc600078e02c2 */
[----:B------:R-:W3:Y:S04]  /*134f0*/  LDL.LU.64 R194, [R1+0x2e8] ;  /* 0x0002e80001c27983 */ /* 0x000ee80000300a00 */
[----:B------:R1:W-:Y:S02]  /*13500*/  LDGSTS.E [R140+-0x64000], [R138.64], P5 ;  /* 0x9c0000008a8c7fae */ /* 0x0003e4000a921848 */
[C---:B-1----:R-:W-:Y:S02]  /*13510*/  IMAD.WIDE R140, R5.reuse, 0x4, R184 ;  /* 0x00000004058c7825 */ /* 0x042fe400078e02b8 */
[----:B------:R-:W3:Y:S02]  /*13520*/  LDL.LU.64 R184, [R1+0x2f0] ;  /* 0x0002f00001b87983 */ /* 0x000ee40000300a00 */
[----:B------:R-:W-:-:S02]  /*13530*/  IMAD.WIDE R142, R5, 0x4, R182 ;  /* 0x00000004058e7825 */ /* 0x000fc400078e02b6 */
[----:B------:R-:W3:Y:S02]  /*13540*/  LDL.LU.64 R182, [R1+0x300] ;  /* 0x0003000001b67983 */ /* 0x000ee40000300a00 */
[C---:B----4-:R-:W-:Y:S02]  /*13550*/  IMAD.WIDE R144, R5.reuse, 0x4, R188 ;  /* 0x0000000405907825 */ /* 0x050fe400078e02bc */
[----:B------:R-:W4:Y:S02]  /*13560*/  LDL.LU.64 R188, [R1+0x308] ;  /* 0x0003080001bc7983 */ /* 0x000f240000300a00 */
[C---:B------:R-:W-:Y:S02]  /*13570*/  IMAD.WIDE R146, R5.reuse, 0x4, R186 ;  /* 0x0000000405927825 */ /* 0x040fe400078e02ba */
[----:B------:R-:W4:Y:S02]  /*13580*/  LDL.LU.64 R186, [R1+0x310] ;  /* 0x0003100001ba7983 */ /* 0x000f240000300a00 */
[----:B--2---:R-:W-:-:S02]  /*13590*/  IMAD.WIDE R148, R5, 0x4, R244 ;  /* 0x0000000405947825 */ /* 0x004fc400078e02f4 */
[----:B------:R-:W2:Y:S02]  /*135a0*/  LDL.LU.64 R244, [R1+0x318] ;  /* 0x0003180001f47983 */ /* 0x000ea40000300a00 */
[----:B------:R-:W-:Y:S01]  /*135b0*/  IMAD.SHL.U32 R246, R246, 0x4, RZ ;  /* 0x00000004f6f67824 */ /* 0x000fe200078e00ff */
[C---:B------:R-:W-:Y:S01]  /*135c0*/  IADD3 R154, R16.reuse, 0x100000, RZ ;  /* 0x00100000109a7810 */ /* 0x040fe20007ffe0ff */
[----:B------:R-:W2:Y:S01]  /*135d0*/  LDL.LU.64 R176, [R1+0x328] ;  /* 0x0003280001b07983 */ /* 0x000ea20000300a00 */
[----:B------:R-:W-:Y:S02]  /*135e0*/  IADD3 R153, R16, 0x100000, RZ ;  /* 0x0010000010997810 */ /* 0x000fe40007ffe0ff */
[----:B------:R-:W-:Y:S01]  /*135f0*/  LOP3.LUT R246, R246, 0x10, RZ, 0x3c, !PT ;  /* 0x00000010f6f67812 */ /* 0x000fe200078e3cff */
[----:B------:R1:W-:Y:S01]  /*13600*/  LDGSTS.E [R154+-0x63000], [R140.64], P5 ;  /* 0x9d0000008c9a7fae */ /* 0x0003e2000a921848 */
[----:B------:R-:W-:Y:S02]  /*13610*/  IADD3 R152, R16, 0x100000, RZ ;  /* 0x0010000010987810 */ /* 0x000fe40007ffe0ff */
[C---:B------:R-:W-:Y:S01]  /*13620*/  IADD3 R151, R246.reuse, 0x100000, RZ ;  /* 0x00100000f6977810 */ /* 0x040fe20007ffe0ff */
[----:B------:R1:W-:Y:S01]  /*13630*/  LDGSTS.E [R153+-0x62000], [R142.64], P5 ;  /* 0x9e0000008e997fae */ /* 0x0003e2000a921848 */
[----:B------:R-:W-:-:S03]  /*13640*/  IADD3 R150, R246, 0x100000, RZ ;  /* 0x00100000f6967810 */ /* 0x000fc60007ffe0ff */
[----:B------:R1:W-:Y:S01]  /*13650*/  LDGSTS.E [R152+-0x61000], [R144.64], P5 ;  /* 0x9f00000090987fae */ /* 0x0003e2000a921848 */
[----:B------:R-:W-:-:S03]  /*13660*/  IADD3 R164, R246, 0x100000, RZ ;  /* 0x00100000f6a47810 */ /* 0x000fc60007ffe0ff */
[----:B------:R1:W-:Y:S04]  /*13670*/  LDGSTS.E [R151+-0x6fe00], [R146.64], P5 ;  /* 0x9020000092977fae */ /* 0x0003e8000a921848 */
[----:B------:R1:W-:Y:S02]  /*13680*/  LDGSTS.E [R150+-0x6ee00], [R148.64], P5 ;  /* 0x9120000094967fae */ /* 0x0003e4000a921848 */
[----:B-1----:R-:W-:-:S05]  /*13690*/  IMAD.WIDE R150, R5, 0x4, R180 ;  /* 0x0000000405967825 */ /* 0x002fca00078e02b4 */
[----:B------:R4:W-:Y:S01]  /*136a0*/  LDGSTS.E [R164+-0x6de00], [R150.64], P5 ;  /* 0x9220000096a47fae */ /* 0x0009e2000a921848 */
[----:B------:R-:W-:-:S03]  /*136b0*/  IMAD.WIDE R152, R5, 0x4, R178 ;  /* 0x0000000405987825 */ /* 0x000fc600078e02b2 */
[----:B------:R-:W2:Y:S01]  /*136c0*/  LDL.LU.64 R178, [R1+0x330] ;  /* 0x0003300001b27983 */ /* 0x000ea20000300a00 */
[----:B------:R-:W-:-:S03]  /*136d0*/  IMAD.WIDE R154, R5, 0x4, R192 ;  /* 0x00000004059a7825 */ /* 0x000fc600078e02c0 */
[----:B------:R-:W2:Y:S01]  /*136e0*/  LDL.LU.64 R192, [R1+0x338] ;  /* 0x0003380001c07983 */ /* 0x000ea20000300a00 */
[----:B------:R-:W-:-:S03]  /*136f0*/  IMAD.WIDE R156, R5, 0x4, R190 ;  /* 0x00000004059c7825 */ /* 0x000fc600078e02be */
[----:B------:R-:W2:Y:S01]  /*13700*/  LDL.LU.64 R190, [R1+0x348] ;  /* 0x0003480001be7983 */ /* 0x000ea20000300a00 */
[----:B---3--:R-:W-:-:S03]  /*13710*/  IMAD.WIDE R158, R5, 0x4, R194 ;  /* 0x00000004059e7825 */ /* 0x008fc600078e02c2 */
[----:B------:R-:W3:Y:S04]  /*13720*/  LDL.LU.64 R194, [R1+0x350] ;  /* 0x0003500001c27983 */ /* 0x000ee80000300a00 */
[----:B------:R-:W3:Y:S04]  /*13730*/  LDL.LU.64 R202, [R1+0x360] ;  /* 0x0003600001ca7983 */ /* 0x000ee80000300a00 */
[----:B------:R-:W3:Y:S01]  /*13740*/  LDL.LU.64 R200, [R1+0x368] ;  /* 0x0003680001c87983 */ /* 0x000ee20000300a00 */
[----:B----4-:R-:W-:-:S03]  /*13750*/  IMAD.WIDE R164, R5, 0x4, R188 ;  /* 0x0000000405a47825 */ /* 0x010fc600078e02bc */
[----:B------:R-:W4:Y:S01]  /*13760*/  LDL.LU.64 R188, [R1+0x378] ;  /* 0x0003780001bc7983 */ /* 0x000f220000300a00 */
[----:B------:R-:W-:-:S03]  /*13770*/  IMAD.WIDE R166, R5, 0x4, R186 ;  /* 0x0000000405a67825 */ /* 0x000fc600078e02ba */
[----:B------:R-:W3:Y:S01]  /*13780*/  LDL.LU.64 R186, [R1+0x380] ;  /* 0x0003800001ba7983 */ /* 0x000ee20000300a00 */
[----:B--2---:R-:W-:-:S03]  /*13790*/  IMAD.WIDE R168, R5, 0x4, R244 ;  /* 0x0000000405a87825 */ /* 0x004fc600078e02f4 */
[----:B------:R-:W2:Y:S01]  /*137a0*/  LDL.LU.64 R244, [R1+0x390] ;  /* 0x0003900001f47983 */ /* 0x000ea20000300a00 */
[C---:B------:R-:W-:Y:S02]  /*137b0*/  IADD3 R163, R246.reuse, 0x100000, RZ ;  /* 0x00100000f6a37810 */ /* 0x040fe40007ffe0ff */
[C---:B------:R-:W-:Y:S01]  /*137c0*/  IADD3 R162, R246.reuse, 0x100000, RZ ;  /* 0x00100000f6a27810 */ /* 0x040fe20007ffe0ff */
[----:B------:R-:W3:Y:S01]  /*137d0*/  LDL.LU.64 R214, [R1+0x3a8] ;  /* 0x0003a80001d67983 */ /* 0x000ee20000300a00 */
        /* <DEDUP_REMOVED lines=10> */
[C---:B-1----:R-:W-:Y:S01]  /*13880*/  IMAD.WIDE R162, R5.reuse, 0x4, R182 ;  /* 0x0000000405a27825 */ /* 0x042fe200078e02b6 */
[----:B------:R-:W-:Y:S01]  /*13890*/  IADD3 R170, R246, 0x100000, RZ ;  /* 0x00100000f6aa7810 */ /* 0x000fe20007ffe0ff */
[----:B------:R-:W3:Y:S04]  /*138a0*/  LDL.LU.64 R212, [R1+0x3b0] ;  /* 0x0003b00001d47983 */ /* 0x000ee80000300a00 */
[----:B------:R-:W3:Y:S01]  /*138b0*/  LDL.LU.64 R210, [R1+0x3b8] ;  /* 0x0003b80001d27983 */ /* 0x000ee20000300a00 */
[----:B------:R-:W-:-:S03]  /*138c0*/  IMAD.WIDE R160, R5, 0x4, R184 ;  /* 0x0000000405a07825 */ /* 0x000fc600078e02b8 */
[----:B------:R-:W3:Y:S04]  /*138d0*/  LDL.LU.64 R196, [R1+0x3c8] ;  /* 0x0003c80001c47983 */ /* 0x000ee80000300a00 */
[----:B------:R1:W-:Y:S04]  /*138e0*/  LDGSTS.E [R174+-0x68e00], [R160.64], P5 ;  /* 0x97200000a0ae7fae */ /* 0x0003e8000a921848 */
[----:B------:R1:W-:Y:S01]  /*138f0*/  LDGSTS.E [R173+-0x67e00], [R162.64], P5 ;  /* 0x98200000a2ad7fae */ /* 0x0003e2000a921848 */
[----:B------:R-:W-:-:S03]  /*13900*/  IADD3 R184, R246, 0x100000, RZ ;  /* 0x00100000f6b87810 */ /* 0x000fc60007ffe0ff */
[----:B------:R1:W-:Y:S04]  /*13910*/  LDGSTS.E [R172+-0x66e00], [R164.64], P5 ;  /* 0x99200000a4ac7fae */ /* 0x0003e8000a921848 */
[----:B------:R1:W-:Y:S04]  /*13920*/  LDGSTS.E [R171+-0x65e00], [R166.64], P5 ;  /* 0x9a200000a6ab7fae */ /* 0x0003e8000a921848 */
[----:B------:R1:W-:Y:S04]  /*13930*/  LDGSTS.E [R170+-0x64e00], [R168.64], P5 ;  /* 0x9b200000a8aa7fae */ /* 0x0003e8000a921848 */
[----:B------:R-:W3:Y:S04]  /*13940*/  LDL.LU.64 R198, [R1+0x3d0] ;  /* 0x0003d00001c67983 */ /* 0x000ee80000300a00 */
[----:B------:R-:W3:Y:S01]  /*13950*/  LDL.LU.64 R222, [R1+0x3e0] ;  /* 0x0003e00001de7983 */ /* 0x000ee20000300a00 */
[----:B-1----:R-:W-:-:S03]  /*13960*/  IMAD.WIDE R170, R5, 0x4, R176 ;  /* 0x0000000405aa7825 */ /* 0x002fc600078e02b0 */
[----:B------:R-:W3:Y:S04]  /*13970*/  LDL.LU.64 R220, [R1+0x3e8] ;  /* 0x0003e80001dc7983 */ /* 0x000ee80000300a00 */
[----:B------:R4:W-:Y:S04]  /*13980*/  LDGSTS.E [R184+-0x63e00], [R170.64], P5 ;  /* 0x9c200000aab87fae */ /* 0x0009e8000a921848 */
[----:B------:R-:W3:Y:S04]  /*13990*/  LDL.LU.64 R208, [R1+0x3f8] ;  /* 0x0003f80001d07983 */ /* 0x000ee80000300a00 */
[----:B------:R-:W3:Y:S01]  /*139a0*/  LDL.LU.64 R206, [R1+0x400] ;  /* 0x0004000001ce7983 */ /* 0x000ee20000300a00 */
[----:B----4-:R-:W-:-:S04]  /*139b0*/  IMAD.WIDE R184, R5, 0x4, R188 ;  /* 0x0000000405b87825 */ /* 0x010fc800078e02bc */
[C---:B--2---:R-:W-:Y:S02]  /*139c0*/  IMAD.WIDE R188, R5.reuse, 0x4, R244 ;  /* 0x0000000405bc7825 */ /* 0x044fe400078e02f4 */
[----:B------:R-:W2:Y:S01]  /*139d0*/  LDL.LU.64 R244, [R1+0x410] ;  /* 0x0004100001f47983 */ /* 0x000ea20000300a00 */
[----:B------:R-:W-:Y:S01]  /*139e0*/  LOP3.LUT R3, R16, 0x20, RZ, 0x3c, !PT ;  /* 0x0000002010037812 */ /* 0x000fe200078e3cff */
[C---:B------:R-:W-:Y:S01]  /*139f0*/  IMAD.WIDE R172, R5.reuse, 0x4, R178 ;  /* 0x0000000405ac7825 */ /* 0x040fe200078e02b2 */
[C---:B------:R-:W-:Y:S01]  /*13a00*/  IADD3 R183, R246.reuse, 0x100000, RZ ;  /* 0x00100000f6b77810 */ /* 0x040fe20007ffe0ff */
[----:B------:R-:W4:Y:S01]  /*13a10*/  LDL.LU.64 R234, [R1+0x418] ;  /* 0x0004180001ea7983 */ /* 0x000f220000300a00 */
[C---:B------:R-:W-:Y:S01]  /*13a20*/  IADD3 R182, R246.reuse, 0x100000, RZ ;  /* 0x00100000f6b67810 */ /* 0x040fe20007ffe0ff */
[----:B------:R-:W-:Y:S01]  /*13a30*/  IMAD.WIDE R174, R5, 0x4, R192 ;  /* 0x0000000405ae7825 */ /* 0x000fe200078e02c0 */
[----:B------:R-:W-:Y:S01]  /*13a40*/  IADD3 R181, R246, 0x100000, RZ ;  /* 0x00100000f6b57810 */ /* 0x000fe20007ffe0ff */
[----:B------:R1:W-:Y:S01]  /*13a50*/  LDGSTS.E [R183+-0x62e00], [R172.64], P5 ;  /* 0x9d200000acb77fae */ /* 0x0003e2000a921848 */
[----:B------:R-:W-:Y:S01]  /*13a60*/  IADD3 R180, R3, 0x100000, RZ ;  /* 0x0010000003b47810 */ /* 0x000fe20007ffe0ff */
[----:B------:R-:W-:-:S02]  /*13a70*/  IMAD.WIDE R176, R5, 0x4, R190 ;  /* 0x0000000405b07825 */ /* 0x000fc400078e02be */
[----:B------:R1:W-:Y:S02]  /*13a80*/  LDGSTS.E [R182+-0x61e00], [R174.64], P5 ;  /* 0x9e200000aeb67fae */ /* 0x0003e4000a921848 */
[----:B---3--:R-:W-:Y:S02]  /*13a90*/  IMAD.WIDE R178, R5, 0x4, R194 ;  /* 0x0000000405b27825 */ /* 0x008fe400078e02c2 */
[----:B------:R3:W-:Y:S01]  /*13aa0*/  LDGSTS.E [R181+-0x60e00], [R176.64], P5 ;  /* 0x9f200000b0b57fae */ /* 0x0007e2000a921848 */
[----:B------:R-:W-:-:S03]  /*13ab0*/  IADD3 R194, R3, 0x100000, RZ ;  /* 0x0010000003c27810 */ /* 0x000fc60007ffe0ff */
[----:B------:R3:W-:Y:S01]  /*13ac0*/  LDGSTS.E [R180+-0x6fc00], [R178.64], P5 ;  /* 0x90400000b2b47fae */ /* 0x0007e2000a921848 */
[----:B------:R-:W-:Y:S01]  /*13ad0*/  IADD3 R193, R3, 0x100000, RZ ;  /* 0x0010000003c17810 */ /* 0x000fe20007ffe0ff */
[----:B------:R-:W-:Y:S01]  /*13ae0*/  IMAD.WIDE R186, R5, 0x4, R186 ;  /* 0x0000000405ba7825 */ /* 0x000fe200078e02ba */
[----:B------:R-:W-:Y:S01]  /*13af0*/  IADD3 R192, R3, 0x100000, RZ ;  /* 0x0010000003c07810 */ /* 0x000fe20007ffe0ff */
[----:B------:R-:W4:Y:S02]  /*13b00*/  LDL.LU.64 R232, [R1+0x420] ;  /* 0x0004200001e87983 */ /* 0x000f240000300a00 */
[----:B-1----:R-:W-:Y:S01]  /*13b10*/  IMAD.WIDE R182, R5, 0x4, R200 ;  /* 0x0000000405b67825 */ /* 0x002fe200078e02c8 */
[----:B------:R-:W-:Y:S01]  /*13b20*/  IADD3 R191, R3, 0x100000, RZ ;  /* 0x0010000003bf7810 */ /* 0x000fe20007ffe0ff */
[----:B------:R-:W4:Y:S02]  /*13b30*/  LDL.LU.64 R230, [R1+0x428] ;  /* 0x0004280001e67983 */ /* 0x000f240000300a00 */
[----:B---3--:R-:W-:Y:S01]  /*13b40*/  IMAD.WIDE R180, R5, 0x4, R202 ;  /* 0x0000000405b47825 */ /* 0x008fe200078e02ca */
[C---:B------:R-:W-:Y:S01]  /*13b50*/  IADD3 R190, R3.reuse, 0x100000, RZ ;  /* 0x0010000003be7810 */ /* 0x040fe20007ffe0ff */
[----:B------:R-:W3:Y:S04]  /*13b60*/  LDL.LU.64 R216, [R1+0x438] ;  /* 0x0004380001d87983 */ /* 0x000ee80000300a00 */
[----:B------:R1:W-:Y:S04]  /*13b70*/  LDGSTS.E [R194+-0x6ec00], [R180.64], P5 ;  /* 0x91400000b4c27fae */ /* 0x0003e8000a921848 */
[----:B------:R1:W-:Y:S01]  /*13b80*/  LDGSTS.E [R193+-0x6dc00], [R182.64], P5 ;  /* 0x92400000b6c17fae */ /* 0x0003e2000a921848 */
[----:B------:R-:W-:-:S03]  /*13b90*/  IADD3 R204, R3, 0x100000, RZ ;  /* 0x0010000003cc7810 */ /* 0x000fc60007ffe0ff */
[----:B------:R1:W-:Y:S04]  /*13ba0*/  LDGSTS.E [R192+-0x6cc00], [R184.64], P5 ;  /* 0x93400000b8c07fae */ /* 0x0003e8000a921848 */
[----:B------:R1:W-:Y:S04]  /*13bb0*/  LDGSTS.E [R191+-0x6bc00], [R186.64], P5 ;  /* 0x94400000babf7fae */ /* 0x0003e8000a921848 */
[----:B------:R1:W-:Y:S04]  /*13bc0*/  LDGSTS.E [R190+-0x6ac00], [R188.64], P5 ;  /* 0x95400000bcbe7fae */ /* 0x0003e8000a921848 */
[----:B------:R-:W3:Y:S01]  /*13bd0*/  LDL.LU.64 R218, [R1+0x440] ;  /* 0x0004400001da7983 */ /* 0x000ee20000300a00 */
[----:B------:R-:W-:-:S03]  /*13be0*/  LOP3.LUT R252, R247, 0x30, RZ, 0x3c, !PT ;  /* 0x00000030f7fc7812 */ /* 0x000fc600078e3cff */
[----:B------:R-:W3:Y:S01]  /*13bf0*/  LDL.LU.64 R240, [R1+0x450] ;  /* 0x0004500001f07983 */ /* 0x000ee20000300a00 */
[----:B-1----:R-:W-:-:S03]  /*13c00*/  IMAD.WIDE R190, R5, 0x4, R214 ;  /* 0x0000000405be7825 */ /* 0x002fc600078e02d6 */
[----:B------:R-:W3:Y:S04]  /*13c10*/  LDL.LU.64 R228, [R1+0x458] ;  /* 0x0004580001e47983 */ /* 0x000ee80000300a00 */
[----:B------:R1:W-:Y:S04]  /*13c20*/  LDGSTS.E [R204+-0x69c00], [R190.64], P5 ;  /* 0x96400000becc7fae */ /* 0x0003e8000a921848 */
[----:B------:R-:W3:Y:S01]  /*13c30*/  LDL.LU.64 R226, [R1+0x468] ;  /* 0x0004680001e27983 */ /* 0x000ee20000300a00 */
[----:B-1----:R-:W-:-:S04]  /*13c40*/  IMAD.WIDE R204, R5, 0x4, R208 ;  /* 0x0000000405cc7825 */ /* 0x002fc800078e02d0 */
[----:B--2---:R-:W-:Y:S02]  /*13c50*/  IMAD.WIDE R208, R5, 0x4, R244 ;  /* 0x0000000405d07825 */ /* 0x004fe400078e02f4 */
[----:B------:R-:W2:Y:S04]  /*13c60*/  LDL.LU.64 R244, [R1+0x470] ;  /* 0x0004700001f47983 */ /* 0x000ea80000300a00 */
[----:B------:R-:W2:Y:S04]  /*13c70*/  LDL.LU.64 R246, [R1+0x480] ;  /* 0x0004800001f67983 */ /* 0x000ea80000300a00 */
[----:B------:R-:W2:Y:S04]  /*13c80*/  LDL.LU.64 R14, [R1+0x488] ;  /* 0x00048800010e7983 */ /* 0x000ea80000300a00 */
[----:B------:R-:W2:Y:S04]  /*13c90*/  LDL.LU.64 R12, [R1+0x490] ;  /* 0x00049000010c7983 */ /* 0x000ea80000300a00 */
[----:B------:R-:W2:Y:S01]  /*13ca0*/  LDL.LU.64 R6, [R1+0x498] ;  /* 0x0004980001067983 */ /* 0x000ea20000300a00 */
[----:B------:R-:W-:Y:S01]  /*13cb0*/  IADD3 R203, R3, 0x100000, RZ ;  /* 0x0010000003cb7810 */ /* 0x000fe20007ffe0ff */
[----:B------:R-:W-:Y:S01]  /*13cc0*/  IMAD.WIDE R192, R5, 0x4, R212 ;  /* 0x0000000405c07825 */ /* 0x000fe200078e02d4 */
[C---:B------:R-:W-:Y:S01]  /*13cd0*/  IADD3 R202, R3.reuse, 0x100000, RZ ;  /* 0x0010000003ca7810 */ /* 0x040fe20007ffe0ff */
[----:B------:R-:W2:Y:S01]  /*13ce0*/  LDL.LU.64 R236, [R1+0x4a8] ;  /* 0x0004a80001ec7983 */ /* 0x000ea20000300a00 */
[----:B------:R-:W-:Y:S01]  /*13cf0*/  IADD3 R201, R3, 0x100000, RZ ;  /* 0x0010000003c97810 */ /* 0x000fe20007ffe0ff */
[----:B------:R-:W-:Y:S01]  /*13d00*/  IMAD.WIDE R194, R5, 0x4, R210 ;  /* 0x0000000405c27825 */ /* 0x000fe200078e02d2 */
[----:B------:R-:W-:Y:S01]  /*13d10*/  IADD3 R200, R3, 0x100000, RZ ;  /* 0x0010000003c87810 */ /* 0x000fe20007ffe0ff */
[----:B------:R1:W-:Y:S02]  /*13d20*/  LDGSTS.E [R203+-0x68c00], [R192.64], P5 ;  /* 0x97400000c0cb7fae */ /* 0x0003e4000a921848 */
[----:B------:R-:W-:-:S02]  /*13d30*/  IMAD.WIDE R196, R5, 0x4, R196 ;  /* 0x0000000405c47825 */ /* 0x000fc400078e02c4 */
[----:B------:R1:W-:Y:S02]  /*13d40*/  LDGSTS.E [R202+-0x67c00], [R194.64], P5 ;  /* 0x98400000c2ca7fae */ /* 0x0003e4000a921848 */
[----:B------:R-:W-:Y:S02]  /*13d50*/  IMAD.WIDE R198, R5, 0x4, R198 ;  /* 0x0000000405c67825 */ /* 0x000fe400078e02c6 */
[----:B------:R4:W-:Y:S01]  /*13d60*/  LDGSTS.E [R201+-0x66c00], [R196.64], P5 ;  /* 0x99400000c4c97fae */ /* 0x0009e2000a921848 */
[----:B------:R-:W-:-:S03]  /*13d70*/  IADD3 R214, R3, 0x100000, RZ ;  /* 0x0010000003d67810 */ /* 0x000fc60007ffe0ff */
[----:B------:R4:W-:Y:S01]  /*13d80*/  LDGSTS.E [R200+-0x65c00], [R198.64], P5 ;  /* 0x9a400000c6c87fae */ /* 0x0009e2000a921848 */
[----:B------:R-:W-:Y:S01]  /*13d90*/  IADD3 R213, R3, 0x100000, RZ ;  /* 0x0010000003d57810 */ /* 0x000fe20007ffe0ff */
[----:B------:R-:W-:Y:S01]  /*13da0*/  IMAD.WIDE R206, R5, 0x4, R206 ;  /* 0x0000000405ce7825 */ /* 0x000fe200078e02ce */
[----:B------:R-:W-:Y:S01]  /*13db0*/  IADD3 R212, R3, 0x100000, RZ ;  /* 0x0010000003d47810 */ /* 0x000fe20007ffe0ff */
[----:B------:R-:W2:Y:S02]  /*13dc0*/  LDL.LU.64 R238, [R1+0x4b0] ;  /* 0x0004b00001ee7983 */ /* 0x000ea40000300a00 */
[----:B-1----:R-:W-:Y:S01]  /*13dd0*/  IMAD.WIDE R202, R5, 0x4, R220 ;  /* 0x0000000405ca7825 */ /* 0x002fe200078e02dc */
[----:B------:R-:W-:Y:S01]  /*13de0*/  IADD3 R211, R3, 0x100000, RZ ;  /* 0x0010000003d37810 */ /* 0x000fe20007ffe0ff */
[----:B------:R-:W2:Y:S02]  /*13df0*/  LDL.LU.64 R34, [R1+0x4c0] ;  /* 0x0004c00001227983 */ /* 0x000ea40000300a00 */
[----:B----4-:R-:W-:Y:S01]  /*13e00*/  IMAD.WIDE R200, R5, 0x4, R222 ;  /* 0x0000000405c87825 */ /* 0x010fe200078e02de */
[----:B------:R-:W-:Y:S01]  /*13e10*/  IADD3 R210, R3, 0x100000, RZ ;  /* 0x0010000003d27810 */ /* 0x000fe20007ffe0ff */
[----:B------:R-:W4:Y:S04]  /*13e20*/  LDL.LU.64 R22, [R1+0x4c8] ;  /* 0x0004c80001167983 */ /* 0x000f280000300a00 */
[----:B------:R1:W-:Y:S04]  /*13e30*/  LDGSTS.E [R214+-0x64c00], [R200.64], P5 ;  /* 0x9b400000c8d67fae */ /* 0x0003e8000a921848 */
[----:B------:R1:W-:Y:S01]  /*13e40*/  LDGSTS.E [R213+-0x63c00], [R202.64], P5 ;  /* 0x9c400000cad57fae */ /* 0x0003e2000a921848 */
[----:B------:R-:W-:-:S03]  /*13e50*/  IADD3 R224, R252, 0x100000, RZ ;  /* 0x00100000fce07810 */ /* 0x000fc60007ffe0ff */
[----:B------:R3:W-:Y:S01]  /*13e60*/  LDGSTS.E [R212+-0x62c00], [R204.64], P5 ;  /* 0x9d400000ccd47fae */ /* 0x0007e2000a921848 */
[----:B------:R-:W-:-:S03]  /*13e70*/  IADD3 R223, R252, 0x100000, RZ ;  /* 0x00100000fcdf7810 */ /* 0x000fc60007ffe0ff */
[----:B------:R3:W-:Y:S01]  /*13e80*/  LDGSTS.E [R211+-0x61c00], [R206.64], P5 ;  /* 0x9e400000ced37fae */ /* 0x0007e2000a921848 */
[----:B------:R-:W-:-:S03]  /*13e90*/  IADD3 R222, R252, 0x100000, RZ ;  /* 0x00100000fcde7810 */ /* 0x000fc60007ffe0ff */
[----:B------:R3:W-:Y:S01]  /*13ea0*/  LDGSTS.E [R210+-0x60c00], [R208.64], P5 ;  /* 0x9f400000d0d27fae */ /* 0x0007e2000a921848 */
[----:B-1----:R-:W-:-:S03]  /*13eb0*/  IMAD.WIDE R214, R5, 0x4, R230 ;  /* 0x0000000405d67825 */ /* 0x002fc600078e02e6 */
[----:B------:R-:W4:Y:S01]  /*13ec0*/  LDL.LU.64 R26, [R1+0x4d8] ;  /* 0x0004d800011a7983 */ /* 0x000f220000300a00 */
[----:B---3--:R-:W-:-:S04]  /*13ed0*/  IMAD.WIDE R212, R5, 0x4, R232 ;  /* 0x0000000405d47825 */ /* 0x008fc800078e02e8 */
[----:B------:R-:W-:-:S05]  /*13ee0*/  IMAD.WIDE R210, R5, 0x4, R234 ;  /* 0x0000000405d27825 */ /* 0x000fca00078e02ea */
[----:B------:R1:W-:Y:S04]  /*13ef0*/  LDGSTS.E [R224+-0x6fa00], [R210.64], P5 ;  /* 0x90600000d2e07fae */ /* 0x0003e8000a921848 */
[----:B------:R3:W-:Y:S04]  /*13f00*/  LDGSTS.E [R223+-0x6ea00], [R212.64], P5 ;  /* 0x91600000d4df7fae */ /* 0x0007e8000a921848 */
[----:B------:R3:W-:Y:S02]  /*13f10*/  LDGSTS.E [R222+-0x6da00], [R214.64], P5 ;  /* 0x92600000d6de7fae */ /* 0x0007e4000a921848 */
[----:B---3--:R-:W-:Y:S01]  /*13f20*/  IMAD.WIDE R222, R5, 0x4, R228 ;  /* 0x0000000405de7825 */ /* 0x008fe200078e02e4 */
[----:B------:R-:W-:-:S02]  /*13f30*/  IADD3 R221, R252, 0x100000, RZ ;  /* 0x00100000fcdd7810 */ /* 0x000fc40007ffe0ff */
[----:B------:R-:W-:Y:S01]  /*13f40*/  IADD3 R220, R252, 0x100000, RZ ;  /* 0x00100000fcdc7810 */ /* 0x000fe20007ffe0ff */
[----:B------:R-:W-:-:S04]  /*13f50*/  IMAD.WIDE R216, R5, 0x4, R216 ;  /* 0x0000000405d87825 */ /* 0x000fc800078e02d8 */
[----:B------:R-:W-:Y:S01]  /*13f60*/  IMAD.WIDE R218, R5, 0x4, R218 ;  /* 0x0000000405da7825 */ /* 0x000fe200078e02da */
[----:B------:R3:W-:Y:S01]  /*13f70*/  LDGSTS.E [R221+-0x6ca00], [R216.64], P5 ;  /* 0x93600000d8dd7fae */ /* 0x0007e2000a921848 */
[----:B------:R-:W-:-:S03]  /*13f80*/  IADD3 R234, R252, 0x100000, RZ ;  /* 0x00100000fcea7810 */ /* 0x000fc60007ffe0ff */
[----:B------:R3:W-:Y:S01]  /*13f90*/  LDGSTS.E [R220+-0x6ba00], [R218.64], P5 ;  /* 0x94600000dadc7fae */ /* 0x0007e2000a921848 */
[C---:B------:R-:W-:Y:S01]  /*13fa0*/  IADD3 R233, R252.reuse, 0x100000, RZ ;  /* 0x00100000fce97810 */ /* 0x040fe20007ffe0ff */
[C---:B-1----:R-:W-:Y:S01]  /*13fb0*/  IMAD.WIDE R224, R5.reuse, 0x4, R226 ;  /* 0x0000000405e07825 */ /* 0x042fe200078e02e2 */
[C---:B------:R-:W-:Y:S02]  /*13fc0*/  IADD3 R232, R252.reuse, 0x100000, RZ ;  /* 0x00100000fce87810 */ /* 0x040fe40007ffe0ff */
[C---:B------:R-:W-:Y:S02]  /*13fd0*/  IADD3 R231, R252.reuse, 0x100000, RZ ;  /* 0x00100000fce77810 */ /* 0x040fe40007ffe0ff */
[----:B------:R-:W-:Y:S01]  /*13fe0*/  IADD3 R230, R252, 0x100000, RZ ;  /* 0x00100000fce67810 */ /* 0x000fe20007ffe0ff */
[----:B---3--:R-:W-:-:S05]  /*13ff0*/  IMAD.WIDE R220, R5, 0x4, R240 ;  /* 0x0000000405dc7825 */ /* 0x008fca00078e02f0 */
[----:B------:R1:W-:Y:S04]  /*14000*/  LDGSTS.E [R234+-0x6aa00], [R220.64], P5 ;  /* 0x95600000dcea7fae */ /* 0x0003e8000a921848 */
[----:B------:R3:W-:Y:S04]  /*14010*/  LDGSTS.E [R233+-0x69a00], [R222.64], P5 ;  /* 0x96600000dee97fae */ /* 0x0007e8000a921848 */
[----:B------:R3:W-:Y:S01]  /*14020*/  LDGSTS.E [R232+-0x68a00], [R224.64], P5 ;  /* 0x97600000e0e87fae */ /* 0x0007e2000a921848 */
[----:B--2---:R-:W-:-:S03]  /*14030*/  IMAD.WIDE R228, R5, 0x4, R246 ;  /* 0x0000000405e47825 */ /* 0x004fc600078e02f6 */
[----:B------:R-:W2:Y:S04]  /*14040*/  LDL.LU.64 R246, [R1+0x4e0] ;  /* 0x0004e00001f67983 */ /* 0x000ea80000300a00 */
[----:B------:R-:W2:Y:S01]  /*14050*/  LDL.LU.64 R8, [R1+0x4f0] ;  /* 0x0004f00001087983 */ /* 0x000ea20000300a00 */
[----:B------:R-:W-:-:S03]  /*14060*/  IMAD.WIDE R226, R5, 0x4, R244 ;  /* 0x0000000405e27825 */ /* 0x000fc600078e02f4 */
[----:B------:R-:W2:Y:S04]  /*14070*/  LDL.LU.64 R32, [R1+0x4f8] ;  /* 0x0004f80001207983 */ /* 0x000ea80000300a00 */
[----:B------:R3:W-:Y:S01]  /*14080*/  LDGSTS.E [R231+-0x67a00], [R226.64], P5 ;  /* 0x98600000e2e77fae */ /* 0x0007e2000a921848 */
[----:B-1----:R-:W-:-:S03]  /*14090*/  IMAD.WIDE R234, R5, 0x4, R6 ;  /* 0x0000000405ea7825 */ /* 0x002fc600078e0206 */
[----:B------:R3:W-:Y:S04]  /*140a0*/  LDGSTS.E [R230+-0x66a00], [R228.64], P5 ;  /* 0x99600000e4e67fae */ /* 0x0007e8000a921848 */
[----:B------:R-:W2:Y:S04]  /*140b0*/  LDL.LU.64 R28, [R1+0x500] ;  /* 0x00050000011c7983 */ /* 0x000ea80000300a00 */
[----:B------:R-:W2:Y:S01]  /*140c0*/  LDL.LU.64 R24, [R1+0x508] ;  /* 0x0005080001187983 */ /* 0x000ea20000300a00 */
[----:B---3--:R-:W-:-:S03]  /*140d0*/  IMAD.WIDE R230, R5, 0x4, R14 ;  /* 0x0000000405e67825 */ /* 0x008fc600078e020e */
[----:B------:R-:W3:Y:S04]  /*140e0*/  LDL.LU.64 R14, [R1+0x518] ;  /* 0x00051800010e7983 */ /* 0x000ee80000300a00 */
[----:B------:R-:W3:Y:S01]  /*140f0*/  LDL.LU.64 R6, [R1+0x520] ;  /* 0x0005200001067983 */ /* 0x000ee20000300a00 */
[C---:B------:R-:W-:Y:S01]  /*14100*/  IADD3 R244, R252.reuse, 0x100000, RZ ;  /* 0x00100000fcf47810 */ /* 0x040fe20007ffe0ff */
[C---:B------:R-:W-:Y:S01]  /*14110*/  IMAD.WIDE R232, R5.reuse, 0x4, R12 ;  /* 0x0000000405e87825 */ /* 0x040fe200078e020c */
[C---:B------:R-:W-:Y:S02]  /*14120*/  IADD3 R243, R252.reuse, 0x100000, RZ ;  /* 0x00100000fcf37810 */ /* 0x040fe40007ffe0ff */
[C---:B------:R-:W-:Y:S01]  /*14130*/  IADD3 R242, R252.reuse, 0x100000, RZ ;  /* 0x00100000fcf27810 */ /* 0x040fe20007ffe0ff */
[C---:B------:R-:W-:Y:S01]  /*14140*/  IMAD.WIDE R236, R5.reuse, 0x4, R236 ;  /* 0x0000000405ec7825 */ /* 0x040fe200078e02ec */
[C---:B------:R-:W-:Y:S01]  /*14150*/  IADD3 R241, R252.reuse, 0x100000, RZ ;  /* 0x00100000fcf17810 */ /* 0x040fe20007ffe0ff */
[----:B------:R1:W-:Y:S01]  /*14160*/  LDGSTS.E [R244+-0x65a00], [R230.64], P5 ;  /* 0x9a600000e6f47fae */ /* 0x0003e2000a921848 */
[----:B------:R-:W-:Y:S01]  /*14170*/  IADD3 R240, R252, 0x100000, RZ ;  /* 0x00100000fcf07810 */ /* 0x000fe20007ffe0ff */
[----:B------:R-:W-:-:S02]  /*14180*/  IMAD.WIDE R238, R5, 0x4, R238 ;  /* 0x0000000405ee7825 */ /* 0x000fc400078e02ee */
[----:B------:R4:W-:Y:S01]  /*14190*/  LDGSTS.E [R243+-0x64a00], [R232.64], P5 ;  /* 0x9b600000e8f37fae */ /* 0x0009e2000a921848 */
[----:B------:R-:W-:-:S03]  /*141a0*/  IADD3 R20, R252, 0x100000, RZ ;  /* 0x00100000fc147810 */ /* 0x000fc60007ffe0ff */
[----:B------:R4:W-:Y:S01]  /*141b0*/  LDGSTS.E [R242+-0x63a00], [R234.64], P5 ;  /* 0x9c600000eaf27fae */ /* 0x0009e2000a921848 */
[----:B------:R-:W-:-:S03]  /*141c0*/  IADD3 R18, R17, 0x100000, RZ ;  /* 0x0010000011127810 */ /* 0x000fc60007ffe0ff */
[----:B------:R1:W-:Y:S01]  /*141d0*/  LDGSTS.E [R241+-0x62a00], [R236.64], P5 ;  /* 0x9d600000ecf17fae */ /* 0x0003e2000a921848 */
[----:B------:R-:W-:-:S03]  /*141e0*/  IADD3 R13, R17, 0x100000, RZ ;  /* 0x00100000110d7810 */ /* 0x000fc60007ffe0ff */
[----:B------:R1:W-:Y:S01]  /*141f0*/  LDGSTS.E [R240+-0x61a00], [R238.64], P5 ;  /* 0x9e600000eef07fae */ /* 0x0003e2000a921848 */
[----:B------:R-:W-:Y:S01]  /*14200*/  IADD3 R12, R17, 0x100000, RZ ;  /* 0x00100000110c7810 */ /* 0x000fe20007ffe0ff */
[----:B----4-:R-:W-:Y:S01]  /*14210*/  IMAD.WIDE R242, R5, 0x4, R22 ;  /* 0x0000000405f27825 */ /* 0x010fe200078e0216 */
[----:B------:R-:W-:-:S03]  /*14220*/  IADD3 R252, R17, 0x100000, RZ ;  /* 0x0010000011fc7810 */ /* 0x000fc60007ffe0ff */
[----:B-1----:R-:W-:-:S04]  /*14230*/  IMAD.WIDE R244, R5, 0x4, R26 ;  /* 0x0000000405f47825 */ /* 0x002fc800078e021a */
[----:B------:R-:W-:-:S05]  /*14240*/  IMAD.WIDE R240, R5, 0x4, R34 ;  /* 0x0000000405f07825 */ /* 0x000fca00078e0222 */
[----:B------:R1:W-:Y:S04]  /*14250*/  LDGSTS.E [R20+-0x60a00], [R240.64], P5 ;  /* 0x9f600000f0147fae */ /* 0x0003e8000a921848 */
[----:B------:R4:W-:Y:S04]  /*14260*/  LDGSTS.E [R18+-0x6f800], [R242.64], P5 ;  /* 0x90800000f2127fae */ /* 0x0009e8000a921848 */
[----:B------:R1:W-:Y:S01]  /*14270*/  LDGSTS.E [R13+-0x6e800], [R244.64], P5 ;  /* 0x91800000f40d7fae */ /* 0x0003e2000a921848 */
[----:B------:R-:W-:Y:S01]  /*14280*/  IADD3 R30, R17, 0x100000, RZ ;  /* 0x00100000111e7810 */ /* 0x000fe20007ffe0ff */
[----:B--2---:R-:W-:-:S04]  /*14290*/  IMAD.WIDE R246, R5, 0x4, R246 ;  /* 0x0000000405f67825 */ /* 0x004fc800078e02f6 */
[C---:B------:R-:W-:Y:S01]  /*142a0*/  IMAD.WIDE R8, R5.reuse, 0x4, R8 ;  /* 0x0000000405087825 */ /* 0x040fe200078e0208 */
[----:B------:R2:W-:Y:S04]  /*142b0*/  LDGSTS.E [R12+-0x6d800], [R246.64], P5 ;  /* 0x92800000f60c7fae */ /* 0x0005e8000a921848 */
[----:B------:R1:W-:Y:S04]  /*142c0*/  STL.64 [R1+0x100], R8 ;  /* 0x0001000801007387 */ /* 0x0003e80000100a00 */
[----:B------:R-:W2:Y:S04]  /*142d0*/  LDL.LU.64 R34, [R1+0x530] ;  /* 0x0005300001227983 */ /* 0x000ea80000300a00 */
[----:B------:R-:W4:Y:S04]  /*142e0*/  LDL.LU.64 R26, [R1+0x538] ;  /* 0x00053800011a7983 */ /* 0x000f280000300a00 */
[----:B------:R-:W4:Y:S04]  /*142f0*/  LDL.LU.64 R22, [R1+0x548] ;  /* 0x0005480001167983 */ /* 0x000f280000300a00 */
[----:B-1----:R-:W4:Y:S04]  /*14300*/  LDL.LU.64 R20, [R1+0x550] ;  /* 0x0005500001147983 */ /* 0x002f280000300a00 */
[----:B------:R1:W-:Y:S04]  /*14310*/  LDGSTS.E [R252+-0x6c800], [R8.64], P5 ;  /* 0x9380000008fc7fae */ /* 0x0003e8000a921848 */
[----:B-1----:R-:W4:Y:S01]  /*14320*/  LDL.LU.64 R8, [R1+0x560] ;  /* 0x0005600001087983 */ /* 0x002f220000300a00 */
[----:B------:R-:W-:-:S04]  /*14330*/  IMAD.WIDE R32, R5, 0x4, R32 ;  /* 0x0000000405207825 */ /* 0x000fc800078e0220 */
[C---:B------:R-:W-:Y:S01]  /*14340*/  IMAD.WIDE R28, R5.reuse, 0x4, R28 ;  /* 0x00000004051c7825 */ /* 0x040fe200078e021c */
[----:B------:R1:W-:Y:S03]  /*14350*/  STL.64 [R1+0x108], R32 ;  /* 0x0001082001007387 */ /* 0x0003e60000100a00 */
[C---:B------:R-:W-:Y:S01]  /*14360*/  IMAD.WIDE R24, R5.reuse, 0x4, R24 ;  /* 0x0000000405187825 */ /* 0x040fe200078e0218 */
[----:B------:R1:W-:Y:S03]  /*14370*/  STL.64 [R1+0x110], R28 ;  /* 0x0001101c01007387 */ /* 0x0003e60000100a00 */
[C---:B---3--:R-:W-:Y:S01]  /*14380*/  IMAD.WIDE R14, R5.reuse, 0x4, R14 ;  /* 0x00000004050e7825 */ /* 0x048fe200078e020e */
[----:B------:R3:W-:Y:S03]  /*14390*/  STL.64 [R1+0x118], R24 ;  /* 0x0001181801007387 */ /* 0x0007e60000100a00 */
[----:B------:R-:W-:Y:S01]  /*143a0*/  IMAD.WIDE R6, R5, 0x4, R6 ;  /* 0x0000000405067825 */ /* 0x000fe200078e0206 */
[----:B------:R1:W-:Y:S04]  /*143b0*/  STL.64 [R1+0x120], R14 ;  /* 0x0001200e01007387 */ /* 0x0003e80000100a00 */
[----:B------:R1:W-:Y:S04]  /*143c0*/  LDGSTS.E [R30+-0x6b800], [R32.64], P5 ;  /* 0x94800000201e7fae */ /* 0x0003e8000a921848 */
[----:B------:R3:W-:Y:S04]  /*143d0*/  STL.64 [R1+0x128], R6 ;  /* 0x0001280601007387 */ /* 0x0007e80000100a00 */
[----:B------:R3:W-:Y:S04]  /*143e0*/  LDGSTS.E [R18+-0x6a800], [R28.64], P5 ;  /* 0x958000001c127fae */ /* 0x0007e8000a921848 */
[----:B-1----:R-:W4:Y:S04]  /*143f0*/  LDL.LU.64 R32, [R1+0x568] ;  /* 0x0005680001207983 */ /* 0x002f280000300a00 */
[----:B------:R1:W-:Y:S04]  /*14400*/  LDGSTS.E [R13+-0x69800], [R24.64], P5 ;  /* 0x96800000180d7fae */ /* 0x0003e8000a921848 */
[----:B---3--:R-:W4:Y:S04]  /*14410*/  LDL.LU.64 R28, [R1+0x570] ;  /* 0x00057000011c7983 */ /* 0x008f280000300a00 */
[----:B------:R1:W-:Y:S04]  /*14420*/  LDGSTS.E [R12+-0x68800], [R14.64], P5 ;  /* 0x978000000e0c7fae */ /* 0x0003e8000a921848 */
[----:B-1----:R-:W4:Y:S04]  /*14430*/  LDL.LU.64 R24, [R1+0x588] ;  /* 0x0005880001187983 */ /* 0x002f280000300a00 */
[----:B------:R1:W-:Y:S04]  /*14440*/  LDGSTS.E [R252+-0x67800], [R6.64], P5 ;  /* 0x9880000006fc7fae */ /* 0x0003e8000a921848 */
[----:B------:R-:W4:Y:S04]  /*14450*/  LDL.LU.64 R14, [R1+0x590] ;  /* 0x00059000010e7983 */ /* 0x000f280000300a00 */
[----:B-1----:R-:W4:Y:S01]  /*14460*/  LDL.LU.64 R6, [R1+0x598] ;  /* 0x0005980001067983 */ /* 0x002f220000300a00 */
[----:B------:R-:W-:-:S02]  /*14470*/  IMAD.SHL.U32 R19, R19, 0x4, RZ ;  /* 0x0000000413137824 */ /* 0x000fc400078e00ff */
[----:B--2---:R-:W-:-:S04]  /*14480*/  IMAD.WIDE R34, R5, 0x4, R34 ;  /* 0x0000000405227825 */ /* 0x004fc800078e0222 */
[C---:B----4-:R-:W-:Y:S01]  /*14490*/  IMAD.WIDE R26, R5.reuse, 0x4, R26 ;  /* 0x00000004051a7825 */ /* 0x050fe200078e021a */
[----:B------:R1:W-:Y:S03]  /*144a0*/  STL.64 [R1+0x130], R34 ;  /* 0x0001302201007387 */ /* 0x0003e60000100a00 */
[C---:B------:R-:W-:Y:S01]  /*144b0*/  IMAD.WIDE R22, R5.reuse, 0x4, R22 ;  /* 0x0000000405167825 */ /* 0x040fe200078e0216 */
[----:B------:R2:W-:Y:S03]  /*144c0*/  STL.64 [R1+0x138], R26 ;  /* 0x0001381a01007387 */ /* 0x0005e60000100a00 */
[C---:B------:R-:W-:Y:S01]  /*144d0*/  IMAD.WIDE R20, R5.reuse, 0x4, R20 ;  /* 0x0000000405147825 */ /* 0x040fe200078e0214 */
[----:B------:R4:W-:Y:S04]  /*144e0*/  STL.64 [R1+0x140], R22 ;  /* 0x0001401601007387 */ /* 0x0009e80000100a00 */
[----:B------:R-:W-:Y:S04]  /*144f0*/  STL.64 [R1+0x148], R20 ;  /* 0x0001481401007387 */ /* 0x000fe80000100a00 */
[----:B------:R1:W-:Y:S04]  /*14500*/  LDGSTS.E [R30+-0x66800], [R34.64], P5 ;  /* 0x99800000221e7fae */ /* 0x0003e8000a921848 */
[----:B------:R2:W-:Y:S01]  /*14510*/  LDGSTS.E [R18+-0x65800], [R26.64], P5 ;  /* 0x9a8000001a127fae */ /* 0x0005e2000a921848 */
[----:B------:R-:W-:-:S03]  /*14520*/  IMAD.WIDE R8, R5, 0x4, R8 ;  /* 0x0000000405087825 */ /* 0x000fc600078e0208 */
[----:B------:R2:W-:Y:S04]  /*14530*/  LDGSTS.E [R13+-0x64800], [R22.64], P5 ;  /* 0x9b800000160d7fae */ /* 0x0005e8000a921848 */
[----:B------:R4:W-:Y:S04]  /*14540*/  STL.64 [R1+0x150], R8 ;  /* 0x0001500801007387 */ /* 0x0009e80000100a00 */
[----:B-1----:R-:W3:Y:S04]  /*14550*/  LDL.LU.64 R34, [R1+0x5b0] ;  /* 0x0005b00001227983 */ /* 0x002ee80000300a00 */
[----:B--2---:R-:W2:Y:S01]  /*14560*/  LDL.LU.64 R26, [R1+0x5b8] ;  /* 0x0005b800011a7983 */ /* 0x004ea20000300a00 */
[----:B------:R-:W-:-:S03]  /*14570*/  LOP3.LUT R13, R19, 0x50, RZ, 0x3c, !PT ;  /* 0x00000050130d7812 */ /* 0x000fc600078e3cff */
[----:B------:R1:W-:Y:S04]  /*14580*/  LDGSTS.E [R12+-0x63800], [R20.64], P5 ;  /* 0x9c800000140c7fae */ /* 0x0003e8000a921848 */
[----:B----4-:R-:W4:Y:S04]  /*14590*/  LDL.LU.64 R22, [R1+0x5c0] ;  /* 0x0005c00001167983 */ /* 0x010f280000300a00 */
[----:B------:R-:W4:Y:S04]  /*145a0*/  LDL.LU.64 R18, [R1+0x5d8] ;  /* 0x0005d80001127983 */ /* 0x000f280000300a00 */
[----:B------:R1:W-:Y:S04]  /*145b0*/  LDGSTS.E [R252+-0x62800], [R8.64], P5 ;  /* 0x9d80000008fc7fae */ /* 0x0003e8000a921848 */
[----:B-1----:R-:W4:Y:S01]  /*145c0*/  LDL.LU.64 R8, [R1+0x5e0] ;  /* 0x0005e00001087983 */ /* 0x002f220000300a00 */
[----:B------:R-:W-:-:S04]  /*145d0*/  IMAD.WIDE R32, R5, 0x4, R32 ;  /* 0x0000000405207825 */ /* 0x000fc800078e0220 */
[----:B------:R-:W-:Y:S01]  /*145e0*/  IMAD.WIDE R28, R5, 0x4, R28 ;  /* 0x00000004051c7825 */ /* 0x000fe200078e021c */
[----:B------:R-:W-:-:S03]  /*145f0*/  IADD3 R21, R17, 0x100000, RZ ;  /* 0x0010000011157810 */ /* 0x000fc60007ffe0ff */
[----:B------:R-:W-:Y:S01]  /*14600*/  IMAD.WIDE R24, R5, 0x4, R24 ;  /* 0x0000000405187825 */ /* 0x000fe200078e0218 */
[----:B------:R-:W-:Y:S01]  /*14610*/  STL.64 [R1+0x158], R32 ;  /* 0x0001582001007387 */ /* 0x000fe20000100a00 */
[----:B------:R-:W-:-:S03]  /*14620*/  IADD3 R20, R13, 0x100000, RZ ;  /* 0x001000000d147810 */ /* 0x000fc60007ffe0ff */
[----:B------:R1:W-:Y:S01]  /*14630*/  STL.64 [R1+0x160], R28 ;  /* 0x0001601c01007387 */ /* 0x0003e20000100a00 */
[----:B------:R-:W-:-:S03]  /*14640*/  IMAD.WIDE R14, R5, 0x4, R14 ;  /* 0x00000004050e7825 */ /* 0x000fc600078e020e */
[----:B------:R1:W-:Y:S01]  /*14650*/  STL.64 [R1+0x168], R24 ;  /* 0x0001681801007387 */ /* 0x0003e20000100a00 */
[----:B------:R-:W-:Y:S01]  /*14660*/  IADD3 R12, R13, 0x100000, RZ ;  /* 0x001000000d0c7810 */ /* 0x000fe20007ffe0ff */
[----:B------:R-:W-:Y:S02]  /*14670*/  IMAD.WIDE R6, R5, 0x4, R6 ;  /* 0x0000000405067825 */ /* 0x000fe400078e0206 */
[----:B------:R1:W-:Y:S01]  /*14680*/  STL.64 [R1+0x170], R14 ;  /* 0x0001700e01007387 */ /* 0x0003e20000100a00 */
[----:B------:R-:W-:-:S03]  /*14690*/  IADD3 R252, R13, 0x100000, RZ ;  /* 0x001000000dfc7810 */ /* 0x000fc60007ffe0ff */
[----:B------:R1:W-:Y:S04]  /*146a0*/  LDGSTS.E [R30+-0x61800], [R32.64], P5 ;  /* 0x9e800000201e7fae */ /* 0x0003e8000a921848 */
[----:B------:R1:W-:Y:S04]  /*146b0*/  STL.64 [R1+0x178], R6 ;  /* 0x0001780601007387 */ /* 0x0003e80000100a00 */
[----:B------:R1:W-:Y:S04]  /*146c0*/  LDGSTS.E [R21+-0x60800], [R28.64], P5 ;  /* 0x9f8000001c157fae */ /* 0x0003e8000a921848 */
[----:B-1----:R-:W4:Y:S04]  /*146d0*/  LDL.LU.64 R30, [R1+0x5e8] ;  /* 0x0005e800011e7983 */ /* 0x002f280000300a00 */
[----:B------:R1:W-:Y:S04]  /*146e0*/  LDGSTS.E [R20+-0x6f600], [R24.64], P5 ;  /* 0x90a0000018147fae */ /* 0x0003e8000a921848 */
[----:B------:R-:W4:Y:S04]  /*146f0*/  LDL.LU.64 R28, [R1+0x600] ;  /* 0x00060000011c7983 */ /* 0x000f280000300a00 */
[----:B------:R1:W-:Y:S04]  /*14700*/  LDGSTS.E [R12+-0x6e600], [R14.64], P5 ;  /* 0x91a000000e0c7fae */ /* 0x0003e8000a921848 */
[----:B-1----:R-:W4:Y:S04]  /*14710*/  LDL.LU.64 R24, [R1+0x608] ;  /* 0x0006080001187983 */ /* 0x002f280000300a00 */
[----:B------:R1:W-:Y:S04]  /*14720*/  LDGSTS.E [R252+-0x6d600], [R6.64], P5 ;  /* 0x92a0000006fc7fae */ /* 0x0003e8000a921848 */
[----:B------:R-:W4:Y:S04]  /*14730*/  LDL.LU.64 R14, [R1+0x610] ;  /* 0x00061000010e7983 */ /* 0x000f280000300a00 */
[----:B-1----:R-:W4:Y:S01]  /*14740*/  LDL.LU.64 R6, [R1+0x628] ;  /* 0x0006280001067983 */ /* 0x002f220000300a00 */
[----:B------:R-:W-:-:S02]  /*14750*/  IADD3 R32, R13, 0x100000, RZ ;  /* 0x001000000d207810 */ /* 0x000fc40007ffe0ff */
[----:B------:R-:W-:Y:S01]  /*14760*/  IADD3 R21, R13, 0x100000, RZ ;  /* 0x001000000d157810 */ /* 0x000fe20007ffe0ff */
[----:B---3--:R-:W-:-:S04]  /*14770*/  IMAD.WIDE R34, R5, 0x4, R34 ;  /* 0x0000000405227825 */ /* 0x008fc800078e0222 */
[C---:B--2---:R-:W-:Y:S01]  /*14780*/  IMAD.WIDE R26, R5.reuse, 0x4, R26 ;  /* 0x00000004051a7825 */ /* 0x044fe200078e021a */
[----:B------:R-:W-:Y:S03]  /*14790*/  STL.64 [R1+0x180], R34 ;  /* 0x0001802201007387 */ /* 0x000fe60000100a00 */
[C---:B----4-:R-:W-:Y:S01]  /*147a0*/  IMAD.WIDE R22, R5.reuse, 0x4, R22 ;  /* 0x0000000405167825 */ /* 0x050fe200078e0216 */
        /* <DEDUP_REMOVED lines=9> */
[----:B---3--:R-:W3:Y:S04]  /*14840*/  LDL.LU.64 R32, [R1+0x630] ;  /* 0x0006300001207983 */ /* 0x008ee80000300a00 */
[----:B-1----:R-:W3:Y:S04]  /*14850*/  LDL.LU.64 R26, [R1+0x638] ;  /* 0x00063800011a7983 */ /* 0x002ee80000300a00 */
[----:B------:R1:W-:Y:S04]  /*14860*/  LDGSTS.E [R12+-0x69600], [R18.64], P5 ;  /* 0x96a00000120c7fae */ /* 0x0003e8000a921848 */
[----:B--2---:R-:W2:Y:S04]  /*14870*/  LDL.LU.64 R22, [R1+0x650] ;  /* 0x0006500001167983 */ /* 0x004ea80000300a00 */
[----:B------:R-:W2:Y:S04]  /*14880*/  LDL.LU.64 R20, [R1+0x658] ;  /* 0x0006580001147983 */ /* 0x000ea80000300a00 */
[----:B------:R4:W-:Y:S04]  /*14890*/  LDGSTS.E [R252+-0x68600], [R8.64], P5 ;  /* 0x97a0000008fc7fae */ /* 0x0009e8000a921848 */
[----:B----4-:R-:W4:Y:S01]  /*148a0*/  LDL.LU.64 R8, [R1+0x660] ;  /* 0x0006600001087983 */ /* 0x010f220000300a00 */
[----:B------:R-:W-:Y:S01]  /*148b0*/  IMAD.WIDE R30, R5, 0x4, R30 ;  /* 0x00000004051e7825 */ /* 0x000fe200078e021e */
[----:B------:R-:W-:-:S02]  /*148c0*/  IADD3 R34, R13, 0x100000, RZ ;  /* 0x001000000d227810 */ /* 0x000fc40007ffe0ff */
[----:B-1----:R-:W-:Y:S01]  /*148d0*/  IADD3 R19, R13, 0x100000, RZ ;  /* 0x001000000d137810 */ /* 0x002fe20007ffe0ff */
[----:B------:R-:W-:Y:S01]  /*148e0*/  IMAD.WIDE R28, R5, 0x4, R28 ;  /* 0x00000004051c7825 */ /* 0x000fe200078e021c */
[----:B------:R1:W-:Y:S01]  /*148f0*/  STL.64 [R1+0x1a8], R30 ;  /* 0x0001a81e01007387 */ /* 0x0003e20000100a00 */
[----:B------:R-:W-:-:S03]  /*14900*/  IADD3 R18, R13, 0x100000, RZ ;  /* 0x001000000d127810 */ /* 0x000fc60007ffe0ff */
[----:B------:R1:W-:Y:S01]  /*14910*/  STL.64 [R1+0x1b0], R28 ;  /* 0x0001b01c01007387 */ /* 0x0003e20000100a00 */
[----:B------:R-:W-:-:S03]  /*14920*/  IMAD.WIDE R24, R5, 0x4, R24 ;  /* 0x0000000405187825 */ /* 0x000fc600078e0218 */
[----:B------:R1:W-:Y:S04]  /*14930*/  LDGSTS.E [R34+-0x67600], [R30.64], P5 ;  /* 0x98a000001e227fae */ /* 0x0003e8000a921848 */
[----:B------:R1:W-:Y:S01]  /*14940*/  LDGSTS.E [R19+-0x66600], [R28.64], P5 ;  /* 0x99a000001c137fae */ /* 0x0003e2000a921848 */
[----:B------:R-:W-:-:S03]  /*14950*/  IMAD.WIDE R14, R5, 0x4, R14 ;  /* 0x00000004050e7825 */ /* 0x000fc600078e020e */
[----:B------:R1:W-:Y:S04]  /*14960*/  LDGSTS.E [R18+-0x65600], [R24.64], P5 ;  /* 0x9aa0000018127fae */ /* 0x0003e8000a921848 */
[----:B-1----:R-:W4:Y:S01]  /*14970*/  LDL.LU.64 R30, [R1+0x1510] ;  /* 0x00151000011e7983 */ /* 0x002f220000300a00 */
[----:B------:R-:W-:-:S03]  /*14980*/  IMAD.WIDE R6, R5, 0x4, R6 ;  /* 0x0000000405067825 */ /* 0x000fc600078e0206 */
[----:B------:R-:W-:Y:S04]  /*14990*/  STL.64 [R1+0x1b8], R24 ;  /* 0x0001b81801007387 */ /* 0x000fe80000100a00 */
[----:B------:R1:W-:Y:S04]  /*149a0*/  STL.64 [R1+0x1c0], R14 ;  /* 0x0001c00e01007387 */ /* 0x0003e80000100a00 */
[----:B------:R1:W-:Y:S04]  /*149b0*/  STL.64 [R1+0x1c8], R6 ;  /* 0x0001c80601007387 */ /* 0x0003e80000100a00 */
[----:B------:R-:W4:Y:S04]  /*149c0*/  LDL.LU.64 R34, [R1+0x678] ;  /* 0x0006780001227983 */ /* 0x000f280000300a00 */
[----:B------:R-:W4:Y:S04]  /*149d0*/  LDL.LU.64 R28, [R1+0x680] ;  /* 0x00068000011c7983 */ /* 0x000f280000300a00 */
[----:B------:R1:W-:Y:S04]  /*149e0*/  LDGSTS.E [R12+-0x64600], [R14.64], P5 ;  /* 0x9ba000000e0c7fae */ /* 0x0003e8000a921848 */
[----:B------:R-:W4:Y:S04]  /*149f0*/  LDL.LU.64 R18, [R1+0x688] ;  /* 0x0006880001127983 */ /* 0x000f280000300a00 */
[----:B------:R1:W-:Y:S04]  /*14a00*/  LDGSTS.E [R252+-0x63600], [R6.64], P5 ;  /* 0x9ca0000006fc7fae */ /* 0x0003e8000a921848 */
[----:B-1----:R-:W4:Y:S04]  /*14a10*/  LDL.LU.64 R14, [R1+0x6a0] ;  /* 0x0006a000010e7983 */ /* 0x002f280000300a00 */
[----:B------:R-:W4:Y:S01]  /*14a20*/  LDL.LU.64 R6, [R1+0x6a8] ;  /* 0x0006a80001067983 */ /* 0x000f220000300a00 */
[----:B------:R-:W-:-:S02]  /*14a30*/  IADD3 R25, R13, 0x100000, RZ ;  /* 0x001000000d197810 */ /* 0x000fc40007ffe0ff */
[C---:B------:R-:W-:Y:S02]  /*14a40*/  IADD3 R24, R13.reuse, 0x100000, RZ ;  /* 0x001000000d187810 */ /* 0x040fe40007ffe0ff */
[----:B------:R-:W-:Y:S02]  /*14a50*/  IADD3 R13, R13, 0x100000, RZ ;  /* 0x001000000d0d7810 */ /* 0x000fe40007ffe0ff */
[C---:B------:R-:W-:Y:S02]  /*14a60*/  IADD3 R12, R10.reuse, 0x100000, RZ ;  /* 0x001000000a0c7810 */ /* 0x040fe40007ffe0ff */
[----:B------:R-:W-:Y:S01]  /*14a70*/  IADD3 R252, R10, 0x100000, RZ ;  /* 0x001000000afc7810 */ /* 0x000fe20007ffe0ff */
[----:B---3--:R-:W-:-:S04]  /*14a80*/  IMAD.WIDE R32, R5, 0x4, R32 ;  /* 0x0000000405207825 */ /* 0x008fc800078e0220 */
[C---:B------:R-:W-:Y:S01]  /*14a90*/  IMAD.WIDE R26, R5.reuse, 0x4, R26 ;  /* 0x00000004051a7825 */ /* 0x040fe200078e021a */
[----:B------:R1:W-:Y:S03]  /*14aa0*/  STL.64 [R1+0x1d0], R32 ;  /* 0x0001d02001007387 */ /* 0x0003e60000100a00 */
[C---:B--2---:R-:W-:Y:S01]  /*14ab0*/  IMAD.WIDE R22, R5.reuse, 0x4, R22 ;  /* 0x0000000405167825 */ /* 0x044fe200078e0216 */
[----:B------:R2:W-:Y:S03]  /*14ac0*/  STL.64 [R1+0x1d8], R26 ;  /* 0x0001d81a01007387 */ /* 0x0005e60000100a00 */
[C---:B------:R-:W-:Y:S01]  /*14ad0*/  IMAD.WIDE R20, R5.reuse, 0x4, R20 ;  /* 0x0000000405147825 */ /* 0x040fe200078e0214 */
[----:B------:R3:W-:Y:S04]  /*14ae0*/  STL.64 [R1+0x1e0], R22 ;  /* 0x0001e01601007387 */ /* 0x0007e80000100a00 */
[----:B------:R1:W-:Y:S04]  /*14af0*/  STL.64 [R1+0x1e8], R20 ;  /* 0x0001e81401007387 */ /* 0x0003e80000100a00 */
[----:B------:R1:W-:Y:S04]  /*14b00*/  LDGSTS.E [R25+-0x62600], [R32.64], P5 ;  /* 0x9da0000020197fae */ /* 0x0003e8000a921848 */
[----:B------:R2:W-:Y:S01]  /*14b10*/  LDGSTS.E [R24+-0x61600], [R26.64], P5 ;  /* 0x9ea000001a187fae */ /* 0x0005e2000a921848 */
[----:B----4-:R-:W-:-:S03]  /*14b20*/  IMAD.WIDE R8, R5, 0x4, R8 ;  /* 0x0000000405087825 */ /* 0x010fc600078e0208 */
[----:B------:R3:W-:Y:S04]  /*14b30*/  LDGSTS.E [R13+-0x60600], [R22.64], P5 ;  /* 0x9fa00000160d7fae */ /* 0x0007e8000a921848 */
[----:B------:R3:W-:Y:S04]  /*14b40*/  STL.64 [R1+0x1f0], R8 ;  /* 0x0001f00801007387 */ /* 0x0007e80000100a00 */
[----:B-1----:R-:W4:Y:S04]  /*14b50*/  LDL.LU.64 R32, [R1+0x6b0] ;  /* 0x0006b00001207983 */ /* 0x002f280000300a00 */
[----:B--2---:R-:W2:Y:S04]  /*14b60*/  LDL.LU.64 R26, [R1+0x6c8] ;  /* 0x0006c800011a7983 */ /* 0x004ea80000300a00 */
[----:B------:R1:W-:Y:S04]  /*14b70*/  LDGSTS.E [R12+-0x6f400], [R20.64], P5 ;  /* 0x90c00000140c7fae */ /* 0x0003e8000a921848 */
[----:B---3--:R-:W3:Y:S04]  /*14b80*/  LDL.LU.64 R22, [R1+0x6d0] ;  /* 0x0006d00001167983 */ /* 0x008ee80000300a00 */
[----:B------:R1:W-:Y:S04]  /*14b90*/  LDGSTS.E [R252+-0x6e400], [R8.64], P5 ;  /* 0x91c0000008fc7fae */ /* 0x0003e8000a921848 */
[----:B-1----:R-:W3:Y:S04]  /*14ba0*/  LDL.LU.64 R20, [R1+0x6d8] ;  /* 0x0006d80001147983 */ /* 0x002ee80000300a00 */
[----:B------:R-:W3:Y:S01]  /*14bb0*/  LDL.LU.64 R8, [R1+0x6f0] ;  /* 0x0006f00001087983 */ /* 0x000ee20000300a00 */
[----:B------:R-:W-:-:S02]  /*14bc0*/  IADD3 R25, R10, 0x100000, RZ ;  /* 0x001000000a197810 */ /* 0x000fc40007ffe0ff */
[----:B------:R-:W-:Y:S01]  /*14bd0*/  IADD3 R24, R10, 0x100000, RZ ;  /* 0x001000000a187810 */ /* 0x000fe20007ffe0ff */
[----:B------:R-:W-:-:S04]  /*14be0*/  IMAD.WIDE R34, R5, 0x4, R34 ;  /* 0x0000000405227825 */ /* 0x000fc800078e0222 */
[C---:B------:R-:W-:Y:S01]  /*14bf0*/  IMAD.WIDE R28, R5.reuse, 0x4, R28 ;  /* 0x00000004051c7825 */ /* 0x040fe200078e021c */
[----:B------:R-:W-:Y:S01]  /*14c00*/  IADD3 R13, R10, 0x100000, RZ ;  /* 0x001000000a0d7810 */ /* 0x000fe20007ffe0ff */
[----:B------:R1:W-:Y:S02]  /*14c10*/  STL.64 [R1+0x1f8], R34 ;  /* 0x0001f82201007387 */ /* 0x0003e40000100a00 */
[C---:B------:R-:W-:Y:S02]  /*14c20*/  IMAD.WIDE R18, R5.reuse, 0x4, R18 ;  /* 0x0000000405127825 */ /* 0x040fe400078e0212 */
[----:B------:R1:W-:Y:S02]  /*14c30*/  STL.64 [R1+0x200], R28 ;  /* 0x0002001c01007387 */ /* 0x0003e40000100a00 */
[C---:B------:R-:W-:Y:S02]  /*14c40*/  IMAD.WIDE R14, R5.reuse, 0x4, R14 ;  /* 0x00000004050e7825 */ /* 0x040fe400078e020e */
[----:B------:R-:W-:Y:S04]  /*14c50*/  STL.64 [R1+0x208], R18 ;  /* 0x0002081201007387 */ /* 0x000fe80000100a00 */
[----:B------:R1:W-:Y:S01]  /*14c60*/  LDGSTS.E [R25+-0x6d400], [R34.64], P5 ;  /* 0x92c0000022197fae */ /* 0x0003e2000a921848 */
[----:B------:R-:W-:-:S03]  /*14c70*/  IMAD.WIDE R6, R5, 0x4, R6 ;  /* 0x0000000405067825 */ /* 0x000fc600078e0206 */
[----:B------:R1:W-:Y:S04]  /*14c80*/  STL.64 [R1+0x210], R14 ;  /* 0x0002100e01007387 */ /* 0x0003e80000100a00 */
[----:B------:R1:W-:Y:S04]  /*14c90*/  LDGSTS.E [R24+-0x6c400], [R28.64], P5 ;  /* 0x93c000001c187fae */ /* 0x0003e8000a921848 */
[----:B------:R1:W-:Y:S04]  /*14ca0*/  STL.64 [R1+0x218], R6 ;  /* 0x0002180601007387 */ /* 0x0003e80000100a00 */
[----:B------:R1:W-:Y:S04]  /*14cb0*/  LDGSTS.E [R13+-0x6b400], [R18.64], P5 ;  /* 0x94c00000120d7fae */ /* 0x0003e8000a921848 */
[----:B-1----:R-:W3:Y:S04]  /*14cc0*/  LDL.LU.64 R34, [R1+0x6f8] ;  /* 0x0006f80001227983 */ /* 0x002ee80000300a00 */
[----:B------:R1:W-:Y:S04]  /*14cd0*/  LDGSTS.E [R12+-0x6a400], [R14.64], P5 ;  /* 0x95c000000e0c7fae */ /* 0x0003e8000a921848 */
[----:B------:R-:W3:Y:S04]  /*14ce0*/  LDL.LU.64 R28, [R1+0x700] ;  /* 0x00070000011c7983 */ /* 0x000ee80000300a00 */
[----:B------:R1:W-:Y:S04]  /*14cf0*/  LDGSTS.E [R252+-0x69400], [R6.64], P5 ;  /* 0x96c0000006fc7fae */ /* 0x0003e8000a921848 */
[----:B-1----:R-:W3:Y:S04]  /*14d00*/  LDL.LU.64 R14, [R1+0x718] ;  /* 0x00071800010e7983 */ /* 0x002ee80000300a00 */
[----:B------:R-:W3:Y:S04]  /*14d10*/  LDL.LU.64 R12, [R1+0x720] ;  /* 0x00072000010c7983 */ /* 0x000ee80000300a00 */
[----:B------:R-:W3:Y:S01]  /*14d20*/  LDL.LU.64 R6, [R1+0x728] ;  /* 0x0007280001067983 */ /* 0x000ee20000300a00 */
[----:B------:R-:W-:-:S02]  /*14d30*/  IADD3 R19, R10, 0x100000, RZ ;  /* 0x001000000a137810 */ /* 0x000fc40007ffe0ff */
[----:B------:R-:W-:Y:S01]  /*14d40*/  IADD3 R18, R10, 0x100000, RZ ;  /* 0x001000000a127810 */ /* 0x000fe20007ffe0ff */
[----:B----4-:R-:W-:-:S04]  /*14d50*/  IMAD.WIDE R32, R5, 0x4, R32 ;  /* 0x0000000405207825 */ /* 0x010fc800078e0220 */
[C---:B--2---:R-:W-:Y:S01]  /*14d60*/  IMAD.WIDE R26, R5.reuse, 0x4, R26 ;  /* 0x00000004051a7825 */ /* 0x044fe200078e021a */
[----:B------:R-:W-:Y:S03]  /*14d70*/  STL.64 [R1+0x220], R32 ;  /* 0x0002202001007387 */ /* 0x000fe60000100a00 */
[C---:B---3--:R-:W-:Y:S01]  /*14d80*/  IMAD.WIDE R22, R5.reuse, 0x4, R22 ;  /* 0x0000000405167825 */ /* 0x048fe200078e0216 */
[----:B------:R1:W-:Y:S03]  /*14d90*/  STL.64 [R1+0x228], R26 ;  /* 0x0002281a01007387 */ /* 0x0003e60000100a00 */
[C---:B------:R-:W-:Y:S01]  /*14da0*/  IMAD.WIDE R20, R5.reuse, 0x4, R20 ;  /* 0x0000000405147825 */ /* 0x040fe200078e0214 */
[----:B------:R2:W-:Y:S04]  /*14db0*/  STL.64 [R1+0x230], R22 ;  /* 0x0002301601007387 */ /* 0x0005e80000100a00 */
[----:B------:R4:W-:Y:S01]  /*14dc0*/  LDGSTS.E [R25+-0x68400], [R32.64], P5 ;  /* 0x97c0000020197fae */ /* 0x0009e2000a921848 */
[----:B------:R-:W-:-:S03]  /*14dd0*/  IMAD.WIDE R8, R5, 0x4, R8 ;  /* 0x0000000405087825 */ /* 0x000fc600078e0208 */
[----:B------:R4:W-:Y:S04]  /*14de0*/  STL.64 [R1+0x238], R20 ;  /* 0x0002381401007387 */ /* 0x0009e80000100a00 */
[----:B------:R1:W-:Y:S04]  /*14df0*/  LDGSTS.E [R24+-0x67400], [R26.64], P5 ;  /* 0x98c000001a187fae */ /* 0x0003e8000a921848 */
[----:B------:R2:W-:Y:S04]  /*14e00*/  STL.64 [R1+0x240], R8 ;  /* 0x0002400801007387 */ /* 0x0005e80000100a00 */
[----:B------:R2:W-:Y:S04]  /*14e10*/  LDGSTS.E [R19+-0x66400], [R22.64], P5 ;  /* 0x99c0000016137fae */ /* 0x0005e8000a921848 */
[----:B-1----:R-:W3:Y:S04]  /*14e20*/  LDL.LU.64 R26, [R1+0x740] ;  /* 0x00074000011a7983 */ /* 0x002ee80000300a00 */
[----:B----4-:R-:W4:Y:S04]  /*14e30*/  LDL.LU.64 R24, [R1+0x748] ;  /* 0x0007480001187983 */ /* 0x010f280000300a00 */
[----:B------:R1:W-:Y:S04]  /*14e40*/  LDGSTS.E [R18+-0x65400], [R20.64], P5 ;  /* 0x9ac0000014127fae */ /* 0x0003e8000a921848 */
[----:B--2---:R-:W2:Y:S04]  /*14e50*/  LDL.LU.64 R22, [R1+0x750] ;  /* 0x0007500001167983 */ /* 0x004ea80000300a00 */
[----:B------:R1:W-:Y:S04]  /*14e60*/  LDGSTS.E [R252+-0x64400], [R8.64], P5 ;  /* 0x9bc0000008fc7fae */ /* 0x0003e8000a921848 */
[----:B-1----:R-:W2:Y:S04]  /*14e70*/  LDL.LU.64 R20, [R1+0x768] ;  /* 0x0007680001147983 */ /* 0x002ea80000300a00 */
[----:B------:R-:W2:Y:S01]  /*14e80*/  LDL.LU.64 R8, [R1+0x770] ;  /* 0x0007700001087983 */ /* 0x000ea20000300a00 */
[----:B------:R-:W-:Y:S01]  /*14e90*/  LOP3.LUT R33, R11, 0x70, RZ, 0x3c, !PT ;  /* 0x000000700b217812 */ /* 0x000fe200078e3cff */
[----:B------:R-:W-:Y:S01]  /*14ea0*/  IMAD.WIDE R34, R5, 0x4, R34 ;  /* 0x0000000405227825 */ /* 0x000fe200078e0222 */
[----:B------:R-:W-:-:S03]  /*14eb0*/  IADD3 R11, R10, 0x100000, RZ ;  /* 0x001000000a0b7810 */ /* 0x000fc60007ffe0ff */
[C---:B------:R-:W-:Y:S01]  /*14ec0*/  IMAD.WIDE R28, R5.reuse, 0x4, R28 ;  /* 0x00000004051c7825 */ /* 0x040fe200078e021c */
[----:B------:R-:W-:Y:S01]  /*14ed0*/  STL.64 [R1+0x248], R34 ;  /* 0x0002482201007387 */ /* 0x000fe20000100a00 */
[----:B------:R-:W-:Y:S02]  /*14ee0*/  IADD3 R10, R10, 0x100000, RZ ;  /* 0x001000000a0a7810 */ /* 0x000fe40007ffe0ff */
[C---:B------:R-:W-:Y:S01]  /*14ef0*/  IMAD.WIDE R14, R5.reuse, 0x4, R14 ;  /* 0x00000004050e7825 */ /* 0x040fe200078e020e */
[----:B------:R1:W-:Y:S03]  /*14f00*/  STL.64 [R1+0x250], R28 ;  /* 0x0002501c01007387 */ /* 0x0003e60000100a00 */
[C---:B------:R-:W-:Y:S01]  /*14f10*/  IMAD.WIDE R12, R5.reuse, 0x4, R12 ;  /* 0x00000004050c7825 */ /* 0x040fe200078e020c */
[----:B------:R1:W-:Y:S03]  /*14f20*/  STL.64 [R1+0x258], R14 ;  /* 0x0002580e01007387 */ /* 0x0003e60000100a00 */
[----:B------:R-:W-:Y:S01]  /*14f30*/  IMAD.WIDE R6, R5, 0x4, R6 ;  /* 0x0000000405067825 */ /* 0x000fe200078e0206 */
[----:B------:R1:W-:Y:S01]  /*14f40*/  LDGSTS.E [R19+-0x63400], [R34.64], P5 ;  /* 0x9cc0000022137fae */ /* 0x0003e2000a921848 */
[----:B------:R-:W-:-:S03]  /*14f50*/  IADD3 R252, R33, 0x100000, RZ ;  /* 0x0010000021fc7810 */ /* 0x000fc60007ffe0ff */
[----:B------:R1:W-:Y:S04]  /*14f60*/  STL.64 [R1+0x260], R12 ;  /* 0x0002600c01007387 */ /* 0x0003e80000100a00 */
[----:B------:R1:W-:Y:S04]  /*14f70*/  LDGSTS.E [R18+-0x62400], [R28.64], P5 ;  /* 0x9dc000001c127fae */ /* 0x0003e8000a921848 */
[----:B------:R1:W-:Y:S04]  /*14f80*/  STL.64 [R1+0x268], R6 ;  /* 0x0002680601007387 */ /* 0x0003e80000100a00 */
[----:B------:R1:W-:Y:S04]  /*14f90*/  LDGSTS.E [R11+-0x61400], [R14.64], P5 ;  /* 0x9ec000000e0b7fae */ /* 0x0003e8000a921848 */
[----:B-1----:R-:W2:Y:S04]  /*14fa0*/  LDL.LU.64 R28, [R1+0x778] ;  /* 0x00077800011c7983 */ /* 0x002ea80000300a00 */
[----:B------:R-:W2:Y:S04]  /*14fb0*/  LDL.LU.64 R34, [R1+0x790] ;  /* 0x0007900001227983 */ /* 0x000ea80000300a00 */
[----:B------:R1:W-:Y:S04]  /*14fc0*/  LDGSTS.E [R10+-0x60400], [R12.64], P5 ;  /* 0x9fc000000c0a7fae */ /* 0x0003e8000a921848 */
[----:B------:R-:W2:Y:S04]  /*14fd0*/  LDL.LU.64 R14, [R1+0x798] ;  /* 0x00079800010e7983 */ /* 0x000ea80000300a00 */
[----:B------:R1:W-:Y:S04]  /*14fe0*/  LDGSTS.E [R252+-0x6f200], [R6.64], P5 ;  /* 0x90e0000006fc7fae */ /* 0x0003e8000a921848 */
[----:B-1----:R-:W2:Y:S04]  /*14ff0*/  LDL.LU.64 R12, [R1+0x7a8] ;  /* 0x0007a800010c7983 */ /* 0x002ea80000300a00 */
[----:B------:R-:W2:Y:S01]  /*15000*/  LDL.LU.64 R6, [R1+0x7c0] ;  /* 0x0007c00001067983 */ /* 0x000ea20000300a00 */
[----:B------:R-:W-:-:S02]  /*15010*/  IADD3 R19, R33, 0x100000, RZ ;  /* 0x0010000021137810 */ /* 0x000fc40007ffe0ff */
[C---:B------:R-:W-:Y:S02]  /*15020*/  IADD3 R18, R33.reuse, 0x100000, RZ ;  /* 0x0010000021127810 */ /* 0x040fe40007ffe0ff */
[C---:B------:R-:W-:Y:S02]  /*15030*/  IADD3 R11, R33.reuse, 0x100000, RZ ;  /* 0x00100000210b7810 */ /* 0x040fe40007ffe0ff */
[----:B------:R-:W-:Y:S01]  /*15040*/  IADD3 R10, R33, 0x100000, RZ ;  /* 0x00100000210a7810 */ /* 0x000fe20007ffe0ff */
[----:B---3--:R-:W-:-:S04]  /*15050*/  IMAD.WIDE R26, R5, 0x4, R26 ;  /* 0x00000004051a7825 */ /* 0x008fc800078e021a */
[C---:B----4-:R-:W-:Y:S01]  /*15060*/  IMAD.WIDE R24, R5.reuse, 0x4, R24 ;  /* 0x0000000405187825 */ /* 0x050fe200078e0218 */
[----:B------:R1:W-:Y:S03]  /*15070*/  STL.64 [R1+0x270], R26 ;  /* 0x0002701a01007387 */ /* 0x0003e60000100a00 */
[C---:B--2---:R-:W-:Y:S01]  /*15080*/  IMAD.WIDE R22, R5.reuse, 0x4, R22 ;  /* 0x0000000405167825 */ /* 0x044fe200078e0216 */
[----:B------:R3:W-:Y:S03]  /*15090*/  STL.64 [R1+0x278], R24 ;  /* 0x0002781801007387 */ /* 0x0007e60000100a00 */
[C---:B------:R-:W-:Y:S01]  /*150a0*/  IMAD.WIDE R20, R5.reuse, 0x4, R20 ;  /* 0x0000000405147825 */ /* 0x040fe200078e0214 */
[----:B------:R3:W-:Y:S04]  /*150b0*/  STL.64 [R1+0x280], R22 ;  /* 0x0002801601007387 */ /* 0x0007e80000100a00 */
[----:B------:R1:W-:Y:S01]  /*150c0*/  LDGSTS.E [R19+-0x6e200], [R26.64], P5 ;  /* 0x91e000001a137fae */ /* 0x0003e2000a921848 */
[----:B------:R-:W-:-:S03]  /*150d0*/  IMAD.WIDE R8, R5, 0x4, R8 ;  /* 0x0000000405087825 */ /* 0x000fc600078e0208 */
[----:B------:R4:W-:Y:S04]  /*150e0*/  STL.64 [R1+0x288], R20 ;  /* 0x0002881401007387 */ /* 0x0009e80000100a00 */
[----:B------:R3:W-:Y:S04]  /*150f0*/  LDGSTS.E [R18+-0x6d200], [R24.64], P5 ;  /* 0x92e0000018127fae */ /* 0x0007e8000a921848 */
[----:B-1----:R-:W2:Y:S04]  /*15100*/  LDL.LU.64 R26, [R1+0x7d0] ;  /* 0x0007d000011a7983 */ /* 0x002ea80000300a00 */
[----:B------:R1:W-:Y:S04]  /*15110*/  STL.64 [R1+0x290], R8 ;  /* 0x0002900801007387 */ /* 0x0003e80000100a00 */
[----:B---3--:R-:W3:Y:S04]  /*15120*/  LDL.LU.64 R18, [R1+0x7e8] ;  /* 0x0007e80001127983 */ /* 0x008ee80000300a00 */
[----:B------:R1:W-:Y:S04]  /*15130*/  LDGSTS.E [R11+-0x6c200], [R22.64], P5 ;  /* 0x93e00000160b7fae */ /* 0x0003e8000a921848 */
[----:B------:R4:W-:Y:S01]  /*15140*/  LDGSTS.E [R10+-0x6b200], [R20.64], P5 ;  /* 0x94e00000140a7fae */ /* 0x0009e2000a921848 */
[----:B------:R-:W-:-:S02]  /*15150*/  IADD3 R25, R33, 0x100000, RZ ;  /* 0x0010000021197810 */ /* 0x000fc40007ffe0ff */
[C---:B------:R-:W-:Y:S01]  /*15160*/  IADD3 R24, R33.reuse, 0x100000, RZ ;  /* 0x0010000021187810 */ /* 0x040fe20007ffe0ff */
[----:B------:R4:W-:Y:S04]  /*15170*/  LDGSTS.E [R252+-0x6a200], [R8.64], P5 ;  /* 0x95e0000008fc7fae */ /* 0x0009e8000a921848 */
[----:B-1----:R-:W3:Y:S04]  /*15180*/  LDL.LU.64 R22, [R1+0x7f0] ;  /* 0x0007f00001167983 */ /* 0x002ee80000300a00 */
[----:B----4-:R-:W4:Y:S04]  /*15190*/  LDL.LU.64 R20, [R1+0x808] ;  /* 0x0008080001147983 */ /* 0x010f280000300a00 */
[----:B------:R-:W4:Y:S01]  /*151a0*/  LDL.LU.64 R10, [R1+0x818] ;  /* 0x00081800010a7983 */ /* 0x000f220000300a00 */
[----:B------:R-:W-:-:S02]  /*151b0*/  IADD3 R9, R33, 0x100000, RZ ;  /* 0x0010000021097810 */ /* 0x000fc40007ffe0ff */
[----:B------:R-:W-:Y:S01]  /*151c0*/  IADD3 R8, R33, 0x100000, RZ ;  /* 0x0010000021087810 */ /* 0x000fe20007ffe0ff */
[----:B------:R-:W-:-:S04]  /*151d0*/  IMAD.WIDE R28, R5, 0x4, R28 ;  /* 0x00000004051c7825 */ /* 0x000fc800078e021c */
[C---:B------:R-:W-:Y:S01]  /*151e0*/  IMAD.WIDE R34, R5.reuse, 0x4, R34 ;  /* 0x0000000405227825 */ /* 0x040fe200078e0222 */
[----:B------:R1:W-:Y:S04]  /*151f0*/  STL.64 [R1+0x298], R28 ;  /* 0x0002981c01007387 */ /* 0x0003e80000100a00 */
[----:B------:R-:W-:Y:S01]  /*15200*/  STL.64 [R1+0x2a0], R34 ;  /* 0x0002a02201007387 */ /* 0x000fe20000100a00 */
        /* <DEDUP_REMOVED lines=8> */
[----:B------:R-:W-:Y:S04]  /*15290*/  STL.64 [R1+0x2b0], R12 ;  /* 0x0002b00c01007387 */ /* 0x000fe80000100a00 */
[----:B------:R1:W-:Y:S04]  /*152a0*/  LDGSTS.E [R8+-0x66200], [R12.64], P5 ;  /* 0x99e000000c087fae */ /* 0x0003e8000a921848 */
[----:B------:R1:W-:Y:S04]  /*152b0*/  STL.64 [R1+0x2b8], R6 ;  /* 0x0002b80601007387 */ /* 0x0003e80000100a00 */
[----:B------:R1:W-:Y:S04]  /*152c0*/  LDGSTS.E [R252+-0x65200], [R6.64], P5 ;  /* 0x9ae0000006fc7fae */ /* 0x0003e8000a921848 */
[----:B-1----:R-:W4:Y:S04]  /*152d0*/  LDL.LU.64 R6, [R1+0xd60] ;  /* 0x000d600001067983 */ /* 0x002f280000300a00 */
[----:B------:R-:W4:Y:S04]  /*152e0*/  LDL.LU.64 R8, [R1+0xd58] ;  /* 0x000d580001087983 */ /* 0x000f280000300a00 */
[----:B------:R-:W4:Y:S01]  /*152f0*/  LDL.LU.64 R12, [R1+0xd50] ;  /* 0x000d5000010c7983 */ /* 0x000f220000300a00 */
[----:B------:R-:W-:-:S02]  /*15300*/  IADD3 R15, R33, 0x100000, RZ ;  /* 0x00100000210f7810 */ /* 0x000fc40007ffe0ff */
[----:B------:R-:W-:Y:S01]  /*15310*/  IADD3 R14, R33, 0x100000, RZ ;  /* 0x00100000210e7810 */ /* 0x000fe20007ffe0ff */
[----:B--2---:R-:W-:-:S05]  /*15320*/  IMAD.WIDE R32, R5, 0x4, R26 ;  /* 0x0000000405207825 */ /* 0x004fca00078e021a */
[----:B------:R1:W-:Y:S01]  /*15330*/  LDGSTS.E [R25+-0x64200], [R32.64], P5 ;  /* 0x9be0000020197fae */ /* 0x0003e2000a921848 */
[----:B---3--:R-:W-:-:S03]  /*15340*/  IMAD.WIDE R26, R5, 0x4, R18 ;  /* 0x00000004051a7825 */ /* 0x008fc600078e0212 */
[----:B------:R-:W2:Y:S04]  /*15350*/  LDL.LU.64 R18, [R1+0xd48] ;  /* 0x000d480001127983 */ /* 0x000ea80000300a00 */
[----:B------:R-:W-:Y:S04]  /*15360*/  STL.64 [R1+0x2c0], R32 ;  /* 0x0002c02001007387 */ /* 0x000fe80000100a00 */
[----:B------:R-:W-:Y:S04]  /*15370*/  STL.64 [R1+0x2c8], R26 ;  /* 0x0002c81a01007387 */ /* 0x000fe80000100a00 */
[----:B------:R3:W-:Y:S01]  /*15380*/  LDGSTS.E [R24+-0x63200], [R26.64], P5 ;  /* 0x9ce000001a187fae */ /* 0x0007e2000a921848 */
[----:B------:R-:W-:-:S04]  /*15390*/  IMAD.WIDE R22, R5, 0x4, R22 ;  /* 0x0000000405167825 */ /* 0x000fc800078e0216 */
[C---:B----4-:R-:W-:Y:S01]  /*153a0*/  IMAD.WIDE R20, R5.reuse, 0x4, R20 ;  /* 0x0000000405147825 */ /* 0x050fe200078e0214 */
[----:B------:R-:W-:Y:S03]  /*153b0*/  STL.64 [R1+0x2d0], R22 ;  /* 0x0002d01601007387 */ /* 0x000fe60000100a00 */
[----:B------:R-:W-:Y:S01]  /*153c0*/  IMAD.WIDE R10, R5, 0x4, R10 ;  /* 0x00000004050a7825 */ /* 0x000fe200078e020a */
[----:B------:R4:W-:Y:S04]  /*153d0*/  LDGSTS.E [R15+-0x62200], [R22.64], P5 ;  /* 0x9de00000160f7fae */ /* 0x0009e8000a921848 */
[----:B------:R-:W-:Y:S04]  /*153e0*/  STL.64 [R1+0x2d8], R20 ;  /* 0x0002d81401007387 */ /* 0x000fe80000100a00 */
[----:B------:R4:W-:Y:S04]  /*153f0*/  LDGSTS.E [R14+-0x61200], [R20.64], P5 ;  /* 0x9ee00000140e7fae */ /* 0x0009e8000a921848 */
[----:B------:R1:W-:Y:S04]  /*15400*/  STL.64 [R1+0x358], R10 ;  /* 0x0003580a01007387 */ /* 0x0003e80000100a00 */
[----:B------:R1:W-:Y:S04]  /*15410*/  LDGSTS.E [R252+-0x60200], [R10.64], P5 ;  /* 0x9fe000000afc7fae */ /* 0x0003e8000a921848 */
[----:B------:R-:W0:Y:S04]  /*15420*/  LDGDEPBAR ;  /* 0x00000000000079af */ /* 0x000e280000000000 */
[----:B-1----:R-:W2:Y:S04]  /*15430*/  LDL.LU.64 R10, [R1+0xd40] ;  /* 0x000d4000010a7983 */ /* 0x002ea80000300a00 */
[----:B----4-:R-:W4:Y:S04]  /*15440*/  LDL.LU.64 R14, [R1+0xd38] ;  /* 0x000d3800010e7983 */ /* 0x010f280000300a00 */
[----:B------:R-:W4:Y:S04]  /*15450*/  LDL.LU.64 R20, [R1+0xd30] ;  /* 0x000d300001147983 */ /* 0x000f280000300a00 */
[----:B---3--:R-:W4:Y:S01]  /*15460*/  LDL.LU.64 R26, [R1+0xd28] ;  /* 0x000d2800011a7983 */ /* 0x008f220000300a00 */
[----:B------:R-:W-:-:S03]  /*15470*/  IMAD.WIDE R34, R0, 0x4, R8 ;  /* 0x0000000400227825 */ /* 0x000fc600078e0208 */
[----:B------:R-:W4:Y:S01]  /*15480*/  LDL.LU.64 R8, [R1+0xd20] ;  /* 0x000d200001087983 */ /* 0x000f220000300a00 */
[----:B------:R-:W-:Y:S01]  /*15490*/  IADD3 R23, R4, -0x111, RZ ;  /* 0xfffffeef04177810 */ /* 0x000fe20007ffe0ff */
[----:B------:R-:W-:Y:S02]  /*154a0*/  IMAD.WIDE R6, R0, 0x4, R6 ;  /* 0x0000000400067825 */ /* 0x000fe400078e0206 */
[----:B------:R-:W-:Y:S01]  /*154b0*/  BAR.SYNC.DEFER_BLOCKING 0x0 ;  /* 0x0000000000007b1d */ /* 0x000fe20000010000 */
[----:B------:R-:W-:Y:S02]  /*154c0*/  IADD3 R22, R4, -0x115, RZ ;  /* 0xfffffeeb04167810 */ /* 0x000fe40007ffe0ff */
[----:B------:R-:W-:Y:S02]  /*154d0*/  SEL R252, RZ, 0x4, P0 ;  /* 0x00000004fffc7807 */ /* 0x000fe40000000000 */
[----:B------:R-:W-:Y:S01]  /*154e0*/  ISETP.GE.U32.AND P0, PT, R23, 0x7ffffe70, PT ;  /* 0x7ffffe701700780c */ /* 0x000fe20003f06070 */
[----:B------:R1:W-:Y:S01]  /*154f0*/  STL.64 [R1+0xd60], R6 ;  /* 0x000d600601007387 */ /* 0x0003e20000100a00 */
[----:B------:R-:W-:Y:S01]  /*15500*/  ISETP.GE.U32.AND P5, PT, R22, 0x7ffffe6c, PT ;  /* 0x7ffffe6c1600780c */ /* 0x000fe20003fa6070 */
[----:B------:R-:W-:-:S02]  /*15510*/  IMAD.WIDE R22, R0, 0x4, R12 ;  /* 0x0000000400167825 */ /* 0x000fc400078e020c */
[----:B------:R-:W4:Y:S04]  /*15520*/  LDL.LU.64 R12, [R1+0xd18] ;  /* 0x000d1800010c7983 */ /* 0x000f280000300a00 */
[----:B------:R-:W-:Y:S04]  /*15530*/  STL.64 [R1+0xd58], R34 ;  /* 0x000d582201007387 */ /* 0x000fe80000100a00 */
[----:B------:R-:W4:Y:S04]  /*15540*/  LDL.LU.64 R24, [R1+0xd10] ;  /* 0x000d100001187983 */ /* 0x000f280000300a00 */
[----:B------:R-:W-:Y:S04]  /*15550*/  STL.64 [R1+0xd50], R22 ;  /* 0x000d501601007387 */ /* 0x000fe80000100a00 */
[----:B------:R-:W-:Y:S01]  /*15560*/  @!PT LDS RZ, [RZ] ;  /* 0x00000000fffff984 */ /* 0x000fe20000000800 */
[----:B------:R-:W-:Y:S01]  /*15570*/  @!PT LDS RZ, [RZ] ;  /* 0x00000000fffff984 */ /* 0x000fe20000000800 */
[----:B------:R-:W-:Y:S01]  /*15580*/  @!PT LDS RZ, [RZ] ;  /* 0x00000000fffff984 */ /* 0x000fe20000000800 */
[----:B------:R1:W-:Y:S04]  /*15590*/  LDGSTS.E [R16+0x40000], [R6.64], !P2 ;  /* 0x4000000006107fae */ /* 0x0003e8000d121848 */
[----:B------:R4:W-:Y:S04]  /*155a0*/  LDGSTS.E [R16+0x40200], [R34.64], !P2 ;  /* 0x4020000022107fae */ /* 0x0009e8000d121848 */
[----:B------:R1:W-:Y:S01]  /*155b0*/  LDGSTS.E [R16+0x41000], [R22.64], !P1 ;  /* 0x4100000016107fae */ /* 0x0003e2000c921848 */
[----:B--2---:R-:W-:-:S05]  /*155c0*/  IMAD.WIDE R18, R0, 0x4, R18 ;  /* 0x0000000400127825 */ /* 0x004fca00078e0212 */
[----:B------:R2:W-:Y:S04]  /*155d0*/  STL.64 [R1+0xd48], R18 ;  /* 0x000d481201007387 */ /* 0x0005e80000100a00 */
[----:B-1----:R-:W3:Y:S04]  /*155e0*/  LDL.LU.64 R6, [R1+0xd08] ;  /* 0x000d080001067983 */ /* 0x002ee80000300a00 */
[----:B------:R2:W-:Y:S02]  /*155f0*/  LDGSTS.E [R16+0x41200], [R18.64], !P1 ;  /* 0x4120000012107fae */ /* 0x0005e4000c921848 */
[----:B--2---:R-:W-:-:S02]  /*15600*/  IMAD.WIDE R18, R0, 0x4, R10 ;  /* 0x0000000400127825 */ /* 0x004fc400078e020a */
[----:B------:R-:W2:Y:S02]  /*15610*/  LDL.LU.64 R10, [R1+0xd00] ;  /* 0x000d0000010a7983 */ /* 0x000ea40000300a00 */
[C---:B----4-:R-:W-:Y:S02]  /*15620*/  IMAD.WIDE R34, R0.reuse, 0x4, R14 ;  /* 0x0000000400227825 */ /* 0x050fe400078e020e */
[----:B------:R-:W4:Y:S02]  /*15630*/  LDL.LU.64 R14, [R1+0xcf8] ;  /* 0x000cf800010e7983 */ /* 0x000f240000300a00 */
[C---:B------:R-:W-:Y:S02]  /*15640*/  IMAD.WIDE R22, R0.reuse, 0x4, R20 ;  /* 0x0000000400167825 */ /* 0x040fe400078e0214 */
[----:B------:R1:W-:Y:S02]  /*15650*/  STL.64 [R1+0xd40], R18 ;  /* 0x000d401201007387 */ /* 0x0003e40000100a00 */
[----:B------:R-:W-:-:S02]  /*15660*/  IMAD.WIDE R20, R0, 0x4, R26 ;  /* 0x0000000400147825 */ /* 0x000fc400078e021a */
[----:B------:R-:W-:Y:S04]  /*15670*/  STL.64 [R1+0xd38], R34 ;  /* 0x000d382201007387 */ /* 0x000fe80000100a00 */
[----:B------:R-:W4:Y:S04]  /*15680*/  LDL.LU.64 R26, [R1+0xcf0] ;  /* 0x000cf000011a7983 */ /* 0x000f280000300a00 */
[----:B------:R1:W-:Y:S04]  /*15690*/  LDGSTS.E [R16+0x42000], [R18.64], !P4 ;  /* 0x4200000012107fae */ /* 0x0003e8000e121848 */
[----:B------:R-:W-:Y:S04]  /*156a0*/  STL.64 [R1+0xd30], R22 ;  /* 0x000d301601007387 */ /* 0x000fe80000100a00 */
[----:B------:R1:W-:Y:S04]  /*156b0*/  LDGSTS.E [R16+0x42200], [R34.64], !P4 ;  /* 0x4220000022107fae */ /* 0x0003e8000e121848 */
[----:B-1----:R-:W4:Y:S04]  /*156c0*/  LDL.LU.64 R18, [R1+0xce8] ;  /* 0x000ce80001127983 */ /* 0x002f280000300a00 */
[----:B------:R1:W-:Y:S04]  /*156d0*/  LDGSTS.E [R16+0x43000], [R22.64], !P6 ;  /* 0x4300000016107fae */ /* 0x0003e8000f121848 */
[----:B------:R1:W-:Y:S04]  /*156e0*/  STL.64 [R1+0xd28], R20 ;  /* 0x000d281401007387 */ /* 0x0003e80000100a00 */
[----:B------:R1:W-:Y:S02]  /*156f0*/  LDGSTS.E [R16+0x43200], [R20.64], !P6 ;  /* 0x4320000014107fae */ /* 0x0003e4000f121848 */
[----:B-1----:R-:W-:-:S02]  /*15700*/  IMAD.WIDE R20, R0, 0x4, R8 ;  /* 0x0000000400147825 */ /* 0x002fc400078e0208 */
[----:B------:R-:W4:Y:S02]  /*15710*/  LDL.LU.64 R8, [R1+0xce0] ;  /* 0x000ce00001087983 */ /* 0x000f240000300a00 */
[C---:B------:R-:W-:Y:S02]  /*15720*/  IMAD.WIDE R34, R0.reuse, 0x4, R12 ;  /* 0x0000000400227825 */ /* 0x040fe400078e020c */
[----:B------:R-:W4:Y:S02]  /*15730*/  LDL.LU.64 R12, [R1+0xcd8] ;  /* 0x000cd800010c7983 */ /* 0x000f240000300a00 */
[----:B------:R-:W-:Y:S02]  /*15740*/  IMAD.WIDE R22, R0, 0x4, R24 ;  /* 0x0000000400167825 */ /* 0x000fe400078e0218 */
[----:B------:R1:W-:Y:S04]  /*15750*/  STL.64 [R1+0xd20], R20 ;  /* 0x000d201401007387 */ /* 0x0003e80000100a00 */
[----:B------:R-:W-:Y:S04]  /*15760*/  STL.64 [R1+0xd18], R34 ;  /* 0x000d182201007387 */ /* 0x000fe80000100a00 */
[----:B------:R-:W4:Y:S04]  /*15770*/  LDL.LU.64 R24, [R1+0xcd0] ;  /* 0x000cd00001187983 */ /* 0x000f280000300a00 */
[----:B------:R1:W-:Y:S04]  /*15780*/  LDGSTS.E [R16+0x44000], [R20.64], !P0 ;  /* 0x4400000014107fae */ /* 0x0003e8000c121848 */
[----:B------:R-:W-:Y:S04]  /*15790*/  STL.64 [R1+0xd10], R22 ;  /* 0x000d101601007387 */ /* 0x000fe80000100a00 */
[----:B------:R4:W-:Y:S04]  /*157a0*/  LDGSTS.E [R16+0x44200], [R34.64], !P0 ;  /* 0x4420000022107fae */ /* 0x0009e8000c121848 */
[----:B-1----:R-:W4:Y:S04]  /*157b0*/  LDL.LU.64 R20, [R1+0xcc8] ;  /* 0x000cc80001147983 */ /* 0x002f280000300a00 */
[----:B------:R1:W-:Y:S01]  /*157c0*/  LDGSTS.E [R16+0x45000], [R22.64], !P5 ;  /* 0x4500000016107fae */ /* 0x0003e2000e921848 */
[----:B------:R-:W-:-:S02]  /*157d0*/  ISETP.GT.AND P3, PT, R2, 0x17f, PT ;  /* 0x0000017f0200780c */ /* 0x000fc40003f64270 */
[----:B------:R-:W-:Y:S02]  /*157e0*/  IADD3 R2, R4, -0x119, RZ ;  /* 0xfffffee704027810 */ /* 0x000fe40007ffe0ff */
[----:B------:R-:W-:Y:S02]  /*157f0*/  SEL R252, R252, RZ, P3 ;  /* 0x000000fffcfc7207 */ /* 0x000fe40001800000 */
[----:B------:R-:W-:Y:S02]  /*15800*/  ISETP.GE.U32.AND P3, PT, R2, 0x7ffffe68, PT ;  /* 0x7ffffe680200780c */ /* 0x000fe40003f66070 */
[----:B------:R-:W-:-:S04]  /*15810*/  IADD3 R32, R4, -0x11d, RZ ;  /* 0xfffffee304207810 */ /* 0x000fc80007ffe0ff */
[----:B------:R-:W-:Y:S01]  /*15820*/  ISETP.GE.U32.AND P2, PT, R32, 0x7ffffe64, PT ;  /* 0x7ffffe642000780c */ /* 0x000fe20003f46070 */
[----:B---3--:R-:W-:-:S05]  /*15830*/  IMAD.WIDE R6, R0, 0x4, R6 ;  /* 0x0000000400067825 */ /* 0x008fca00078e0206 */
[----:B------:R2:W-:Y:S04]  /*15840*/  STL.64 [R1+0xd08], R6 ;  /* 0x000d080601007387 */ /* 0x0005e80000100a00 */
[----:B------:R2:W-:Y:S02]  /*15850*/  LDGSTS.E [R16+0x45200], [R6.64], !P5 ;  /* 0x4520000006107fae */ /* 0x0005e4000e921848 */
[C---:B--2---:R-:W-:Y:S02]  /*15860*/  IMAD.WIDE R6, R0.reuse, 0x4, R10 ;  /* 0x0000000400067825 */ /* 0x044fe400078e020a */
[----:B------:R-:W2:Y:S02]  /*15870*/  LDL.LU.64 R10, [R1+0xcc0] ;  /* 0x000cc000010a7983 */ /* 0x000ea40000300a00 */
[----:B----4-:R-:W-:-:S02]  /*15880*/  IMAD.WIDE R34, R0, 0x4, R14 ;  /* 0x0000000400227825 */ /* 0x010fc400078e020e */
[----:B------:R-:W3:Y:S04]  /*15890*/  LDL.LU.64 R14, [R1+0xcb8] ;  /* 0x000cb800010e7983 */ /* 0x000ee80000300a00 */
[----:B------:R4:W-:Y:S04]  /*158a0*/  STL.64 [R1+0xd00], R6 ;  /* 0x000d000601007387 */ /* 0x0009e80000100a00 */
[----:B------:R-:W-:Y:S01]  /*158b0*/  STL.64 [R1+0xcf8], R34 ;  /* 0x000cf82201007387 */ /* 0x000fe20000100a00 */
[----:B-1----:R-:W-:-:S03]  /*158c0*/  IMAD.WIDE R22, R0, 0x4, R26 ;  /* 0x0000000400167825 */ /* 0x002fc600078e021a */
[----:B------:R-:W3:Y:S04]  /*158d0*/  LDL.LU.64 R26, [R1+0xcb0] ;  /* 0x000cb000011a7983 */ /* 0x000ee80000300a00 */
[----:B------:R4:W-:Y:S04]  /*158e0*/  LDGSTS.E [R16+0x46000], [R6.64], !P3 ;  /* 0x4600000006107fae */ /* 0x0009e8000d921848 */
[----:B------:R-:W-:Y:S04]  /*158f0*/  STL.64 [R1+0xcf0], R22 ;  /* 0x000cf01601007387 */ /* 0x000fe80000100a00 */
[----:B------:R1:W-:Y:S01]  /*15900*/  LDGSTS.E [R16+0x46200], [R34.64], !P3 ;  /* 0x4620000022107fae */ /* 0x0003e2000d921848 */
[----:B------:R-:W-:-:S03]  /*15910*/  IMAD.WIDE R18, R0, 0x4, R18 ;  /* 0x0000000400127825 */ /* 0x000fc600078e0212 */
[----:B----4-:R-:W4:Y:S04]  /*15920*/  LDL.LU.64 R6, [R1+0xca8] ;  /* 0x000ca80001067983 */ /* 0x010f280000300a00 */
[----:B------:R1:W-:Y:S04]  /*15930*/  LDGSTS.E [R16+0x47000], [R22.64], !P2 ;  /* 0x4700000016107fae */ /* 0x0003e8000d121848 */
[----:B------:R1:W-:Y:S04]  /*15940*/  STL.64 [R1+0xce8], R18 ;  /* 0x000ce81201007387 */ /* 0x0003e80000100a00 */
[----:B------:R1:W-:Y:S02]  /*15950*/  LDGSTS.E [R16+0x47200], [R18.64], !P2 ;  /* 0x4720000012107fae */ /* 0x0003e4000d121848 */
[----:B-1----:R-:W-:-:S02]  /*15960*/  IMAD.WIDE R18, R0, 0x4, R8 ;  /* 0x0000000400127825 */ /* 0x002fc400078e0208 */
[----:B------:R-:W4:Y:S01]  /*15970*/  LDL.LU.64 R8, [R1+0xca0] ;  /* 0x000ca00001087983 */ /* 0x000f220000300a00 */
[----:B------:R-:W-:Y:S01]  /*15980*/  IADD3 R2, R4, -0x121, RZ ;  /* 0xfffffedf04027810 */ /* 0x000fe20007ffe0ff */
[----:B------:R-:W-:Y:S01]  /*15990*/  IMAD.WIDE R34, R0, 0x4, R12 ;  /* 0x0000000400227825 */ /* 0x000fe200078e020c */
[----:B------:R-:W-:Y:S01]  /*159a0*/  IADD3 R32, R4, -0x125, RZ ;  /* 0xfffffedb04207810 */ /* 0x000fe20007ffe0ff */
[----:B------:R-:W4:Y:S01]  /*159b0*/  LDL.LU.64 R12, [R1+0xc98] ;  /* 0x000c9800010c7983 */ /* 0x000f220000300a00 */
[----:B------:R-:W-:Y:S02]  /*159c0*/  ISETP.GE.U32.AND P1, PT, R2, 0x7ffffe60, PT ;  /* 0x7ffffe600200780c */ /* 0x000fe40003f26070 */
[----:B------:R-:W-:Y:S01]  /*159d0*/  ISETP.GE.U32.AND P4, PT, R32, 0x7ffffe5c, PT ;  /* 0x7ffffe5c2000780c */ /* 0x000fe20003f86070 */
[----:B------:R1:W-:Y:S04]  /*159e0*/  STL.64 [R1+0xce0], R18 ;  /* 0x000ce01201007387 */ /* 0x0003e80000100a00 */
[----:B------:R-:W-:Y:S01]  /*159f0*/  STL.64 [R1+0xcd8], R34 ;  /* 0x000cd82201007387 */ /* 0x000fe20000100a00 */
[----:B------:R-:W-:Y:S01]  /*15a00*/  IADD3 R2, R4, -0x129, RZ ;  /* 0xfffffed704027810 */ /* 0x000fe20007ffe0ff */
[----:B------:R-:W-:-:S03]  /*15a10*/  IMAD.WIDE R24, R0, 0x4, R24 ;  /* 0x0000000400187825 */ /* 0x000fc600078e0218 */
[----:B------:R-:W-:Y:S01]  /*15a20*/  ISETP.GE.U32.AND P6, PT, R2, 0x7ffffe58, PT ;  /* 0x7ffffe580200780c */ /* 0x000fe20003fc6070 */
[----:B------:R1:W-:Y:S04]  /*15a30*/  LDGSTS.E [R16+0x48000], [R18.64], !P1 ;  /* 0x4800000012107fae */ /* 0x0003e8000c921848 */
[----:B------:R3:W-:Y:S04]  /*15a40*/  LDGSTS.E [R16+0x48200], [R34.64], !P1 ;  /* 0x4820000022107fae */ /* 0x0007e8000c921848 */
[----:B------:R2:W-:Y:S01]  /*15a50*/  LDGSTS.E [R16+0x49000], [R24.64], !P4 ;  /* 0x4900000018107fae */ /* 0x0005e2000e121848 */
[----:B------:R-:W-:-:S03]  /*15a60*/  IMAD.WIDE R22, R0, 0x4, R20 ;  /* 0x0000000400167825 */ /* 0x000fc600078e0214 */
[----:B------:R-:W4:Y:S04]  /*15a70*/  LDL.LU.64 R20, [R1+0xc90] ;  /* 0x000c900001147983 */ /* 0x000f280000300a00 */
[----:B------:R2:W-:Y:S04]  /*15a80*/  STL.64 [R1+0xcd0], R24 ;  /* 0x000cd01801007387 */ /* 0x0005e80000100a00 */
[----:B-1----:R-:W4:Y:S04]  /*15a90*/  LDL.LU.64 R18, [R1+0xc88] ;  /* 0x000c880001127983 */ /* 0x002f280000300a00 */
[----:B------:R1:W-:Y:S04]  /*15aa0*/  STL.64 [R1+0xcc8], R22 ;  /* 0x000cc81601007387 */ /* 0x0003e80000100a00 */
[----:B------:R1:W-:Y:S01]  /*15ab0*/  LDGSTS.E [R16+0x49200], [R22.64], !P4 ;  /* 0x4920000016107fae */ /* 0x0003e2000e121848 */
[----:B------:R-:W-:-:S04]  /*15ac0*/  IADD3 R32, R4, -0x12d, RZ ;  /* 0xfffffed304207810 */ /* 0x000fc80007ffe0ff */
[----:B------:R-:W-:Y:S01]  /*15ad0*/  ISETP.GE.U32.AND P0, PT, R32, 0x7ffffe54, PT ;  /* 0x7ffffe542000780c */ /* 0x000fe20003f06070 */
[C---:B--2---:R-:W-:Y:S02]  /*15ae0*/  IMAD.WIDE R24, R0.reuse, 0x4, R10 ;  /* 0x0000000400187825 */ /* 0x044fe400078e020a */
[----:B------:R-:W2:Y:S02]  /*15af0*/  LDL.LU.64 R10, [R1+0xc80] ;  /* 0x000c8000010a7983 */ /* 0x000ea40000300a00 */
[C---:B---3--:R-:W-:Y:S02]  /*15b00*/  IMAD.WIDE R34, R0.reuse, 0x4, R14 ;  /* 0x0000000400227825 */ /* 0x048fe400078e020e */
[----:B------:R-:W3:Y:S04]  /*15b10*/  LDL.LU.64 R14, [R1+0xc78] ;  /* 0x000c7800010e7983 */ /* 0x000ee80000300a00 */
[----:B------:R4:W-:Y:S01]  /*15b20*/  STL.64 [R1+0xcc0], R24 ;  /* 0x000cc01801007387 */ /* 0x0009e20000100a00 */
[----:B-1----:R-:W-:-:S03]  /*15b30*/  IMAD.WIDE R22, R0, 0x4, R26 ;  /* 0x0000000400167825 */ /* 0x002fc600078e021a */
[----:B------:R-:W-:Y:S04]  /*15b40*/  STL.64 [R1+0xcb8], R34 ;  /* 0x000cb82201007387 */ /* 0x000fe80000100a00 */
[----:B------:R-:W3:Y:S04]  /*15b50*/  LDL.LU.64 R26, [R1+0xc70] ;  /* 0x000c7000011a7983 */ /* 0x000ee80000300a00 */
[----:B------:R1:W-:Y:S04]  /*15b60*/  LDGSTS.E [R16+0x4a000], [R24.64], !P6 ;  /* 0x4a00000018107fae */ /* 0x0003e8000f121848 */
[----:B------:R-:W-:Y:S01]  /*15b70*/  STL.64 [R1+0x480], R22 ;  /* 0x0004801601007387 */ /* 0x000fe20000100a00 */
[----:B----4-:R-:W-:-:S03]  /*15b80*/  IMAD.WIDE R6, R0, 0x4, R6 ;  /* 0x0000000400067825 */ /* 0x010fc600078e0206 */
[----:B------:R4:W-:Y:S04]  /*15b90*/  LDGSTS.E [R16+0x4a200], [R34.64], !P6 ;  /* 0x4a20000022107fae */ /* 0x0009e8000f121848 */
[----:B-1----:R-:W3:Y:S04]  /*15ba0*/  LDL.LU.64 R24, [R1+0xc68] ;  /* 0x000c680001187983 */ /* 0x002ee80000300a00 */
[----:B------:R1:W-:Y:S04]  /*15bb0*/  LDGSTS.E [R16+0x4b000], [R22.64], !P0 ;  /* 0x4b00000016107fae */ /* 0x0003e8000c121848 */
[----:B------:R1:W-:Y:S04]  /*15bc0*/  STL.64 [R1+0x490], R6 ;  /* 0x0004900601007387 */ /* 0x0003e80000100a00 */
[----:B------:R1:W-:Y:S02]  /*15bd0*/  LDGSTS.E [R16+0x4b200], [R6.64], !P0 ;  /* 0x4b20000006107fae */ /* 0x0003e4000c121848 */
[----:B-1----:R-:W-:-:S02]  /*15be0*/  IMAD.WIDE R6, R0, 0x4, R8 ;  /* 0x0000000400067825 */ /* 0x002fc400078e0208 */
[----:B------:R-:W3:Y:S01]  /*15bf0*/  LDL.LU.64 R8, [R1+0xc60] ;  /* 0x000c600001087983 */ /* 0x000ee20000300a00 */
[----:B------:R-:W-:Y:S01]  /*15c00*/  IADD3 R2, R4, -0x131, RZ ;  /* 0xfffffecf04027810 */ /* 0x000fe20007ffe0ff */
[----:B----4-:R-:W-:Y:S01]  /*15c10*/  IMAD.WIDE R34, R0, 0x4, R12 ;  /* 0x0000000400227825 */ /* 0x010fe200078e020c */
[----:B------:R-:W-:Y:S01]  /*15c20*/  IADD3 R32, R4, -0x135, RZ ;  /* 0xfffffecb04207810 */ /* 0x000fe20007ffe0ff */
[----:B------:R-:W4:Y:S01]  /*15c30*/  LDL.LU.64 R12, [R1+0xc58] ;  /* 0x000c5800010c7983 */ /* 0x000f220000300a00 */
[----:B------:R-:W-:-:S03]  /*15c40*/  ISETP.GE.U32.AND P5, PT, R2, 0x7ffffe50, PT ;  /* 0x7ffffe500200780c */ /* 0x000fc60003fa6070 */
[----:B------:R1:W-:Y:S01]  /*15c50*/  STL.64 [R1+0xca0], R6 ;  /* 0x000ca00601007387 */ /* 0x0003e20000100a00 */
[----:B------:R-:W-:-:S03]  /*15c60*/  ISETP.GE.U32.AND P3, PT, R32, 0x7ffffe4c, PT ;  /* 0x7ffffe4c2000780c */ /* 0x000fc60003f66070 */
[----:B------:R-:W-:Y:S06]  /*15c70*/  STL.64 [R1+0x580], R34 ;  /* 0x0005802201007387 */ /* 0x000fec0000100a00 */
[----:B------:R1:W-:Y:S04]  /*15c80*/  LDGSTS.E [R16+0x4c000], [R6.64], !P5 ;  /* 0x4c00000006107fae */ /* 0x0003e8000e921848 */
[----:B------:R3:W-:Y:S01]  /*15c90*/  LDGSTS.E [R16+0x4c200], [R34.64], !P5 ;  /* 0x4c20000022107fae */ /* 0x0007e2000e921848 */
[----:B------:R-:W-:-:S03]  /*15ca0*/  IMAD.WIDE R22, R0, 0x4, R20 ;  /* 0x0000000400167825 */ /* 0x000fc600078e0214 */
[----:B------:R-:W4:Y:S04]  /*15cb0*/  LDL.LU.64 R20, [R1+0xc50] ;  /* 0x000c500001147983 */ /* 0x000f280000300a00 */
[----:B------:R-:W-:Y:S01]  /*15cc0*/  STL.64 [R1+0xc90], R22 ;  /* 0x000c901601007387 */ /* 0x000fe20000100a00 */
[----:B------:R-:W-:-:S03]  /*15cd0*/  IMAD.WIDE R18, R0, 0x4, R18 ;  /* 0x0000000400127825 */ /* 0x000fc600078e0212 */
[----:B-1----:R-:W4:Y:S04]  /*15ce0*/  LDL.LU.64 R6, [R1+0xc48] ;  /* 0x000c480001067983 */ /* 0x002f280000300a00 */
[----:B------:R1:W-:Y:S04]  /*15cf0*/  LDGSTS.E [R16+0x4d000], [R22.64], !P3 ;  /* 0x4d00000016107fae */ /* 0x0003e8000d921848 */
[----:B------:R2:W-:Y:S04]  /*15d00*/  STL.64 [R1+0x608], R18 ;  /* 0x0006081201007387 */ /* 0x0005e80000100a00 */
[----:B------:R2:W-:Y:S01]  /*15d10*/  LDGSTS.E [R16+0x4d200], [R18.64], !P3 ;  /* 0x4d20000012107fae */ /* 0x0005e2000d921848 */
[----:B------:R-:W-:-:S02]  /*15d20*/  IADD3 R2, R4, -0x139, RZ ;  /* 0xfffffec704027810 */ /* 0x000fc40007ffe0ff */
[----:B------:R-:W-:Y:S02]  /*15d30*/  IADD3 R32, R4, -0x13d, RZ ;  /* 0xfffffec304207810 */ /* 0x000fe40007ffe0ff */
[----:B------:R-:W-:Y:S02]  /*15d40*/  ISETP.GE.U32.AND P2, PT, R2, 0x7ffffe48, PT ;  /* 0x7ffffe480200780c */ /* 0x000fe40003f46070 */
[----:B------:R-:W-:Y:S01]  /*15d50*/  ISETP.GE.U32.AND P1, PT, R32, 0x7ffffe44, PT ;  /* 0x7ffffe442000780c */ /* 0x000fe20003f26070 */
[C---:B--2---:R-:W-:Y:S02]  /*15d60*/  IMAD.WIDE R18, R0.reuse, 0x4, R10 ;  /* 0x0000000400127825 */ /* 0x044fe400078e020a */
[----:B------:R-:W2:Y:S02]  /*15d70*/  LDL.LU.64 R10, [R1+0xc40] ;  /* 0x000c4000010a7983 */ /* 0x000ea40000300a00 */
[C---:B---3--:R-:W-:Y:S02]  /*15d80*/  IMAD.WIDE R34, R0.reuse, 0x4, R14 ;  /* 0x0000000400227825 */ /* 0x048fe400078e020e */
[----:B------:R-:W3:Y:S04]  /*15d90*/  LDL.LU.64 R14, [R1+0xc38] ;  /* 0x000c3800010e7983 */ /* 0x000ee80000300a00 */
[----:B------:R1:W-:Y:S04]  /*15da0*/  STL.64 [R1+0x698], R18 ;  /* 0x0006981201007387 */ /* 0x0003e80000100a00 */
[----:B------:R-:W-:Y:S04]  /*15db0*/  STL.64 [R1+0x6a0], R34 ;  /* 0x0006a02201007387 */ /* 0x000fe80000100a00 */
[----:B------:R1:W-:Y:S01]  /*15dc0*/  LDGSTS.E [R16+0x4e000], [R18.64], !P2 ;  /* 0x4e00000012107fae */ /* 0x0003e2000d121848 */
[----:B------:R-:W-:-:S03]  /*15dd0*/  IMAD.WIDE R26, R0, 0x4, R26 ;  /* 0x00000004001a7825 */ /* 0x000fc600078e021a */
[----:B------:R4:W-:Y:S04]  /*15de0*/  LDGSTS.E [R16+0x4e200], [R34.64], !P2 ;  /* 0x4e20000022107fae */ /* 0x0009e8000d121848 */
[----:B------:R1:W-:Y:S02]  /*15df0*/  LDGSTS.E [R16+0x4f000], [R26.64], !P1 ;  /* 0x4f0000001a107fae */ /* 0x0003e4000c921848 */
[----:B-1----:R-:W-:Y:S02]  /*15e00*/  IMAD.WIDE R22, R0, 0x4, R24 ;  /* 0x0000000400167825 */ /* 0x002fe400078e0218 */
[----:B------:R-:W3:Y:S04]  /*15e10*/  LDL.LU.64 R24, [R1+0xc30] ;  /* 0x000c300001187983 */ /* 0x000ee80000300a00 */
[----:B------:R1:W-:Y:S04]  /*15e20*/  STL.64 [R1+0xc70], R26 ;  /* 0x000c701a01007387 */ /* 0x0003e80000100a00 */
[----:B------:R-:W3:Y:S04]  /*15e30*/  LDL.LU.64 R18, [R1+0xc28] ;  /* 0x000c280001127983 */ /* 0x000ee80000300a00 */
[----:B------:R1:W-:Y:S01]  /*15e40*/  STL.64 [R1+0xc68], R22 ;  /* 0x000c681601007387 */ /* 0x0003e20000100a00 */
[----:B------:R-:W-:-:S02]  /*15e50*/  IADD3 R2, R4, -0x141, RZ ;  /* 0xfffffebf04027810 */ /* 0x000fc40007ffe0ff */
[----:B------:R-:W-:Y:S01]  /*15e60*/  IADD3 R32, R4, -0x145, RZ ;  /* 0xfffffebb04207810 */ /* 0x000fe20007ffe0ff */
[----:B------:R4:W-:Y:S01]  /*15e70*/  LDGSTS.E [R16+0x4f200], [R22.64], !P1 ;  /* 0x4f20000016107fae */ /* 0x0009e2000c921848 */
[----:B-1----:R-:W-:-:S03]  /*15e80*/  IMAD.WIDE R26, R0, 0x4, R8 ;  /* 0x00000004001a7825 */ /* 0x002fc600078e0208 */
[----:B------:R-:W3:Y:S01]  /*15e90*/  LDL.LU.64 R8, [R1+0xc20] ;  /* 0x000c200001087983 */ /* 0x000ee20000300a00 */
[----:B------:R-:W-:Y:S01]  /*15ea0*/  ISETP.GE.U32.AND P4, PT, R2, 0x7ffffe40, PT ;  /* 0x7ffffe400200780c */ /* 0x000fe20003f86070 */
[----:B----4-:R-:W-:Y:S01]  /*15eb0*/  IMAD.WIDE R34, R0, 0x4, R12 ;  /* 0x0000000400227825 */ /* 0x010fe200078e020c */
[----:B------:R-:W-:Y:S01]  /*15ec0*/  ISETP.GE.U32.AND P6, PT, R32, 0x7ffffe3c, PT ;  /* 0x7ffffe3c2000780c */ /* 0x000fe20003fc6070 */
[----:B------:R-:W4:Y:S04]  /*15ed0*/  LDL.LU.64 R12, [R1+0xc18] ;  /* 0x000c1800010c7983 */ /* 0x000f280000300a00 */
[----:B------:R1:W-:Y:S04]  /*15ee0*/  STL.64 [R1+0xc60], R26 ;  /* 0x000c601a01007387 */ /* 0x0003e80000100a00 */
[----:B------:R-:W-:Y:S04]  /*15ef0*/  STL.64 [R1+0xc58], R34 ;  /* 0x000c582201007387 */ /* 0x000fe80000100a00 */
[----:B------:R1:W-:Y:S04]  /*15f00*/  LDGSTS.E [R16+0x50000], [R26.64], !P4 ;  /* 0x500000001a107fae */ /* 0x0003e8000e121848 */
[----:B------:R3:W-:Y:S01]  /*15f10*/  LDGSTS.E [R16+0x50200], [R34.64], !P4 ;  /* 0x5020000022107fae */ /* 0x0007e2000e121848 */
[----:B------:R-:W-:-:S03]  /*15f20*/  IMAD.WIDE R22, R0, 0x4, R20 ;  /* 0x0000000400167825 */ /* 0x000fc600078e0214 */
[----:B------:R-:W4:Y:S04]  /*15f30*/  LDL.LU.64 R20, [R1+0xc10] ;  /* 0x000c100001147983 */ /* 0x000f280000300a00 */
[----:B------:R-:W-:Y:S04]  /*15f40*/  STL.64 [R1+0xc50], R22 ;  /* 0x000c501601007387 */ /* 0x000fe80000100a00 */
[----:B-1----:R-:W4:Y:S01]  /*15f50*/  LDL.LU.64 R26, [R1+0xc08] ;  /* 0x000c0800011a7983 */ /* 0x002f220000300a00 */
[----:B------:R-:W-:-:S03]  /*15f60*/  IMAD.WIDE R6, R0, 0x4, R6 ;  /* 0x0000000400067825 */ /* 0x000fc600078e0206 */
[----:B------:R1:W-:Y:S04]  /*15f70*/  LDGSTS.E [R16+0x51000], [R22.64], !P6 ;  /* 0x5100000016107fae */ /* 0x0003e8000f121848 */
[----:B------:R2:W-:Y:S04]  /*15f80*/  STL.64 [R1+0xc48], R6 ;  /* 0x000c480601007387 */ /* 0x0005e80000100a00 */
[----:B------:R2:W-:Y:S01]  /*15f90*/  LDGSTS.E [R16+0x51200], [R6.64], !P6 ;  /* 0x5120000006107fae */ /* 0x0005e2000f121848 */
[C---:B------:R-:W-:Y:S02]  /*15fa0*/  IADD3 R2, R4.reuse, -0x149, RZ ;  /* 0xfffffeb704027810 */ /* 0x040fe40007ffe0ff */
[----:B------:R-:W-:-:S02]  /*15fb0*/  IADD3 R32, R4, -0x14d, RZ ;  /* 0xfffffeb304207810 */ /* 0x000fc40007ffe0ff */
        /* <DEDUP_REMOVED lines=8> */
[----:B------:R1:W-:Y:S04]  /*16040*/  LDGSTS.E [R16+0x52000], [R6.64], !P0 ;  /* 0x5200000006107fae */ /* 0x0003e8000c121848 */
[----:B------:R4:W-:Y:S01]  /*16050*/  LDGSTS.E [R16+0x52200], [R34.64], !P0 ;  /* 0x5220000022107fae */ /* 0x0009e2000c121848 */
[----:B-1----:R-:W-:-:S03]  /*16060*/  IMAD.WIDE R22, R0, 0x4, R24 ;  /* 0x0000000400167825 */ /* 0x002fc600078e0218 */
[----:B------:R-:W3:Y:S04]  /*16070*/  LDL.LU.64 R24, [R1+0xbf0] ;  /* 0x000bf00001187983 */ /* 0x000ee80000300a00 */
[----:B------:R-:W-:Y:S01]  /*16080*/  STL.64 [R1+0xc30], R22 ;  /* 0x000c301601007387 */ /* 0x000fe20000100a00 */
[----:B------:R-:W-:-:S03]  /*16090*/  IMAD.WIDE R18, R0, 0x4, R18 ;  /* 0x0000000400127825 */ /* 0x000fc600078e0212 */
[----:B------:R-:W3:Y:S04]  /*160a0*/  LDL.LU.64 R6, [R1+0xbe8] ;  /* 0x000be80001067983 */ /* 0x000ee80000300a00 */
        /* <DEDUP_REMOVED lines=9> */
[----:B------:R-:W-:Y:S02]  /*16140*/  ISETP.GE.U32.AND P3, PT, R2, 0x7ffffe30, PT ;  /* 0x7ffffe300200780c */ /* 0x000fe40003f66070 */
[----:B------:R-:W-:Y:S01]  /*16150*/  ISETP.GE.U32.AND P2, PT, R32, 0x7ffffe2c, PT ;  /* 0x7ffffe2c2000780c */ /* 0x000fe20003f46070 */
[----:B------:R1:W-:Y:S04]  /*16160*/  STL.64 [R1+0xc20], R18 ;  /* 0x000c201201007387 */ /* 0x0003e80000100a00 */
[----:B------:R-:W-:Y:S01]  /*16170*/  STL.64 [R1+0xc18], R34 ;  /* 0x000c182201007387 */ /* 0x000fe20000100a00 */
[----:B------:R-:W-:Y:S01]  /*16180*/  IADD3 R2, R4, -0x159, RZ ;  /* 0xfffffea704027810 */ /* 0x000fe20007ffe0ff */
[----:B------:R-:W-:-:S04]  /*16190*/  IMAD.WIDE R22, R0, 0x4, R20 ;  /* 0x0000000400167825 */ /* 0x000fc800078e0214 */
[----:B------:R1:W-:Y:S01]  /*161a0*/  LDGSTS.E [R16+0x54000], [R18.64], !P3 ;  /* 0x5400000012107fae */ /* 0x0003e2000d921848 */
[----:B------:R-:W-:-:S03]  /*161b0*/  ISETP.GE.U32.AND P1, PT, R2, 0x7ffffe28, PT ;  /* 0x7ffffe280200780c */ /* 0x000fc60003f26070 */
[----:B------:R3:W-:Y:S01]  /*161c0*/  LDGSTS.E [R16+0x54200], [R34.64], !P3 ;  /* 0x5420000022107fae */ /* 0x0007e2000d921848 */
[----:B------:R-:W-:-:S03]  /*161d0*/  IMAD.WIDE R20, R0, 0x4, R26 ;  /* 0x0000000400147825 */ /* 0x000fc600078e021a */
[----:B------:R1:W-:Y:S04]  /*161e0*/  LDGSTS.E [R16+0x55000], [R22.64], !P2 ;  /* 0x5500000016107fae */ /* 0x0003e8000d121848 */
[----:B------:R-:W4:Y:S04]  /*161f0*/  LDL.LU.64 R26, [R1+0xbd0] ;  /* 0x000bd000011a7983 */ /* 0x000f280000300a00 */
[----:B------:R-:W-:Y:S04]  /*16200*/  STL.64 [R1+0xc10], R22 ;  /* 0x000c101601007387 */ /* 0x000fe80000100a00 */
        /* <DEDUP_REMOVED lines=13> */
[----:B------:R-:W-:-:S03]  /*162e0*/  IMAD.WIDE R22, R0, 0x4, R24 ;  /* 0x0000000400167825 */ /* 0x000fc600078e0218 */
[----:B------:R-:W3:Y:S04]  /*162f0*/  LDL.LU.64 R24, [R1+0xbb0] ;  /* 0x000bb00001187983 */ /* 0x000ee80000300a00 */
[----:B------:R-:W-:Y:S04]  /*16300*/  STL.64 [R1+0xbf0], R22 ;  /* 0x000bf01601007387 */ /* 0x000fe80000100a00 */
[----:B-1----:R-:W3:Y:S01]  /*16310*/  LDL.LU.64 R20, [R1+0xba8] ;  /* 0x000ba80001147983 */ /* 0x002ee20000300a00 */
[----:B------:R-:W-:-:S03]  /*16320*/  IMAD.WIDE R6, R0, 0x4, R6 ;  /* 0x0000000400067825 */ /* 0x000fc600078e0206 */
        /* <DEDUP_REMOVED lines=36> */
[----:B------:R-:W3:Y:S01]  /*16570*/  LDL.LU.64 R20, [R1+0xb70] ;  /* 0x000b700001147983 */ /* 0x000ee20000300a00 */
[----:B------:R-:W-:-:S05]  /*16580*/  IMAD.WIDE R24, R0, 0x4, R24 ;  /* 0x0000000400187825 */ /* 0x000fca00078e0218 */
[----:B------:R1:W-:Y:S04]  /*16590*/  STL.64 [R1+0xbb0], R24 ;  /* 0x000bb01801007387 */ /* 0x0003e80000100a00 */
[----:B------:R-:W3:Y:S04]  /*165a0*/  LDL.LU.64 R18, [R1+0xb68] ;  /* 0x000b680001127983 */ /* 0x000ee80000300a00 */
[----:B------:R1:W-:Y:S04]  /*165b0*/  LDGSTS.E [R16+0x5b000], [R24.64], !P3 ;  /* 0x5b00000018107fae */ /* 0x0003e8000d921848 */
        /* <DEDUP_REMOVED lines=33> */
[----:B------:R1:W-:Y:S02]  /*167d0*/  LDGSTS.E [R16+0x5e200], [R34.64], !P4 ;  /* 0x5e20000022107fae */ /* 0x0003e4000e121848 */
[----:B-1----:R-:W-:-:S02]  /*167e0*/  IMAD.WIDE R22, R0, 0x4, R20 ;  /* 0x0000000400167825 */ /* 0x002fc400078e0214 */
[----:B------:R-:W3:Y:S04]  /*167f0*/  LDL.LU.64 R20, [R1+0xb30] ;  /* 0x000b300001147983 */ /* 0x000ee80000300a00 */
[----:B------:R-:W-:Y:S04]  /*16800*/  STL.64 [R1+0xb70], R22 ;  /* 0x000b701601007387 */ /* 0x000fe80000100a00 */
[----:B------:R-:W3:Y:S01]  /*16810*/  LDL.LU.64 R6, [R1+0xb28] ;  /* 0x000b280001067983 */ /* 0x000ee20000300a00 */
[----:B------:R-:W-:-:S03]  /*16820*/  IMAD.WIDE R18, R0, 0x4, R18 ;  /* 0x0000000400127825 */ /* 0x000fc600078e0212 */
[----:B------:R1:W-:Y:S04]  /*16830*/  LDGSTS.E [R16+0x5f000], [R22.64], !P6 ;  /* 0x5f00000016107fae */ /* 0x0003e8000f121848 */
[----:B------:R1:W-:Y:S04]  /*16840*/  STL.64 [R1+0xb68], R18 ;  /* 0x000b681201007387 */ /* 0x0003e80000100a00 */
[----:B------:R1:W-:Y:S02]  /*16850*/  LDGSTS.E [R16+0x5f200], [R18.64], !P6 ;  /* 0x5f20000012107fae */ /* 0x0003e4000f121848 */
[----:B-1----:R-:W-:-:S02]  /*16860*/  IMAD.WIDE R18, R0, 0x4, R8 ;  /* 0x0000000400127825 */ /* 0x002fc400078e0208 */
[----:B------:R-:W3:Y:S01]  /*16870*/  LDL.LU.64 R8, [R1+0xb20] ;  /* 0x000b200001087983 */ /* 0x000ee20000300a00 */
[----:B------:R-:W-:-:S04]  /*16880*/  IADD3 R32, R4, -0x106, RZ ;  /* 0xfffffefa04207810 */ /* 0x000fc80007ffe0ff */
[----:B------:R-:W-:Y:S02]  /*16890*/  ISETP.GE.U32.AND P5, PT, R32, 0x7ffffe7b, PT ;  /* 0x7ffffe7b2000780c */ /* 0x000fe40003fa6070 */
[----:B------:R-:W-:-:S04]  /*168a0*/  IADD3 R32, R4, -0x10e, RZ ;  /* 0xfffffef204207810 */ /* 0x000fc80007ffe0ff */
[----:B------:R-:W-:Y:S02]  /*168b0*/  ISETP.GE.U32.AND P2, PT, R32, 0x7ffffe73, PT ;  /* 0x7ffffe732000780c */ /* 0x000fe40003f46070 */
[C---:B------:R-:W-:Y:S02]  /*168c0*/  IADD3 R32, R4.reuse, -0x116, RZ ;  /* 0xfffffeea04207810 */ /* 0x040fe40007ffe0ff */
[----:B------:R-:W-:Y:S02]  /*168d0*/  IADD3 R2, R4, -0x102, RZ ;  /* 0xfffffefe04027810 */ /* 0x000fe40007ffe0ff */
[----:B------:R-:W-:Y:S01]  /*168e0*/  ISETP.GE.U32.AND P4, PT, R32, 0x7ffffe6b, PT ;  /* 0x7ffffe6b2000780c */ /* 0x000fe20003f86070 */
[----:B----4-:R-:W-:Y:S01]  /*168f0*/  IMAD.WIDE R32, R0, 0x4, R12 ;  /* 0x0000000400207825 */ /* 0x010fe200078e020c */
[----:B------:R-:W-:Y:S01]  /*16900*/  ISETP.GE.U32.AND P0, PT, R2, 0x7ffffe7f, PT ;  /* 0x7ffffe7f0200780c */ /* 0x000fe20003f06070 */
[----:B------:R-:W4:Y:S04]  /*16910*/  LDL.LU.64 R12, [R1+0xb18] ;  /* 0x000b1800010c7983 */ /* 0x000f280000300a00 */
[----:B------:R1:W-:Y:S04]  /*16920*/  STL.64 [R1+0xb60], R18 ;  /* 0x000b601201007387 */ /* 0x0003e80000100a00 */
[----:B------:R-:W-:Y:S01]  /*16930*/  STL.64 [R1+0xb58], R32 ;  /* 0x000b582001007387 */ /* 0x000fe20000100a00 */
[----:B------:R-:W-:Y:S01]  /*16940*/  IMAD.WIDE R22, R0, 0x4, R24 ;  /* 0x0000000400167825 */ /* 0x000fe200078e0218 */
[----:B------:R-:W-:-:S02]  /*16950*/  IADD3 R2, R4, -0x10a, RZ ;  /* 0xfffffef604027810 */ /* 0x000fc40007ffe0ff */
[----:B------:R-:W4:Y:S01]  /*16960*/  LDL.LU.64 R24, [R1+0xb10] ;  /* 0x000b100001187983 */ /* 0x000f220000300a00 */
[----:B------:R-:W-:Y:S01]  /*16970*/  IMAD.WIDE R26, R0, 0x4, R26 ;  /* 0x00000004001a7825 */ /* 0x000fe200078e021a */
[----:B------:R-:W-:Y:S02]  /*16980*/  ISETP.GE.U32.AND P3, PT, R2, 0x7ffffe77, PT ;  /* 0x7ffffe770200780c */ /* 0x000fe40003f66070 */
[----:B------:R1:W-:Y:S04]  /*16990*/  LDGSTS.E [R3+0x40400], [R18.64], !P0 ;  /* 0x4040000012037fae */ /* 0x0003e8000c121848 */
[----:B------:R2:W-:Y:S04]  /*169a0*/  STL.64 [R1+0xb50], R26 ;  /* 0x000b501a01007387 */ /* 0x0005e80000100a00 */
[----:B------:R3:W-:Y:S04]  /*169b0*/  LDGSTS.E [R3+0x40600], [R32.64], !P0 ;  /* 0x4060000020037fae */ /* 0x0007e8000c121848 */
[----:B-1----:R-:W4:Y:S04]  /*169c0*/  LDL.LU.64 R18, [R1+0xb08] ;  /* 0x000b080001127983 */ /* 0x002f280000300a00 */
[----:B------:R2:W-:Y:S04]  /*169d0*/  LDGSTS.E [R3+0x41400], [R26.64], !P5 ;  /* 0x414000001a037fae */ /* 0x0005e8000e921848 */
[----:B------:R1:W-:Y:S04]  /*169e0*/  STL.64 [R1+0xb48], R22 ;  /* 0x000b481601007387 */ /* 0x0003e80000100a00 */
[----:B------:R1:W-:Y:S01]  /*169f0*/  LDGSTS.E [R3+0x41600], [R22.64], !P5 ;  /* 0x4160000016037fae */ /* 0x0003e2000e921848 */
[----:B--2---:R-:W-:-:S03]  /*16a00*/  IMAD.WIDE R26, R0, 0x4, R10 ;  /* 0x00000004001a7825 */ /* 0x004fc600078e020a */
[----:B------:R-:W2:Y:S01]  /*16a10*/  LDL.LU.64 R10, [R1+0xb00] ;  /* 0x000b0000010a7983 */ /* 0x000ea20000300a00 */
[----:B---3--:R-:W-:-:S03]  /*16a20*/  IMAD.WIDE R32, R0, 0x4, R14 ;  /* 0x0000000400207825 */ /* 0x008fc600078e020e */
[----:B------:R-:W3:Y:S04]  /*16a30*/  LDL.LU.64 R14, [R1+0xaf8] ;  /* 0x000af800010e7983 */ /* 0x000ee80000300a00 */
[----:B------:R1:W-:Y:S04]  /*16a40*/  STL.64 [R1+0xb40], R26 ;  /* 0x000b401a01007387 */ /* 0x0003e80000100a00 */
[----:B------:R-:W-:Y:S04]  /*16a50*/  STL.64 [R1+0xb38], R32 ;  /* 0x000b382001007387 */ /* 0x000fe80000100a00 */
[----:B------:R1:W-:Y:S04]  /*16a60*/  LDGSTS.E [R3+0x42400], [R26.64], !P3 ;  /* 0x424000001a037fae */ /* 0x0003e8000d921848 */
[----:B------:R4:W-:Y:S01]  /*16a70*/  LDGSTS.E [R3+0x42600], [R32.64], !P3 ;  /* 0x4260000020037fae */ /* 0x0009e2000d921848 */
[----:B-1----:R-:W-:-:S03]  /*16a80*/  IMAD.WIDE R22, R0, 0x4, R20 ;  /* 0x0000000400167825 */ /* 0x002fc600078e0214 */
        /* <DEDUP_REMOVED lines=10> */
[----:B------:R-:W-:Y:S01]  /*16b30*/  ISETP.GE.U32.AND P1, PT, R2, 0x7ffffe6f, PT ;  /* 0x7ffffe6f0200780c */ /* 0x000fe20003f26070 */
[----:B----4-:R-:W-:-:S12]  /*16b40*/  IMAD.WIDE R32, R0, 0x4, R12 ;  /* 0x0000000400207825 */ /* 0x010fd800078e020c */
[----:B------:R1:W-:Y:S04]  /*16b50*/  LDGSTS.E [R3+0x44400], [R6.64], !P1 ;  /* 0x4440000006037fae */ /* 0x0003e8000c921848 */
[----:B------:R-:W4:Y:S04]  /*16b60*/  LDL.LU.64 R12, [R1+0xad8] ;  /* 0x000ad800010c7983 */ /* 0x000f280000300a00 */
[----:B------:R1:W-:Y:S04]  /*16b70*/  STL.64 [R1+0xb20], R6 ;  /* 0x000b200601007387 */ /* 0x0003e80000100a00 */
[----:B------:R-:W-:Y:S01]  /*16b80*/  STL.64 [R1+0xb18], R32 ;  /* 0x000b182001007387 */ /* 0x000fe20000100a00 */
[----:B------:R-:W-:-:S03]  /*16b90*/  IMAD.WIDE R22, R0, 0x4, R24 ;  /* 0x0000000400167825 */ /* 0x000fc600078e0218 */
[----:B------:R-:W4:Y:S04]  /*16ba0*/  LDL.LU.64 R24, [R1+0xad0] ;  /* 0x000ad00001187983 */ /* 0x000f280000300a00 */
[----:B------:R-:W-:Y:S04]  /*16bb0*/  STL.64 [R1+0xb10], R22 ;  /* 0x000b101601007387 */ /* 0x000fe80000100a00 */
[----:B-1----:R-:W4:Y:S04]  /*16bc0*/  LDL.LU.64 R6, [R1+0xac8] ;  /* 0x000ac80001067983 */ /* 0x002f280000300a00 */
[----:B------:R3:W-:Y:S01]  /*16bd0*/  LDGSTS.E [R3+0x44600], [R32.64], !P1 ;  /* 0x4460000020037fae */ /* 0x0007e2000c921848 */
        /* <DEDUP_REMOVED lines=16> */
[----:B-1----:R-:W-:-:S05]  /*16ce0*/  IMAD.WIDE R22, R0, 0x4, R20 ;  /* 0x0000000400167825 */ /* 0x002fca00078e0214 */
[----:B------:R1:W-:Y:S01]  /*16cf0*/  LDGSTS.E [R3+0x47400], [R22.64], !P0 ;  /* 0x4740000016037fae */ /* 0x0003e2000c121848 */
[----:B------:R-:W-:-:S03]  /*16d00*/  IMAD.WIDE R20, R0, 0x4, R26 ;  /* 0x0000000400147825 */ /* 0x000fc600078e021a */
[----:B------:R-:W3:Y:S04]  /*16d10*/  LDL.LU.64 R26, [R1+0xab0] ;  /* 0x000ab000011a7983 */ /* 0x000ee80000300a00 */
[----:B------:R-:W-:Y:S04]  /*16d20*/  STL.64 [R1+0xaf0], R22 ;  /* 0x000af01601007387 */ /* 0x000fe80000100a00 */
[----:B------:R-:W3:Y:S04]  /*16d30*/  LDL.LU.64 R18, [R1+0xaa8] ;  /* 0x000aa80001127983 */ /* 0x000ee80000300a00 */
[----:B------:R1:W-:Y:S04]  /*16d40*/  STL.64 [R1+0xae8], R20 ;  /* 0x000ae81401007387 */ /* 0x0003e80000100a00 */
[----:B------:R1:W-:Y:S02]  /*16d50*/  LDGSTS.E [R3+0x47600], [R20.64], !P0 ;  /* 0x4760000014037fae */ /* 0x0003e4000c121848 */
[----:B-1----:R-:W-:-:S02]  /*16d60*/  IMAD.WIDE R20, R0, 0x4, R8 ;  /* 0x0000000400147825 */ /* 0x002fc400078e0208 */
[----:B------:R-:W3:Y:S01]  /*16d70*/  LDL.LU.64 R8, [R1+0xaa0] ;  /* 0x000aa00001087983 */ /* 0x000ee20000300a00 */
[----:B------:R-:W-:-:S04]  /*16d80*/  IADD3 R2, R4, -0x122, RZ ;  /* 0xfffffede04027810 */ /* 0x000fc80007ffe0ff */
[----:B------:R-:W-:Y:S02]  /*16d90*/  ISETP.GE.U32.AND P5, PT, R2, 0x7ffffe5f, PT ;  /* 0x7ffffe5f0200780c */ /* 0x000fe40003fa6070 */
[----:B------:R-:W-:-:S04]  /*16da0*/  IADD3 R16, R4, -0x126, RZ ;  /* 0xfffffeda04107810 */ /* 0x000fc80007ffe0ff */
[----:B------:R-:W-:Y:S01]  /*16db0*/  ISETP.GE.U32.AND P3, PT, R16, 0x7ffffe5b, PT ;  /* 0x7ffffe5b1000780c */ /* 0x000fe20003f66070 */
[----:B----4-:R-:W-:-:S06]  /*16dc0*/  IMAD.WIDE R32, R0, 0x4, R12 ;  /* 0x0000000400207825 */ /* 0x010fcc00078e020c */
[----:B------:R1:W-:Y:S04]  /*16dd0*/  LDGSTS.E [R3+0x48400], [R20.64], !P5 ;  /* 0x4840000014037fae */ /* 0x0003e8000e921848 */
[----:B------:R-:W4:Y:S04]  /*16de0*/  LDL.LU.64 R12, [R1+0xa98] ;  /* 0x000a9800010c7983 */ /* 0x000f280000300a00 */
[----:B------:R1:W-:Y:S01]  /*16df0*/  STL.64 [R1+0xae0], R20 ;  /* 0x000ae01401007387 */ /* 0x0003e20000100a00 */
[----:B------:R-:W-:-:S03]  /*16e00*/  IMAD.WIDE R22, R0, 0x4, R24 ;  /* 0x0000000400167825 */ /* 0x000fc600078e0218 */
[----:B------:R-:W-:Y:S04]  /*16e10*/  STL.64 [R1+0xad8], R32 ;  /* 0x000ad82001007387 */ /* 0x000fe80000100a00 */
[----:B------:R-:W4:Y:S04]  /*16e20*/  LDL.LU.64 R24, [R1+0xa90] ;  /* 0x000a900001187983 */ /* 0x000f280000300a00 */
[----:B------:R-:W-:Y:S04]  /*16e30*/  STL.64 [R1+0xad0], R22 ;  /* 0x000ad01601007387 */ /* 0x000fe80000100a00 */
[----:B-1----:R-:W4:Y:S01]  /*16e40*/  LDL.LU.64 R20, [R1+0xa88] ;  /* 0x000a880001147983 */ /* 0x002f220000300a00 */
[----:B------:R-:W-:-:S03]  /*16e50*/  IMAD.WIDE R6, R0, 0x4, R6 ;  /* 0x0000000400067825 */ /* 0x000fc600078e0206 */
[----:B------:R3:W-:Y:S04]  /*16e60*/  LDGSTS.E [R3+0x48600], [R32.64], !P5 ;  /* 0x4860000020037fae */ /* 0x0007e8000e921848 */
        /* <DEDUP_REMOVED lines=25> */
[C---:B------:R-:W-:Y:S02]  /*17000*/  IADD3 R2, R4.reuse, -0x132, RZ ;  /* 0xfffffece04027810 */ /* 0x040fe40007ffe0ff */
[----:B------:R-:W-:Y:S02]  /*17010*/  IADD3 R16, R4, -0x136, RZ ;  /* 0xfffffeca04107810 */ /* 0x000fe40007ffe0ff */
[----:B------:R-:W-:Y:S02]  /*17020*/  ISETP.GE.U32.AND P4, PT, R2, 0x7ffffe4f, PT ;  /* 0x7ffffe4f0200780c */ /* 0x000fe40003f86070 */
[----:B------:R-:W-:Y:S01]  /*17030*/  ISETP.GE.U32.AND P6, PT, R16, 0x7ffffe4b, PT ;  /* 0x7ffffe4b1000780c */ /* 0x000fe20003fc6070 */
[----:B----4-:R-:W-:Y:S02]  /*17040*/  IMAD.WIDE R32, R0, 0x4, R12 ;  /* 0x0000000400207825 */ /* 0x010fe400078e020c */
[----:B------:R-:W4:Y:S04]  /*17050*/  LDL.LU.64 R12, [R1+0xa58] ;  /* 0x000a5800010c7983 */ /* 0x000f280000300a00 */
[----:B------:R1:W-:Y:S04]  /*17060*/  STL.64 [R1+0x598], R18 ;  /* 0x0005981201007387 */ /* 0x0003e80000100a00 */
[----:B------:R-:W-:Y:S01]  /*17070*/  STL.64 [R1+0xa98], R32 ;  /* 0x000a982001007387 */ /* 0x000fe20000100a00 */
[----:B------:R-:W-:Y:S01]  /*17080*/  IADD3 R2, R4, -0x13a, RZ ;  /* 0xfffffec604027810 */ /* 0x000fe20007ffe0ff */
[----:B------:R-:W-:-:S02]  /*17090*/  IMAD.WIDE R24, R0, 0x4, R24 ;  /* 0x0000000400187825 */ /* 0x000fc400078e0218 */
[----:B------:R1:W-:Y:S02]  /*170a0*/  LDGSTS.E [R3+0x4c400], [R18.64], !P4 ;  /* 0x4c40000012037fae */ /* 0x0003e4000e121848 */
[----:B------:R-:W-:Y:S01]  /*170b0*/  IMAD.WIDE R22, R0, 0x4, R20 ;  /* 0x0000000400167825 */ /* 0x000fe200078e0214 */
[----:B------:R-:W-:Y:S01]  /*170c0*/  ISETP.GE.U32.AND P0, PT, R2, 0x7ffffe47, PT ;  /* 0x7ffffe470200780c */ /* 0x000fe20003f06070 */
[----:B------:R-:W4:Y:S04]  /*170d0*/  LDL.LU.64 R20, [R1+0xa50] ;  /* 0x000a500001147983 */ /* 0x000f280000300a00 */
[----:B------:R2:W-:Y:S04]  /*170e0*/  STL.64 [R1+0x620], R24 ;  /* 0x0006201801007387 */ /* 0x0005e80000100a00 */
[----:B-1----:R-:W4:Y:S04]  /*170f0*/  LDL.LU.64 R18, [R1+0xa48] ;  /* 0x000a480001127983 */ /* 0x002f280000300a00 */
[----:B------:R3:W-:Y:S04]  /*17100*/  LDGSTS.E [R3+0x4c600], [R32.64], !P4 ;  /* 0x4c60000020037fae */ /* 0x0007e8000e121848 */
[----:B------:R2:W-:Y:S04]  /*17110*/  LDGSTS.E [R3+0x4d400], [R24.64], !P6 ;  /* 0x4d40000018037fae */ /* 0x0005e8000f121848 */
        /* <DEDUP_REMOVED lines=26> */
[C---:B----4-:R-:W-:Y:S02]  /*172c0*/  IMAD.WIDE R32, R0.reuse, 0x4, R12 ;  /* 0x0000000400207825 */ /* 0x050fe400078e020c */
[----:B------:R-:W4:Y:S04]  /*172d0*/  LDL.LU.64 R12, [R1+0xa18] ;  /* 0x000a1800010c7983 */ /* 0x000f280000300a00 */
[----:B------:R1:W-:Y:S04]  /*172e0*/  STL.64 [R1+0xa60], R6 ;  /* 0x000a600601007387 */ /* 0x0003e80000100a00 */
[----:B------:R-:W-:Y:S04]  /*172f0*/  STL.64 [R1+0xa58], R32 ;  /* 0x000a582001007387 */ /* 0x000fe80000100a00 */
[----:B------:R1:W-:Y:S01]  /*17300*/  LDGSTS.E [R3+0x50400], [R6.64], !P3 ;  /* 0x5040000006037fae */ /* 0x0003e2000d921848 */
[----:B------:R-:W-:-:S03]  /*17310*/  IMAD.WIDE R22, R0, 0x4, R20 ;  /* 0x0000000400167825 */ /* 0x000fc600078e0214 */
[----:B------:R3:W-:Y:S04]  /*17320*/  LDGSTS.E [R3+0x50600], [R32.64], !P3 ;  /* 0x5060000020037fae */ /* 0x0007e8000d921848 */
[----:B------:R-:W4:Y:S01]  /*17330*/  LDL.LU.64 R20, [R1+0xa10] ;  /* 0x000a100001147983 */ /* 0x000f220000300a00 */
[----:B------:R-:W-:-:S03]  /*17340*/  IMAD.WIDE R18, R0, 0x4, R18 ;  /* 0x0000000400127825 */ /* 0x000fc600078e0212 */
[----:B------:R-:W-:Y:S04]  /*17350*/  STL.64 [R1+0xa50], R22 ;  /* 0x000a501601007387 */ /* 0x000fe80000100a00 */
[----:B-1----:R-:W4:Y:S01]  /*17360*/  LDL.LU.64 R6, [R1+0xa08] ;  /* 0x000a080001067983 */ /* 0x002f220000300a00 */
[----:B------:R-:W-:-:S03]  /*17370*/  IADD3 R2, R4, -0x14a, RZ ;  /* 0xfffffeb604027810 */ /* 0x000fc60007ffe0ff */
[----:B------:R1:W-:Y:S04]  /*17380*/  LDGSTS.E [R3+0x51400], [R22.64], !P2 ;  /* 0x5140000016037fae */ /* 0x0003e8000d121848 */
[----:B------:R2:W-:Y:S04]  /*17390*/  STL.64 [R1+0xa48], R18 ;  /* 0x000a481201007387 */ /* 0x0005e80000100a00 */
[----:B------:R2:W-:Y:S01]  /*173a0*/  LDGSTS.E [R3+0x51600], [R18.64], !P2 ;  /* 0x5160000012037fae */ /* 0x0005e2000d121848 */
[----:B------:R-:W-:Y:S02]  /*173b0*/  ISETP.GE.U32.AND P1, PT, R2, 0x7ffffe37, PT ;  /* 0x7ffffe370200780c */ /* 0x000fe40003f26070 */
        /* <DEDUP_REMOVED lines=10> */
[----:B------:R-:W-:-:S05]  /*17460*/  IMAD.WIDE R26, R0, 0x4, R26 ;  /* 0x00000004001a7825 */ /* 0x000fca00078e021a */
        /* <DEDUP_REMOVED lines=11> */
[----:B------:R-:W-:Y:S02]  /*17520*/  ISETP.GE.U32.AND P6, PT, R2, 0x7ffffe2f, PT ;  /* 0x7ffffe2f0200780c */ /* 0x000fe40003fc6070 */
[----:B------:R-:W-:-:S11]  /*17530*/  ISETP.GE.U32.AND P0, PT, R16, 0x7ffffe2b, PT ;  /* 0x7ffffe2b1000780c */ /* 0x000fd60003f06070 */
[----:B------:R1:W-:Y:S01]  /*17540*/  LDGSTS.E [R3+0x54400], [R26.64], !P6 ;  /* 0x544000001a037fae */ /* 0x0003e2000f121848 */
[----:B----4-:R-:W-:-:S03]  /*17550*/  IMAD.WIDE R32, R0, 0x4, R12 ;  /* 0x0000000400207825 */ /* 0x010fc600078e020c */
[----:B------:R-:W4:Y:S04]  /*17560*/  LDL.LU.64 R12, [R1+0x9d8] ;  /* 0x0009d800010c7983 */ /* 0x000f280000300a00 */
[----:B------:R1:W-:Y:S04]  /*17570*/  STL.64 [R1+0x960], R26 ;  /* 0x0009601a01007387 */ /* 0x0003e80000100a00 */
[----:B------:R-:W-:Y:S01]  /*17580*/  STL.64 [R1+0x950], R32 ;  /* 0x0009502001007387 */ /* 0x000fe20000100a00 */
[----:B------:R-:W-:-:S03]  /*17590*/  IMAD.WIDE R22, R0, 0x4, R20 ;  /* 0x0000000400167825 */ /* 0x000fc600078e0214 */
[----:B------:R3:W-:Y:S04]  /*175a0*/  LDGSTS.E [R3+0x54600], [R32.64], !P6 ;  /* 0x5460000020037fae */ /* 0x0007e8000f121848 */
[----:B------:R-:W4:Y:S04]  /*175b0*/  LDL.LU.64 R20, [R1+0x9d0] ;  /* 0x0009d00001147983 */ /* 0x000f280000300a00 */
[----:B------:R-:W-:Y:S04]  /*175c0*/  STL.64 [R1+0x940], R22 ;  /* 0x0009401601007387 */ /* 0x000fe80000100a00 */
[----:B-1----:R-:W4:Y:S01]  /*175d0*/  LDL.LU.64 R26, [R1+0x9c8] ;  /* 0x0009c800011a7983 */ /* 0x002f220000300a00 */
[----:B------:R-:W-:Y:S01]  /*175e0*/  IMAD.WIDE R6, R0, 0x4, R6 ;  /* 0x0000000400067825 */ /* 0x000fe200078e0206 */
[----:B------:R-:W-:-:S02]  /*175f0*/  IADD3 R2, R4, -0x15a, RZ ;  /* 0xfffffea604027810 */ /* 0x000fc40007ffe0ff */
        /* <DEDUP_REMOVED lines=32> */
[----:B------:R-:W-:-:S03]  /*17800*/  IADD3 R2, R4, -0x16a, RZ ;  /* 0xfffffe9604027810 */ /* 0x000fc60007ffe0ff */
[----:B------:R1:W-:Y:S01]  /*17810*/  LDGSTS.E [R3+0x58400], [R18.64], !P2 ;  /* 0x5840000012037fae */ /* 0x0003e2000d121848 */
[----:B------:R-:W-:-:S03]  /*17820*/  ISETP.GE.U32.AND P4, PT, R2, 0x7ffffe17, PT ;  /* 0x7ffffe170200780c */ /* 0x000fc60003f86070 */
[----:B------:R3:W-:Y:S01]  /*17830*/  LDGSTS.E [R3+0x58600], [R32.64], !P2 ;  /* 0x5860000020037fae */ /* 0x0007e2000d121848 */
[----:B------:R-:W-:Y:S01]  /*17840*/  IMAD.WIDE R22, R0, 0x4, R20 ;  /* 0x0000000400167825 */ /* 0x000fe200078e0214 */
[----:B------:R-:W-:-:S04]  /*17850*/  IADD3 R16, R4, -0x16e, RZ ;  /* 0xfffffe9204107810 */ /* 0x000fc80007ffe0ff */
[----:B------:R1:W-:Y:S01]  /*17860*/  LDGSTS.E [R3+0x59400], [R22.64], !P1 ;  /* 0x5940000016037fae */ /* 0x0003e2000c921848 */
[----:B------:R-:W-:-:S03]  /*17870*/  IMAD.WIDE R20, R0, 0x4, R26 ;  /* 0x0000000400147825 */ /* 0x000fc600078e021a */
[----:B------:R-:W4:Y:S04]  /*17880*/  LDL.LU.64 R26, [R1+0x990] ;  /* 0x00099000011a7983 */ /* 0x000f280000300a00 */
[----:B------:R-:W-:Y:S04]  /*17890*/  STL.64 [R1+0x8c0], R22 ;  /* 0x0008c01601007387 */ /* 0x000fe80000100a00 */
[----:B-1----:R-:W4:Y:S04]  /*178a0*/  LDL.LU.64 R18, [R1+0x988] ;  /* 0x0009880001127983 */ /* 0x002f280000300a00 */
[----:B------:R2:W-:Y:S04]  /*178b0*/  STL.64 [R1+0x8b0], R20 ;  /* 0x0008b01401007387 */ /* 0x0005e80000100a00 */
[----:B------:R2:W-:Y:S01]  /*178c0*/  LDGSTS.E [R3+0x59600], [R20.64], !P1 ;  /* 0x5960000014037fae */ /* 0x0005e2000c921848 */
[----:B------:R-:W-:Y:S01]  /*178d0*/  ISETP.GE.U32.AND P6, PT, R16, 0x7ffffe13, PT ;  /* 0x7ffffe131000780c */ /* 0x000fe20003fc6070 */
[----:B--2---:R-:W-:-:S02]  /*178e0*/  IMAD.WIDE R20, R0, 0x4, R10 ;  /* 0x0000000400147825 */ /* 0x004fc400078e020a */
        /* <DEDUP_REMOVED lines=19> */
[----:B------:R-:W-:Y:S01]  /*17a20*/  IADD3 R16, R4, -0x176, RZ ;  /* 0xfffffe8a04107810 */ /* 0x000fe20007ffe0ff */
[----:B----4-:R-:W-:Y:S02]  /*17a30*/  IMAD.WIDE R32, R0, 0x4, R12 ;  /* 0x0000000400207825 */ /* 0x010fe400078e020c */
[----:B------:R-:W4:Y:S01]  /*17a40*/  LDL.LU.64 R12, [R1+0x948] ;  /* 0x00094800010c7983 */ /* 0x000f220000300a00 */
[----:B------:R-:W-:-:S03]  /*17a50*/  ISETP.GE.U32.AND P5, PT, R16, 0x7ffffe0b, PT ;  /* 0x7ffffe0b1000780c */ /* 0x000fc60003fa6070 */
[----:B------:R1:W-:Y:S04]  /*17a60*/  STL.64 [R1+0x860], R6 ;  /* 0x0008600601007387 */ /* 0x0003e80000100a00 */
[----:B------:R-:W-:Y:S01]  /*17a70*/  STL.64 [R1+0x850], R32 ;  /* 0x0008502001007387 */ /* 0x000fe20000100a00 */
[----:B------:R-:W-:-:S03]  /*17a80*/  IADD3 R2, R4, -0x17a, RZ ;  /* 0xfffffe8604027810 */ /* 0x000fc60007ffe0ff */
[----:B------:R1:W-:Y:S01]  /*17a90*/  LDGSTS.E [R3+0x5c400], [R6.64], !P0 ;  /* 0x5c40000006037fae */ /* 0x0003e2000c121848 */
[----:B------:R-:W-:-:S03]  /*17aa0*/  ISETP.GE.U32.AND P3, PT, R2, 0x7ffffe07, PT ;  /* 0x7ffffe070200780c */ /* 0x000fc60003f66070 */
        /* <DEDUP_REMOVED lines=8> */
[----:B------:R1:W-:Y:S04]  /*17b30*/  LDGSTS.E [R3+0x5d600], [R18.64], !P5 ;  /* 0x5d60000012037fae */ /* 0x0003e8000e921848 */
[----:B-1----:R-:W4:Y:S01]  /*17b40*/  LDL.LU.64 R18, [R1+0x918] ;  /* 0x0009180001127983 */ /* 0x002f220000300a00 */
[----:B--2---:R-:W-:-:S04]  /*17b50*/  IMAD.WIDE R10, R0, 0x4, R10 ;  /* 0x00000004000a7825 */ /* 0x004fc800078e020a */
[C---:B---3--:R-:W-:Y:S01]  /*17b60*/  IMAD.WIDE R32, R0.reuse, 0x4, R14 ;  /* 0x0000000400207825 */ /* 0x048fe200078e020e */
[----:B------:R1:W-:Y:S04]  /*17b70*/  LDGSTS.E [R3+0x5e400], [R10.64], !P3 ;  /* 0x5e4000000a037fae */ /* 0x0003e8000d921848 */
[----:B------:R-:W2:Y:S04]  /*17b80*/  LDL.LU.64 R14, [R1+0x908] ;  /* 0x00090800010e7983 */ /* 0x000ea80000300a00 */
[----:B------:R1:W-:Y:S04]  /*17b90*/  STL.64 [R1+0x820], R10 ;  /* 0x0008200a01007387 */ /* 0x0003e80000100a00 */
[----:B------:R3:W-:Y:S04]  /*17ba0*/  STL.64 [R1+0x818], R32 ;  /* 0x0008182001007387 */ /* 0x0007e80000100a00 */
[----:B------:R3:W-:Y:S01]  /*17bb0*/  LDGSTS.E [R3+0x5e600], [R32.64], !P3 ;  /* 0x5e60000020037fae */ /* 0x0007e2000d921848 */
[----:B------:R-:W-:-:S04]  /*17bc0*/  IMAD.WIDE R24, R0, 0x4, R24 ;  /* 0x0000000400187825 */ /* 0x000fc800078e0218 */
[C---:B------:R-:W-:Y:S02]  /*17bd0*/  IMAD.WIDE R22, R0.reuse, 0x4, R20 ;  /* 0x0000000400167825 */ /* 0x040fe400078e0214 */
[----:B------:R-:W2:Y:S04]  /*17be0*/  LDL.LU.64 R20, [R1+0x8f8] ;  /* 0x0008f80001147983 */ /* 0x000ea80000300a00 */
[----:B------:R3:W-:Y:S04]  /*17bf0*/  STL.64 [R1+0x808], R24 ;  /* 0x0008081801007387 */ /* 0x0007e80000100a00 */
[----:B-1----:R-:W2:Y:S04]  /*17c00*/  LDL.LU.64 R10, [R1+0x8e8] ;  /* 0x0008e800010a7983 */ /* 0x002ea80000300a00 */
[----:B------:R1:W-:Y:S01]  /*17c10*/  STL.64 [R1+0x800], R22 ;  /* 0x0008001601007387 */ /* 0x0003e20000100a00 */
[----:B---3--:R-:W-:-:S03]  /*17c20*/  IMAD.WIDE R32, R0, 0x4, R8 ;  /* 0x0000000400207825 */ /* 0x008fc600078e0208 */
[----:B------:R-:W3:Y:S01]  /*17c30*/  LDL.LU.64 R8, [R1+0x8d8] ;  /* 0x0008d80001087983 */ /* 0x000ee20000300a00 */
[C---:B------:R-:W-:Y:S02]  /*17c40*/  IADD3 R16, R4.reuse, -0x17e, RZ ;  /* 0xfffffe8204107810 */ /* 0x040fe40007ffe0ff */
[----:B------:R-:W-:Y:S02]  /*17c50*/  IADD3 R2, R4, -0x103, RZ ;  /* 0xfffffefd04027810 */ /* 0x000fe40007ffe0ff */
[----:B------:R-:W-:Y:S02]  /*17c60*/  ISETP.GE.U32.AND P2, PT, R16, 0x7ffffe03, PT ;  /* 0x7ffffe031000780c */ /* 0x000fe40003f46070 */
[----:B------:R-:W-:Y:S02]  /*17c70*/  ISETP.GE.U32.AND P1, PT, R2, 0x7ffffe7e, PT ;  /* 0x7ffffe7e0200780c */ /* 0x000fe40003f26070 */
[----:B------:R-:W-:Y:S01]  /*17c80*/  IADD3 R16, R4, -0x107, RZ ;  /* 0xfffffef904107810 */ /* 0x000fe20007ffe0ff */
[----:B----4-:R-:W-:-:S03]  /*17c90*/  IMAD.WIDE R12, R0, 0x4, R12 ;  /* 0x00000004000c7825 */ /* 0x010fc600078e020c */
[----:B------:R-:W-:-:S05]  /*17ca0*/  ISETP.GE.U32.AND P4, PT, R16, 0x7ffffe7a, PT ;  /* 0x7ffffe7a1000780c */ /* 0x000fca0003f86070 */
[----:B------:R4:W-:Y:S04]  /*17cb0*/  LDGSTS.E [R3+0x5f400], [R24.64], !P2 ;  /* 0x5f40000018037fae */ /* 0x0009e8000d121848 */
[----:B------:R1:W-:Y:S01]  /*17cc0*/  LDGSTS.E [R3+0x5f600], [R22.64], !P2 ;  /* 0x5f60000016037fae */ /* 0x0003e2000d121848 */
[----:B------:R-:W-:-:S03]  /*17cd0*/  IADD3 R2, R4, -0x10b, RZ ;  /* 0xfffffef504027810 */ /* 0x000fc60007ffe0ff */
[----:B------:R1:W-:Y:S04]  /*17ce0*/  LDGSTS.E [R17+0x40800], [R32.64], !P1 ;  /* 0x4080000020117fae */ /* 0x0003e8000c921848 */
[----:B----4-:R-:W4:Y:S04]  /*17cf0*/  LDL.LU.64 R24, [R1+0x8c8] ;  /* 0x0008c80001187983 */ /* 0x010f280000300a00 */
[----:B------:R-:W-:Y:S04]  /*17d00*/  STL.64 [R1+0x7f0], R32 ;  /* 0x0007f02001007387 */ /* 0x000fe80000100a00 */
[----:B------:R1:W-:Y:S01]  /*17d10*/  STL.64 [R1+0x7e8], R12 ;  /* 0x0007e80c01007387 */ /* 0x0003e20000100a00 */
[----:B------:R-:W-:-:S03]  /*17d20*/  IMAD.WIDE R26, R0, 0x4, R26 ;  /* 0x00000004001a7825 */ /* 0x000fc600078e021a */
[----:B------:R1:W-:Y:S02]  /*17d30*/  LDGSTS.E [R17+0x40a00], [R12.64], !P1 ;  /* 0x40a000000c117fae */ /* 0x0003e4000c921848 */
[----:B-1----:R-:W-:Y:S01]  /*17d40*/  IMAD.WIDE R22, R0, 0x4, R6 ;  /* 0x0000000400167825 */ /* 0x002fe200078e0206 */
[----:B------:R-:W-:Y:S01]  /*17d50*/  ISETP.GE.U32.AND P6, PT, R2, 0x7ffffe76, PT ;  /* 0x7ffffe760200780c */ /* 0x000fe20003fc6070 */
[----:B------:R-:W4:Y:S04]  /*17d60*/  LDL.LU.64 R6, [R1+0x8b8] ;  /* 0x0008b80001067983 */ /* 0x000f280000300a00 */
[----:B------:R1:W-:Y:S04]  /*17d70*/  STL.64 [R1+0x7e0], R26 ;  /* 0x0007e01a01007387 */ /* 0x0003e80000100a00 */
[----:B------:R2:W-:Y:S04]  /*17d80*/  STL.64 [R1+0x7d0], R22 ;  /* 0x0007d01601007387 */ /* 0x0005e80000100a00 */
[----:B------:R-:W4:Y:S01]  /*17d90*/  LDL.LU.64 R12, [R1+0x8a8] ;  /* 0x0008a800010c7983 */ /* 0x000f220000300a00 */
[----:B------:R-:W-:-:S03]  /*17da0*/  IADD3 R16, R4, -0x10f, RZ ;  /* 0xfffffef104107810 */ /* 0x000fc60007ffe0ff */
[----:B------:R1:W-:Y:S01]  /*17db0*/  LDGSTS.E [R17+0x41800], [R26.64], !P4 ;  /* 0x418000001a117fae */ /* 0x0003e2000e121848 */
[----:B------:R-:W-:-:S03]  /*17dc0*/  ISETP.GE.U32.AND P0, PT, R16, 0x7ffffe72, PT ;  /* 0x7ffffe721000780c */ /* 0x000fc60003f06070 */
[----:B------:R2:W-:Y:S01]  /*17dd0*/  LDGSTS.E [R17+0x41a00], [R22.64], !P4 ;  /* 0x41a0000016117fae */ /* 0x0005e2000e121848 */
[----:B-1----:R-:W-:-:S03]  /*17de0*/  IMAD.WIDE R26, R0, 0x4, R18 ;  /* 0x00000004001a7825 */ /* 0x002fc600078e0212 */
[----:B------:R-:W4:Y:S04]  /*17df0*/  LDL.LU.64 R18, [R1+0x898] ;  /* 0x0008980001127983 */ /* 0x000f280000300a00 */
[----:B------:R1:W-:Y:S01]  /*17e00*/  LDGSTS.E [R17+0x42800], [R26.64], !P6 ;  /* 0x428000001a117fae */ /* 0x0003e2000f121848 */
[----:B--2---:R-:W-:-:S03]  /*17e10*/  IMAD.WIDE R22, R0, 0x4, R14 ;  /* 0x0000000400167825 */ /* 0x004fc600078e020e */
[----:B------:R-:W2:Y:S04]  /*17e20*/  LDL.LU.64 R14, [R1+0x888] ;  /* 0x00088800010e7983 */ /* 0x000ea80000300a00 */
[----:B------:R1:W-:Y:S04]  /*17e30*/  STL.64 [R1+0x7c8], R26 ;  /* 0x0007c81a01007387 */ /* 0x0003e80000100a00 */
[----:B------:R1:W-:Y:S04]  /*17e40*/  STL.64 [R1+0x7c0], R22 ;  /* 0x0007c01601007387 */ /* 0x0003e80000100a00 */
[----:B------:R1:W-:Y:S04]  /*17e50*/  LDGSTS.E [R17+0x42a00], [R22.64], !P6 ;  /* 0x42a0000016117fae */ /* 0x0003e8000f121848 */
[----:B-1----:R-:W2:Y:S01]  /*17e60*/  LDL.LU.64 R26, [R1+0x878] ;  /* 0x00087800011a7983 */ /* 0x002ea20000300a00 */
[----:B------:R-:W-:-:S04]  /*17e70*/  IMAD.WIDE R20, R0, 0x4, R20 ;  /* 0x0000000400147825 */ /* 0x000fc800078e0214 */
[C---:B------:R-:W-:Y:S01]  /*17e80*/  IMAD.WIDE R10, R0.reuse, 0x4, R10 ;  /* 0x00000004000a7825 */ /* 0x040fe200078e020a */
[----:B------:R3:W-:Y:S04]  /*17e90*/  STL.64 [R1+0x7b0], R20 ;  /* 0x0007b01401007387 */ /* 0x0007e80000100a00 */
[----:B------:R1:W-:Y:S04]  /*17ea0*/  STL.64 [R1+0x7a8], R10 ;  /* 0x0007a80a01007387 */ /* 0x0003e80000100a00 */
[----:B------:R-:W2:Y:S04]  /*17eb0*/  LDL.LU.64 R22, [R1+0x868] ;  /* 0x0008680001167983 */ /* 0x000ea80000300a00 */
[----:B------:R3:W-:Y:S04]  /*17ec0*/  LDGSTS.E [R17+0x43800], [R20.64], !P0 ;  /* 0x4380000014117fae */ /* 0x0007e8000c121848 */
[----:B------:R1:W-:Y:S01]  /*17ed0*/  LDGSTS.E [R17+0x43a00], [R10.64], !P0 ;  /* 0x43a000000a117fae */ /* 0x0003e2000c121848 */
[----:B---3--:R-:W-:-:S03]  /*17ee0*/  IMAD.WIDE R20, R0, 0x4, R8 ;  /* 0x0000000400147825 */ /* 0x008fc600078e0208 */
[----:B-1----:R-:W3:Y:S04]  /*17ef0*/  LDL.LU.64 R10, [R1+0x858] ;  /* 0x00085800010a7983 */ /* 0x002ee80000300a00 */
[----:B------:R-:W3:Y:S01]  /*17f00*/  LDL.LU.64 R8, [R1+0x848] ;  /* 0x0008480001087983 */ /* 0x000ee20000300a00 */
[C---:B------:R-:W-:Y:S02]  /*17f10*/  IADD3 R2, R4.reuse, -0x113, RZ ;  /* 0xfffffeed04027810 */ /* 0x040fe40007ffe0ff */
[----:B------:R-:W-:Y:S02]  /*17f20*/  IADD3 R16, R4, -0x117, RZ ;  /* 0xfffffee904107810 */ /* 0x000fe40007ffe0ff */
[----:B------:R-:W-:Y:S02]  /*17f30*/  ISETP.GE.U32.AND P5, PT, R2, 0x7ffffe6e, PT ;  /* 0x7ffffe6e0200780c */ /* 0x000fe40003fa6070 */
[----:B------:R-:W-:Y:S01]  /*17f40*/  ISETP.GE.U32.AND P3, PT, R16, 0x7ffffe6a, PT ;  /* 0x7ffffe6a1000780c */ /* 0x000fe20003f66070 */
[----:B------:R1:W-:Y:S01]  /*17f50*/  STL.64 [R1+0x798], R20 ;  /* 0x0007981401007387 */ /* 0x0003e20000100a00 */
[----:B------:R-:W-:Y:S01]  /*17f60*/  IADD3 R2, R4, -0x11b, RZ ;  /* 0xfffffee504027810 */ /* 0x000fe20007ffe0ff */
[----:B----4-:R-:W-:-:S03]  /*17f70*/  IMAD.WIDE R32, R0, 0x4, R24 ;  /* 0x0000000400207825 */ /* 0x010fc600078e0218 */
[----:B------:R-:W-:-:S05]  /*17f80*/  ISETP.GE.U32.AND P2, PT, R2, 0x7ffffe66, PT ;  /* 0x7ffffe660200780c */ /* 0x000fca0003f46070 */
[----:B------:R1:W-:Y:S01]  /*17f90*/  LDGSTS.E [R17+0x44800], [R20.64], !P5 ;  /* 0x4480000014117fae */ /* 0x0003e2000e921848 */
[----:B------:R-:W-:-:S03]  /*17fa0*/  IADD3 R3, R4, -0x11f, RZ ;  /* 0xfffffee104037810 */ /* 0x000fc60007ffe0ff */
[----:B------:R2:W-:Y:S01]  /*17fb0*/  LDGSTS.E [R17+0x44a00], [R32.64], !P5 ;  /* 0x44a0000020117fae */ /* 0x0005e2000e921848 */
[----:B------:R-:W-:Y:S01]  /*17fc0*/  ISETP.GE.U32.AND P1, PT, R3, 0x7ffffe62, PT ;  /* 0x7ffffe620300780c */ /* 0x000fe20003f26070 */
[C---:B------:R-:W-:Y:S02]  /*17fd0*/  IMAD.WIDE R24, R0.reuse, 0x4, R6 ;  /* 0x0000000400187825 */ /* 0x040fe400078e0206 */
[----:B------:R-:W4:Y:S04]  /*17fe0*/  LDL.LU.64 R6, [R1+0x838] ;  /* 0x0008380001067983 */ /* 0x000f280000300a00 */
[----:B------:R-:W-:Y:S04]  /*17ff0*/  STL.64 [R1+0x790], R32 ;  /* 0x0007902001007387 */ /* 0x000fe80000100a00 */
[----:B------:R1:W-:Y:S01]  /*18000*/  STL.64 [R1+0x788], R24 ;  /* 0x0007881801007387 */ /* 0x0003e20000100a00 */
[----:B------:R-:W-:-:S03]  /*18010*/  IMAD.WIDE R12, R0, 0x4, R12 ;  /* 0x00000004000c7825 */ /* 0x000fc600078e020c */
[----:B-1----:R-:W4:Y:S04]  /*18020*/  LDL.LU.64 R20, [R1+0x828] ;  /* 0x0008280001147983 */ /* 0x002f280000300a00 */
[----:B------:R1:W-:Y:S04]  /*18030*/  LDGSTS.E [R17+0x45800], [R24.64], !P3 ;  /* 0x4580000018117fae */ /* 0x0003e8000d921848 */
[----:B------:R1:W-:Y:S04]  /*18040*/  STL.64 [R1+0x778], R12 ;  /* 0x0007780c01007387 */ /* 0x0003e80000100a00 */
[----:B------:R1:W-:Y:S04]  /*18050*/  LDGSTS.E [R17+0x45a00], [R12.64], !P3 ;  /* 0x45a000000c117fae */ /* 0x0003e8000d921848 */
[----:B-1----:R-:W4:Y:S01]  /*18060*/  LDL.LU.64 R24, [R1+0x810] ;  /* 0x0008100001187983 */ /* 0x002f220000300a00 */
[----:B------:R-:W-:-:S03]  /*18070*/  IMAD.WIDE R12, R0, 0x4, R18 ;  /* 0x00000004000c7825 */ /* 0x000fc600078e0212 */
[----:B------:R-:W4:Y:S04]  /*18080*/  LDL.LU.64 R18, [R1+0x7f8] ;  /* 0x0007f80001127983 */ /* 0x000f280000300a00 */
[----:B------:R1:W-:Y:S04]  /*18090*/  STL.64 [R1+0x770], R12 ;  /* 0x0007700c01007387 */ /* 0x0003e80000100a00 */
[----:B------:R1:W-:Y:S01]  /*180a0*/  LDGSTS.E [R17+0x46800], [R12.64], !P2 ;  /* 0x468000000c117fae */ /* 0x0003e2000d121848 */
[----:B--2---:R-:W-:-:S03]  /*180b0*/  IMAD.WIDE R32, R0, 0x4, R14 ;  /* 0x0000000400207825 */ /* 0x004fc600078e020e */
[----:B------:R-:W2:Y:S04]  /*180c0*/  LDL.LU.64 R14, [R1+0x7d8] ;  /* 0x0007d800010e7983 */ /* 0x000ea80000300a00 */
[----:B------:R-:W-:Y:S04]  /*180d0*/  STL.64 [R1+0x768], R32 ;  /* 0x0007682001007387 */ /* 0x000fe80000100a00 */
[----:B-1----:R-:W2:Y:S04]  /*180e0*/  LDL.LU.64 R12, [R1+0x7b8] ;  /* 0x0007b800010c7983 */ /* 0x002ea80000300a00 */
[----:B------:R1:W-:Y:S01]  /*180f0*/  LDGSTS.E [R17+0x46a00], [R32.64], !P2 ;  /* 0x46a0000020117fae */ /* 0x0003e2000d121848 */
[----:B------:R-:W-:-:S05]  /*18100*/  IMAD.WIDE R26, R0, 0x4, R26 ;  /* 0x00000004001a7825 */ /* 0x000fca00078e021a */
[----:B------:R3:W-:Y:S04]  /*18110*/  STL.64 [R1+0x760], R26 ;  /* 0x0007601a01007387 */ /* 0x0007e80000100a00 */
[----:B------:R3:W-:Y:S01]  /*18120*/  LDGSTS.E [R17+0x47800], [R26.64], !P1 ;  /* 0x478000001a117fae */ /* 0x0007e2000c921848 */
[----:B------:R-:W-:-:S05]  /*18130*/  IMAD.WIDE R22, R0, 0x4, R22 ;  /* 0x0000000400167825 */ /* 0x000fca00078e0216 */
[----:B------:R4:W-:Y:S01]  /*18140*/  STL.64 [R1+0x750], R22 ;  /* 0x0007501601007387 */ /* 0x0009e20000100a00 */
[C---:B------:R-:W-:Y:S02]  /*18150*/  IADD3 R2, R4.reuse, -0x123, RZ ;  /* 0xfffffedd04027810 */ /* 0x040fe40007ffe0ff */
[----:B------:R-:W-:Y:S01]  /*18160*/  IADD3 R3, R4, -0x127, RZ ;  /* 0xfffffed904037810 */ /* 0x000fe20007ffe0ff */
[----:B------:R4:W-:Y:S01]  /*18170*/  LDGSTS.E [R17+0x47a00], [R22.64], !P1 ;  /* 0x47a0000016117fae */ /* 0x0009e2000c921848 */
[----:B---3--:R-:W-:-:S04]  /*18180*/  IMAD.WIDE R26, R0, 0x4, R10 ;  /* 0x00000004001a7825 */ /* 0x008fc800078e020a */
[----:B------:R-:W-:Y:S02]  /*18190*/  IMAD.WIDE R10, R0, 0x4, R8 ;  /* 0x00000004000a7825 */ /* 0x000fe400078e0208 */
[----:B------:R-:W3:Y:S01]  /*181a0*/  LDL.LU.64 R8, [R1+0x7a0] ;  /* 0x0007a00001087983 */ /* 0x000ee20000300a00 */
[----:B------:R-:W-:Y:S02]  /*181b0*/  ISETP.GE.U32.AND P4, PT, R2, 0x7ffffe5e, PT ;  /* 0x7ffffe5e0200780c */ /* 0x000fe40003f86070 */
[----:B------:R-:W-:Y:S02]  /*181c0*/  ISETP.GE.U32.AND P6, PT, R3, 0x7ffffe5a, PT ;  /* 0x7ffffe5a0300780c */ /* 0x000fe40003fc6070 */
[C---:B------:R-:W-:Y:S01]  /*181d0*/  IADD3 R2, R4.reuse, -0x12b, RZ ;  /* 0xfffffed504027810 */ /* 0x040fe20007ffe0ff */
[----:B------:R-:W-:Y:S01]  /*181e0*/  STL.64 [R1+0x748], R26 ;  /* 0x0007481a01007387 */ /* 0x000fe20000100a00 */
[----:B------:R-:W-:Y:S02]  /*181f0*/  IADD3 R3, R4, -0x12f, RZ ;  /* 0xfffffed104037810 */ /* 0x000fe40007ffe0ff */
[----:B------:R-:W-:Y:S01]  /*18200*/  ISETP.GE.U32.AND P0, PT, R2, 0x7ffffe56, PT ;  /* 0x7ffffe560200780c */ /* 0x000fe20003f06070 */
[----:B------:R1:W-:Y:S01]  /*18210*/  STL.64 [R1+0x740], R10 ;  /* 0x0007400a01007387 */ /* 0x0003e20000100a00 */
[----:B------:R-:W-:-:S03]  /*18220*/  ISETP.GE.U32.AND P5, PT, R3, 0x7ffffe52, PT ;  /* 0x7ffffe520300780c */ /* 0x000fc60003fa6070 */
[----:B------:R1:W-:Y:S04]  /*18230*/  LDGSTS.E [R17+0x48800], [R26.64], !P4 ;  /* 0x488000001a117fae */ /* 0x0003e8000e121848 */
[----:B------:R1:W-:Y:S01]  /*18240*/  LDGSTS.E [R17+0x48a00], [R10.64], !P4 ;  /* 0x48a000000a117fae */ /* 0x0003e2000e121848 */
[----:B----4-:R-:W-:-:S03]  /*18250*/  IMAD.WIDE R22, R0, 0x4, R6 ;  /* 0x0000000400167825 */ /* 0x010fc600078e0206 */
[----:B------:R-:W3:Y:S04]  /*18260*/  LDL.LU.64 R6, [R1+0x780] ;  /* 0x0007800001067983 */ /* 0x000ee80000300a00 */
[----:B------:R1:W-:Y:S04]  /*18270*/  STL.64 [R1+0x738], R22 ;  /* 0x0007381601007387 */ /* 0x0003e80000100a00 */
[----:B-1----:R-:W3:Y:S01]  /*18280*/  LDL.LU.64 R10, [R1+0x758] ;  /* 0x00075800010a7983 */ /* 0x002ee20000300a00 */
[----:B------:R-:W-:-:S03]  /*18290*/  IMAD.WIDE R20, R0, 0x4, R20 ;  /* 0x0000000400147825 */ /* 0x000fc600078e0214 */
[----:B------:R1:W-:Y:S04]  /*182a0*/  LDGSTS.E [R17+0x49800], [R22.64], !P6 ;  /* 0x4980000016117fae */ /* 0x0003e8000f121848 */
[----:B------:R1:W-:Y:S04]  /*182b0*/  STL.64 [R1+0x728], R20 ;  /* 0x0007281401007387 */ /* 0x0003e80000100a00 */
[----:B------:R-:W3:Y:S04]  /*182c0*/  LDL.LU.64 R32, [R1+0x730] ;  /* 0x0007300001207983 */ /* 0x000ee80000300a00 */
[----:B------:R1:W-:Y:S01]  /*182d0*/  LDGSTS.E [R17+0x49a00], [R20.64], !P6 ;  /* 0x49a0000014117fae */ /* 0x0003e2000f121848 */
[----:B------:R-:W-:-:S05]  /*182e0*/  IMAD.WIDE R24, R0, 0x4, R24 ;  /* 0x0000000400187825 */ /* 0x000fca00078e0218 */
[----:B------:R2:W-:Y:S04]  /*182f0*/  STL.64 [R1+0x720], R24 ;  /* 0x0007201801007387 */ /* 0x0005e80000100a00 */
[----:B-1----:R-:W3:Y:S01]  /*18300*/  LDL.LU.64 R22, [R1+0x708] ;  /* 0x0007080001167983 */ /* 0x002ee20000300a00 */
[----:B------:R-:W-:-:S03]  /*18310*/  IMAD.WIDE R18, R0, 0x4, R18 ;  /* 0x0000000400127825 */ /* 0x000fc600078e0212 */
[----:B------:R1:W-:Y:S04]  /*18320*/  LDGSTS.E [R17+0x4a800], [R24.64], !P0 ;  /* 0x4a80000018117fae */ /* 0x0003e8000c121848 */
[----:B------:R-:W-:Y:S04]  /*18330*/  STL.64 [R1+0x718], R18 ;  /* 0x0007181201007387 */ /* 0x000fe80000100a00 */
[----:B------:R-:W3:Y:S04]  /*18340*/  LDL.LU.64 R20, [R1+0x6e0] ;  /* 0x0006e00001147983 */ /* 0x000ee80000300a00 */
[----:B------:R1:W-:Y:S01]  /*18350*/  LDGSTS.E [R17+0x4aa00], [R18.64], !P0 ;  /* 0x4aa0000012117fae */ /* 0x0003e2000c121848 */
[----:B--2---:R-:W-:-:S05]  /*18360*/  IMAD.WIDE R14, R0, 0x4, R14 ;  /* 0x00000004000e7825 */ /* 0x004fca00078e020e */
[----:B------:R2:W-:Y:S01]  /*18370*/  STL.64 [R1+0x4c0], R14 ;  /* 0x0004c00e01007387 */ /* 0x0005e20000100a00 */
[----:B------:R-:W-:-:S03]  /*18380*/  IMAD.WIDE R12, R0, 0x4, R12 ;  /* 0x00000004000c7825 */ /* 0x000fc600078e020c */
[----:B------:R-:W4:Y:S04]  /*18390*/  LDL.LU.64 R26, [R1+0x6b8] ;  /* 0x0006b800011a7983 */ /* 0x000f280000300a00 */
[----:B-1----:R-:W4:Y:S04]  /*183a0*/  LDL.LU.64 R24, [R1+0x690] ;  /* 0x0006900001187983 */ /* 0x002f280000300a00 */
[----:B------:R1:W-:Y:S04]  /*183b0*/  STL.64 [R1+0x4e0], R12 ;  /* 0x0004e00c01007387 */ /* 0x0003e80000100a00 */
[----:B------:R2:W-:Y:S04]  /*183c0*/  LDGSTS.E [R17+0x4b800], [R14.64], !P5 ;  /* 0x4b8000000e117fae */ /* 0x0005e8000e921848 */
[----:B------:R1:W-:Y:S04]  /*183d0*/  LDGSTS.E [R17+0x4ba00], [R12.64], !P5 ;  /* 0x4ba000000c117fae */ /* 0x0003e8000e921848 */
[----:B--2---:R-:W2:Y:S04]  /*183e0*/  LDL.LU.64 R14, [R1+0x668] ;  /* 0x00066800010e7983 */ /* 0x004ea80000300a00 */
[----:B-1----:R-:W2:Y:S01]  /*183f0*/  LDL.LU.64 R12, [R1+0x640] ;  /* 0x00064000010c7983 */ /* 0x002ea20000300a00 */
[----:B---3--:R-:W-:-:S03]  /*18400*/  IMAD.WIDE R34, R0, 0x4, R8 ;  /* 0x0000000400227825 */ /* 0x008fc600078e0208 */
[----:B------:R-:W3:Y:S04]  /*18410*/  LDL.LU.64 R8, [R1+0x618] ;  /* 0x0006180001087983 */ /* 0x000ee80000300a00 */
[----:B------:R-:W3:Y:S01]  /*18420*/  LDL.LU.64 R18, [R1+0x5f0] ;  /* 0x0005f00001127983 */ /* 0x000ee20000300a00 */
[----:B------:R-:W-:-:S04]  /*18430*/  IADD3 R2, R4, -0x133, RZ ;  /* 0xfffffecd04027810 */ /* 0x000fc80007ffe0ff */
[----:B------:R-:W-:Y:S02]  /*18440*/  ISETP.GE.U32.AND P3, PT, R2, 0x7ffffe4e, PT ;  /* 0x7ffffe4e0200780c */ /* 0x000fe40003f66070 */
[C---:B------:R-:W-:Y:S02]  /*18450*/  IADD3 R2, R4.reuse, -0x13b, RZ ;  /* 0xfffffec504027810 */ /* 0x040fe40007ffe0ff */
[----:B------:R-:W-:Y:S02]  /*18460*/  IADD3 R3, R4, -0x137, RZ ;  /* 0xfffffec904037810 */ /* 0x000fe40007ffe0ff */
[----:B------:R-:W-:Y:S02]  /*18470*/  ISETP.GE.U32.AND P1, PT, R2, 0x7ffffe46, PT ;  /* 0x7ffffe460200780c */ /* 0x000fe40003f26070 */
[----:B------:R-:W-:Y:S02]  /*18480*/  IADD3 R2, R4, -0x143, RZ ;  /* 0xfffffebd04027810 */ /* 0x000fe40007ffe0ff */
[----:B------:R-:W-:-:S02]  /*18490*/  ISETP.GE.U32.AND P2, PT, R3, 0x7ffffe4a, PT ;  /* 0x7ffffe4a0300780c */ /* 0x000fc40003f46070 */
[----:B------:R-:W-:Y:S01]  /*184a0*/  ISETP.GE.U32.AND P6, PT, R2, 0x7ffffe3e, PT ;  /* 0x7ffffe3e0200780c */ /* 0x000fe20003fc6070 */
[----:B------:R1:W-:Y:S01]  /*184b0*/  STL.64 [R1+0x5b8], R34 ;  /* 0x0005b82201007387 */ /* 0x0003e20000100a00 */
[C---:B------:R-:W-:Y:S02]  /*184c0*/  IADD3 R3, R4.reuse, -0x13f, RZ ;  /* 0xfffffec104037810 */ /* 0x040fe40007ffe0ff */
[----:B------:R-:W-:Y:S01]  /*184d0*/  IADD3 R2, R4, -0x14b, RZ ;  /* 0xfffffeb504027810 */ /* 0x000fe20007ffe0ff */
[----:B------:R1:W-:Y:S01]  /*184e0*/  LDGSTS.E [R17+0x4c800], [R34.64], !P3 ;  /* 0x4c80000022117fae */ /* 0x0003e2000d921848 */
[----:B------:R-:W-:Y:S02]  /*184f0*/  ISETP.GE.U32.AND P4, PT, R3, 0x7ffffe42, PT ;  /* 0x7ffffe420300780c */ /* 0x000fe40003f86070 */
[----:B------:R-:W-:Y:S02]  /*18500*/  ISETP.GE.U32.AND P5, PT, R2, 0x7ffffe36, PT ;  /* 0x7ffffe360200780c */ /* 0x000fe40003fa6070 */
[----:B------:R-:W-:-:S02]  /*18510*/  IADD3 R3, R4, -0x147, RZ ;  /* 0xfffffeb904037810 */ /* 0x000fc40007ffe0ff */
[----:B------:R-:W-:Y:S01]  /*18520*/  IADD3 R2, R4, -0x14f, RZ ;  /* 0xfffffeb104027810 */ /* 0x000fe20007ffe0ff */
[----:B------:R-:W-:Y:S01]  /*18530*/  IMAD.WIDE R6, R0, 0x4, R6 ;  /* 0x0000000400067825 */ /* 0x000fe200078e0206 */
[----:B------:R-:W-:-:S04]  /*18540*/  ISETP.GE.U32.AND P0, PT, R3, 0x7ffffe3a, PT ;  /* 0x7ffffe3a0300780c */ /* 0x000fc80003f06070 */
[----:B------:R1:W-:Y:S01]  /*18550*/  STL.64 [R1+0x5d0], R6 ;  /* 0x0005d00601007387 */ /* 0x0003e20000100a00 */
[----:B------:R-:W-:-:S03]  /*18560*/  IMAD.WIDE R10, R0, 0x4, R10 ;  /* 0x00000004000a7825 */ /* 0x000fc600078e020a */
[----:B-1----:R-:W3:Y:S04]  /*18570*/  LDL.LU.64 R34, [R1+0x1500] ;  /* 0x0015000001227983 */ /* 0x002ee80000300a00 */
[----:B------:R1:W-:Y:S04]  /*18580*/  STL.64 [R1+0x710], R10 ;  /* 0x0007100a01007387 */ /* 0x0003e80000100a00 */
[----:B------:R1:W-:Y:S01]  /*18590*/  LDGSTS.E [R17+0x4ca00], [R6.64], !P3 ;  /* 0x4ca0000006117fae */ /* 0x0003e2000d921848 */
[----:B------:R-:W-:Y:S01]  /*185a0*/  IMAD.WIDE R32, R0, 0x4, R32 ;  /* 0x0000000400207825 */ /* 0x000fe200078e0220 */
[----:B------:R-:W-:-:S02]  /*185b0*/  ISETP.GE.U32.AND P3, PT, R2, 0x7ffffe32, PT ;  /* 0x7ffffe320200780c */ /* 0x000fc40003f66070 */
[----:B------:R1:W-:Y:S04]  /*185c0*/  LDGSTS.E [R17+0x4d800], [R10.64], !P2 ;  /* 0x4d8000000a117fae */ /* 0x0003e8000d121848 */
[----:B------:R1:W-:Y:S04]  /*185d0*/  STL.64 [R1+0x660], R32 ;  /* 0x0006602001007387 */ /* 0x0003e80000100a00 */
[----:B-1----:R-:W3:Y:S04]  /*185e0*/  LDL.LU.64 R6, [R1+0x5c8] ;  /* 0x0005c80001067983 */ /* 0x002ee80000300a00 */
[----:B------:R-:W3:Y:S01]  /*185f0*/  LDL.LU.64 R2, [R1+0x5a0] ;  /* 0x0005a00001027983 */ /* 0x000ee20000300a00 */
[----:B------:R-:W-:-:S03]  /*18600*/  IMAD.WIDE R22, R0, 0x4, R22 ;  /* 0x0000000400167825 */ /* 0x000fc600078e0216 */
[----:B------:R-:W3:Y:S04]  /*18610*/  LDL.LU.64 R10, [R1+0x578] ;  /* 0x00057800010a7983 */ /* 0x000ee80000300a00 */
[----:B------:R1:W-:Y:S04]  /*18620*/  LDGSTS.E [R17+0x4da00], [R32.64], !P2 ;  /* 0x4da0000020117fae */ /* 0x0003e8000d121848 */
[----:B------:R1:W-:Y:S01]  /*18630*/  LDGSTS.E [R17+0x4e800], [R22.64], !P1 ;  /* 0x4e80000016117fae */ /* 0x0003e2000c921848 */
[----:B------:R-:W-:-:S05]  /*18640*/  IMAD.WIDE R20, R0, 0x4, R20 ;  /* 0x0000000400147825 */ /* 0x000fca00078e0214 */
[----:B------:R1:W-:Y:S04]  /*18650*/  LDGSTS.E [R17+0x4ea00], [R20.64], !P1 ;  /* 0x4ea0000014117fae */ /* 0x0003e8000c921848 */
[----:B-1----:R-:W3:Y:S04]  /*18660*/  LDL.LU.64 R32, [R1+0x14f8] ;  /* 0x0014f80001207983 */ /* 0x002ee80000300a00 */
[----:B------:R1:W-:Y:S04]  /*18670*/  STL.64 [R1+0x6e8], R22 ;  /* 0x0006e81601007387 */ /* 0x0003e80000100a00 */
[----:B------:R1:W-:Y:S04]  /*18680*/  STL.64 [R1+0x6f8], R20 ;  /* 0x0006f81401007387 */ /* 0x0003e80000100a00 */
[----:B-1----:R-:W3:Y:S04]  /*18690*/  LDL.LU.64 R22, [R1+0x14f0] ;  /* 0x0014f00001167983 */ /* 0x002ee80000300a00 */
[----:B------:R-:W3:Y:S01]  /*186a0*/  LDL.LU.64 R20, [R1+0x14e8] ;  /* 0x0014e80001147983 */ /* 0x000ee20000300a00 */
[----:B----4-:R-:W-:-:S04]  /*186b0*/  IMAD.WIDE R26, R0, 0x4, R26 ;  /* 0x00000004001a7825 */ /* 0x010fc800078e021a */
[C---:B------:R-:W-:Y:S01]  /*186c0*/  IMAD.WIDE R24, R0.reuse, 0x4, R24 ;  /* 0x0000000400187825 */ /* 0x040fe200078e0218 */
[----:B------:R1:W-:Y:S04]  /*186d0*/  STL.64 [R1+0x700], R26 ;  /* 0x0007001a01007387 */ /* 0x0003e80000100a00 */
[----:B------:R4:W-:Y:S04]  /*186e0*/  STL.64 [R1+0x6f0], R24 ;  /* 0x0006f01801007387 */ /* 0x0009e80000100a00 */
[----:B------:R1:W-:Y:S04]  /*186f0*/  LDGSTS.E [R17+0x4f800], [R26.64], !P4 ;  /* 0x4f8000001a117fae */ /* 0x0003e8000e121848 */
[----:B------:R4:W-:Y:S01]  /*18700*/  LDGSTS.E [R17+0x4fa00], [R24.64], !P4 ;  /* 0x4fa0000018117fae */ /* 0x0009e2000e121848 */
[----:B--2---:R-:W-:-:S03]  /*18710*/  IMAD.WIDE R14, R0, 0x4, R14 ;  /* 0x00000004000e7825 */ /* 0x004fc600078e020e */
[----:B-1----:R-:W2:Y:S01]  /*18720*/  LDL.LU.64 R26, [R1+0x14e0] ;  /* 0x0014e000011a7983 */ /* 0x002ea20000300a00 */
[----:B------:R-:W-:-:S03]  /*18730*/  IMAD.WIDE R12, R0, 0x4, R12 ;  /* 0x00000004000c7825 */ /* 0x000fc600078e020c */
[----:B----4-:R-:W4:Y:S04]  /*18740*/  LDL.LU.64 R24, [R1+0x14d8] ;  /* 0x0014d80001187983 */ /* 0x010f280000300a00 */
[----:B------:R1:W-:Y:S04]  /*18750*/  STL.64 [R1+0x6e0], R14 ;  /* 0x0006e00e01007387 */ /* 0x0003e80000100a00 */
[----:B------:R1:W-:Y:S04]  /*18760*/  STL.64 [R1+0x6d8], R12 ;  /* 0x0006d80c01007387 */ /* 0x0003e80000100a00 */
[----:B------:R1:W-:Y:S04]  /*18770*/  LDGSTS.E [R17+0x50800], [R14.64], !P6 ;  /* 0x508000000e117fae */ /* 0x0003e8000f121848 */
[----:B------:R1:W-:Y:S04]  /*18780*/  LDGSTS.E [R17+0x50a00], [R12.64], !P6 ;  /* 0x50a000000c117fae */ /* 0x0003e8000f121848 */
[----:B-1----:R-:W2:Y:S04]  /*18790*/  LDL.LU.64 R14, [R1+0x14d0] ;  /* 0x0014d000010e7983 */ /* 0x002ea80000300a00 */
[----:B------:R-:W2:Y:S01]  /*187a0*/  LDL.LU.64 R12, [R1+0x14c8] ;  /* 0x0014c800010c7983 */ /* 0x000ea20000300a00 */
[----:B---3--:R-:W-:-:S04]  /*187b0*/  IMAD.WIDE R8, R0, 0x4, R8 ;  /* 0x0000000400087825 */ /* 0x008fc800078e0208 */
[----:B------:R-:W-:Y:S01]  /*187c0*/  IMAD.WIDE R18, R0, 0x4, R18 ;  /* 0x0000000400127825 */ /* 0x000fe200078e0212 */
[----:B------:R1:W-:Y:S04]  /*187d0*/  STL.64 [R1+0x6c8], R8 ;  /* 0x0006c80801007387 */ /* 0x0003e80000100a00 */
[----:B------:R-:W-:Y:S04]  /*187e0*/  STL.64 [R1+0x6c0], R18 ;  /* 0x0006c01201007387 */ /* 0x000fe80000100a00 */
[----:B------:R1:W-:Y:S01]  /*187f0*/  LDGSTS.E [R17+0x51800], [R8.64], !P0 ;  /* 0x5180000008117fae */ /* 0x0003e2000c121848 */
[----:B------:R-:W-:-:S03]  /*18800*/  IADD3 R16, R4, -0x153, RZ ;  /* 0xfffffead04107810 */ /* 0x000fc60007ffe0ff */
[----:B------:R3:W-:Y:S04]  /*18810*/  LDGSTS.E [R17+0x51a00], [R18.64], !P0 ;  /* 0x51a0000012117fae */ /* 0x0007e8000c121848 */
[----:B-1----:R-:W2:Y:S01]  /*18820*/  LDL.LU.64 R8, [R1+0x14c0] ;  /* 0x0014c00001087983 */ /* 0x002ea20000300a00 */
[----:B------:R-:W-:Y:S02]  /*18830*/  ISETP.GE.U32.AND P2, PT, R16, 0x7ffffe2e, PT ;  /* 0x7ffffe2e1000780c */ /* 0x000fe40003f46070 */
[----:B------:R-:W-:Y:S01]  /*18840*/  IADD3 R16, R4, -0x15b, RZ ;  /* 0xfffffea504107810 */ /* 0x000fe20007ffe0ff */
[----:B------:R-:W-:-:S05]  /*18850*/  IMAD.MOV.U32 R4, RZ, RZ, c[0x0][0x180] ;  /* 0x00006000ff047624 */ /* 0x000fca00078e00ff */
[----:B------:R-:W-:-:S04]  /*18860*/  IADD3 R4, R4, -0x157, RZ ;  /* 0xfffffea904047810 */ /* 0x000fc80007ffe0ff */
[----:B------:R-:W-:Y:S02]  /*18870*/  ISETP.GE.U32.AND P1, PT, R4, 0x7ffffe2a, PT ;  /* 0x7ffffe2a0400780c */ /* 0x000fe40003f26070 */
[----:B------:R-:W-:Y:S02]  /*18880*/  MOV R4, c[0x0][0x180] ;  /* 0x0000600000047a02 */ /* 0x000fe40000000f00 */
[----:B------:R-:W-:Y:S02]  /*18890*/  ISETP.GE.U32.AND P4, PT, R16, 0x7ffffe26, PT ;  /* 0x7ffffe261000780c */ /* 0x000fe40003f86070 */
[----:B------:R-:W-:-:S04]  /*188a0*/  IADD3 R16, R4, -0x163, RZ ;  /* 0xfffffe9d04107810 */ /* 0x000fc80007ffe0ff */
[----:B------:R-:W-:Y:S01]  /*188b0*/  ISETP.GE.U32.AND P0, PT, R16, 0x7ffffe1e, PT ;  /* 0x7ffffe1e1000780c */ /* 0x000fe20003f06070 */
[----:B---3--:R-:W-:-:S04]  /*188c0*/  IMAD.WIDE R16, R0, 0x4, R6 ;  /* 0x0000000400107825 */ /* 0x008fc800078e0206 */
[----:B------:R-:W-:-:S04]  /*188d0*/  IMAD.WIDE R6, R0, 0x4, R2 ;  /* 0x0000000400067825 */ /* 0x000fc800078e0202 */
[C---:B------:R-:W-:Y:S01]  /*188e0*/  IMAD.WIDE R2, R0.reuse, 0x4, R10 ;  /* 0x0000000400027825 */ /* 0x040fe200078e020a */
[----:B------:R1:W-:Y:S04]  /*188f0*/  STL.64 [R1+0x6b0], R16 ;  /* 0x0006b01001007387 */ /* 0x0003e80000100a00 */
[----:B------:R3:W-:Y:S01]  /*18900*/  STL.64 [R1+0x6a8], R6 ;  /* 0x0006a80601007387 */ /* 0x0007e20000100a00 */
[----:B--2---:R-:W-:-:S03]  /*18910*/  IMAD.WIDE R10, R0, 0x4, R8 ;  /* 0x00000004000a7825 */ /* 0x004fc600078e0208 */
[----:B------:R-:W2:Y:S02]  /*18920*/  S2R R9, SR_TID.X ;  /* 0x0000000000097919 */ /* 0x000ea40000002100 */
[----:B--2---:R-:W-:-:S05]  /*18930*/  LOP3.LUT R9, R9, 0x7f, RZ, 0xc0, !PT ;  /* 0x0000007f09097812 */ /* 0x004fca00078ec0ff */
[----:B------:R-:W-:-:S05]  /*18940*/  IMAD.SHL.U32 R9, R9, 0x4, RZ ;  /* 0x0000000409097824 */ /* 0x000fca00078e00ff */
[----:B------:R-:W-:-:S05]  /*18950*/  LOP3.LUT R9, R9, 0x40, RZ, 0x3c, !PT ;  /* 0x0000004009097812 */ /* 0x000fca00078e3cff */
[----:B------:R1:W-:Y:S04]  /*18960*/  LDGSTS.E [R9+0x52800], [R16.64], !P5 ;  /* 0x5280000010097fae */ /* 0x0003e8000e921848 */
[----:B------:R3:W-:Y:S04]  /*18970*/  LDGSTS.E [R9+0x52a00], [R6.64], !P5 ;  /* 0x52a0000006097fae */ /* 0x0007e8000e921848 */
[----:B------:R2:W-:Y:S04]  /*18980*/  LDGSTS.E [R9+0x53800], [R2.64], !P3 ;  /* 0x5380000002097fae */ /* 0x0005e8000d921848 */
[----:B-1----:R-:W4:Y:S04]  /*18990*/  LDL.LU.64 R16, [R1+0x14b8] ;  /* 0x0014b80001107983 */ /* 0x002f280000300a00 */
[----:B------:R2:W-:Y:S04]  /*189a0*/  STL.64 [R1+0x690], R2 ;  /* 0x0006900201007387 */ /* 0x0005e80000100a00 */
[----:B---3--:R-:W3:Y:S04]  /*189b0*/  LDL.LU.64 R6, [R1+0x14b0] ;  /* 0x0014b00001067983 */ /* 0x008ee80000300a00 */
[----:B------:R1:W-:Y:S04]  /*189c0*/  STL.64 [R1+0x688], R10 ;  /* 0x0006880a01007387 */ /* 0x0003e80000100a00 */
[----:B--2---:R-:W2:Y:S04]  /*189d0*/  LDL.LU.64 R2, [R1+0x14a8] ;  /* 0x0014a80001027983 */ /* 0x004ea80000300a00 */
[----:B------:R1:W-:Y:S04]  /*189e0*/  LDGSTS.E [R9+0x53a00], [R10.64], !P3 ;  /* 0x53a000000a097fae */ /* 0x0003e8000d921848 */
[----:B-1----:R-:W2:Y:S01]  /*189f0*/  LDL.LU.64 R10, [R1+0x14a0] ;  /* 0x0014a000010a7983 */ /* 0x002ea20000300a00 */
[----:B------:R-:W-:-:S04]  /*18a00*/  IADD3 R4, R4, -0x15f, RZ ;  /* 0xfffffea104047810 */ /* 0x000fc80007ffe0ff */
[----:B------:R-:W-:Y:S01]  /*18a10*/  ISETP.GE.U32.AND P6, PT, R4, 0x7ffffe22, PT ;  /* 0x7ffffe220400780c */ /* 0x000fe20003fc6070 */
[----:B------:R-:W-:-:S05]  /*18a20*/  IMAD.MOV.U32 R4, RZ, RZ, c[0x0][0x180] ;  /* 0x00006000ff047624 */ /* 0x000fca00078e00ff */
[C---:B------:R-:W-:Y:S02]  /*18a30*/  IADD3 R19, R4.reuse, -0x167, RZ ;  /* 0xfffffe9904137810 */ /* 0x040fe40007ffe0ff */
[----:B------:R-:W-:Y:S02]  /*18a40*/  IADD3 R18, R4, -0x16b, RZ ;  /* 0xfffffe9504127810 */ /* 0x000fe40007ffe0ff */
[----:B------:R-:W-:Y:S02]  /*18a50*/  ISETP.GE.U32.AND P5, PT, R19, 0x7ffffe1a, PT ;  /* 0x7ffffe1a1300780c */ /* 0x000fe40003fa6070 */
[----:B------:R-:W-:Y:S01]  /*18a60*/  ISETP.GE.U32.AND P3, PT, R18, 0x7ffffe16, PT ;  /* 0x7ffffe161200780c */ /* 0x000fe20003f66070 */
[----:B--2---:R-:W-:-:S04]  /*18a70*/  IMAD.WIDE R18, R0, 0x4, R10 ;  /* 0x0000000400127825 */ /* 0x004fc800078e020a */
[C---:B------:R-:W-:Y:S01]  /*18a80*/  IMAD.WIDE R10, R0.reuse, 0x4, R2 ;  /* 0x00000004000a7825 */ /* 0x040fe200078e0202 */
[----:B------:R1:W-:Y:S04]  /*18a90*/  STL.64 [R1+0x680], R18 ;  /* 0x0006801201007387 */ /* 0x0003e80000100a00 */
[----:B------:R2:W-:Y:S04]  /*18aa0*/  STL.64 [R1+0x678], R10 ;  /* 0x0006780a01007387 */ /* 0x0005e80000100a00 */
[----:B------:R1:W-:Y:S01]  /*18ab0*/  LDGSTS.E [R9+0x54800], [R18.64], !P2 ;  /* 0x5480000012097fae */ /* 0x0003e2000d121848 */
[----:B---3--:R-:W-:-:S03]  /*18ac0*/  IMAD.WIDE R6, R0, 0x4, R6 ;  /* 0x0000000400067825 */ /* 0x008fc600078e0206 */
[----:B------:R2:W-:Y:S01]  /*18ad0*/  LDGSTS.E [R9+0x54a00], [R10.64], !P2 ;  /* 0x54a000000a097fae */ /* 0x0005e2000d121848 */
[----:B----4-:R-:W-:-:S03]  /*18ae0*/  IMAD.WIDE R16, R0, 0x4, R16 ;  /* 0x0000000400107825 */ /* 0x010fc600078e0210 */
[----:B------:R3:W-:Y:S04]  /*18af0*/  LDGSTS.E [R9+0x55800], [R6.64], !P1 ;  /* 0x5580000006097fae */ /* 0x0007e8000c921848 */
[----:B-1----:R-:W4:Y:S01]  /*18b00*/  LDL.LU.64 R18, [R1+0x1498] ;  /* 0x0014980001127983 */ /* 0x002f220000300a00 */
[----:B------:R-:W-:-:S03]  /*18b10*/  IMAD.WIDE R12, R0, 0x4, R12 ;  /* 0x00000004000c7825 */ /* 0x000fc600078e020c */
[----:B------:R3:W-:Y:S01]  /*18b20*/  STL.64 [R1+0x670], R6 ;  /* 0x0006700601007387 */ /* 0x0007e20000100a00 */
[----:B--2---:R-:W-:-:S03]  /*18b30*/  IMAD.WIDE R10, R0, 0x4, R14 ;  /* 0x00000004000a7825 */ /* 0x004fc600078e020e */
[----:B------:R4:W-:Y:S04]  /*18b40*/  STL.64 [R1+0x668], R16 ;  /* 0x0006681001007387 */ /* 0x0009e80000100a00 */
[----:B------:R4:W-:Y:S01]  /*18b50*/  LDGSTS.E [R9+0x55a00], [R16.64], !P1 ;  /* 0x55a0000010097fae */ /* 0x0009e2000c921848 */
[----:B------:R-:W-:Y:S01]  /*18b60*/  IADD3 R8, R4, -0x16f, RZ ;  /* 0xfffffe9104087810 */ /* 0x000fe20007ffe0ff */
[----:B------:R-:W-:-:S04]  /*18b70*/  IMAD.WIDE R14, R0, 0x4, R26 ;  /* 0x00000004000e7825 */ /* 0x000fc800078e021a */
[----:B---3--:R-:W-:Y:S01]  /*18b80*/  IMAD.WIDE R6, R0, 0x4, R24 ;  /* 0x0000000400067825 */ /* 0x008fe200078e0218 */
[----:B------:R-:W-:-:S03]  /*18b90*/  ISETP.GE.U32.AND P2, PT, R8, 0x7ffffe12, PT ;  /* 0x7ffffe120800780c */ /* 0x000fc60003f46070 */
[----:B----4-:R-:W-:-:S05]  /*18ba0*/  IMAD.WIDE R16, R0, 0x4, R18 ;  /* 0x0000000400107825 */ /* 0x010fca00078e0212 */
[----:B------:R-:W-:Y:S04]  /*18bb0*/  STL.64 [R1+0x658], R16 ;  /* 0x0006581001007387 */ /* 0x000fe80000100a00 */
[----:B------:R1:W-:Y:S04]  /*18bc0*/  LDGSTS.E [R9+0x56800], [R16.64], !P4 ;  /* 0x5680000010097fae */ /* 0x0003e8000e121848 */
[----:B------:R2:W-:Y:S04]  /*18bd0*/  STL.64 [R1+0x650], R12 ;  /* 0x0006500c01007387 */ /* 0x0005e80000100a00 */
[----:B------:R2:W-:Y:S04]  /*18be0*/  LDGSTS.E [R9+0x56a00], [R12.64], !P4 ;  /* 0x56a000000c097fae */ /* 0x0005e8000e121848 */
[----:B------:R3:W-:Y:S04]  /*18bf0*/  STL.64 [R1+0x648], R10 ;  /* 0x0006480a01007387 */ /* 0x0007e80000100a00 */
[----:B------:R3:W-:Y:S01]  /*18c00*/  LDGSTS.E [R9+0x57800], [R10.64], !P6 ;  /* 0x578000000a097fae */ /* 0x0007e2000f121848 */
[----:B--2---:R-:W-:-:S03]  /*18c10*/  IMAD.WIDE R12, R0, 0x4, R20 ;  /* 0x00000004000c7825 */ /* 0x004fc600078e0214 */
[----:B------:R2:W-:Y:S04]  /*18c20*/  STL.64 [R1+0x638], R6 ;  /* 0x0006380601007387 */ /* 0x0005e80000100a00 */
[----:B------:R2:W-:Y:S01]  /*18c30*/  LDGSTS.E [R9+0x57a00], [R6.64], !P6 ;  /* 0x57a0000006097fae */ /* 0x0005e2000f121848 */
[----:B---3--:R-:W-:-:S03]  /*18c40*/  IMAD.WIDE R10, R0, 0x4, R22 ;  /* 0x00000004000a7825 */ /* 0x008fc600078e0216 */
[----:B------:R3:W-:Y:S04]  /*18c50*/  STL.64 [R1+0x630], R14 ;  /* 0x0006300e01007387 */ /* 0x0007e80000100a00 */
[----:B------:R3:W-:Y:S01]  /*18c60*/  LDGSTS.E [R9+0x58800], [R14.64], !P0 ;  /* 0x588000000e097fae */ /* 0x0007e2000c121848 */
[----:B--2---:R-:W-:-:S03]  /*18c70*/  IMAD.WIDE R6, R0, 0x4, R32 ;  /* 0x0000000400067825 */ /* 0x004fc600078e0220 */
[----:B------:R2:W-:Y:S04]  /*18c80*/  STL.64 [R1+0x618], R12 ;  /* 0x0006180c01007387 */ /* 0x0005e80000100a00 */
[----:B------:R2:W-:Y:S01]  /*18c90*/  LDGSTS.E [R9+0x58a00], [R12.64], !P0 ;  /* 0x58a000000c097fae */ /* 0x0005e2000c121848 */
[----:B---3--:R-:W-:-:S03]  /*18ca0*/  IMAD.WIDE R14, R0, 0x4, R34 ;  /* 0x00000004000e7825 */ /* 0x008fc600078e0222 */
[----:B------:R3:W-:Y:S04]  /*18cb0*/  STL.64 [R1+0x610], R10 ;  /* 0x0006100a01007387 */ /* 0x0007e80000100a00 */
[----:B------:R3:W-:Y:S04]  /*18cc0*/  LDGSTS.E [R9+0x59800], [R10.64], !P5 ;  /* 0x598000000a097fae */ /* 0x0007e8000e921848 */
[----:B------:R4:W-:Y:S01]  /*18cd0*/  STL.64 [R1+0x600], R6 ;  /* 0x0006000601007387 */ /* 0x0009e20000100a00 */
[----:B--2---:R-:W-:-:S03]  /*18ce0*/  IMAD.WIDE R12, R0, 0x4, R30 ;  /* 0x00000004000c7825 */ /* 0x004fc600078e021e */
[----:B------:R4:W-:Y:S01]  /*18cf0*/  LDGSTS.E [R9+0x59a00], [R6.64], !P5 ;  /* 0x59a0000006097fae */ /* 0x0009e2000e921848 */
[----:B---3--:R-:W-:-:S03]  /*18d00*/  IMAD.WIDE R10, R0, 0x4, R28 ;  /* 0x00000004000a7825 */ /* 0x008fc600078e021c */
[----:B------:R2:W-:Y:S01]  /*18d10*/  STL.64 [R1+0x5f8], R14 ;  /* 0x0005f80e01007387 */ /* 0x0005e20000100a00 */
[----:B------:R-:W-:-:S03]  /*18d20*/  IMAD.WIDE R20, R0, 0x4, R42 ;  /* 0x0000000400147825 */ /* 0x000fc600078e022a */
[----:B------:R2:W-:Y:S01]  /*18d30*/  LDGSTS.E [R9+0x5a800], [R14.64], !P3 ;  /* 0x5a8000000e097fae */ /* 0x0005e2000d921848 */
[----:B----4-:R-:W-:-:S03]  /*18d40*/  IMAD.WIDE R6, R0, 0x4, R40 ;  /* 0x0000000400067825 */ /* 0x010fc600078e0228 */
[----:B------:R-:W-:Y:S04]  /*18d50*/  STL.64 [R1+0x5e8], R10 ;  /* 0x0005e80a01007387 */ /* 0x000fe80000100a00 */
[----:B------:R3:W-:Y:S04]  /*18d60*/  LDGSTS.E [R9+0x5aa00], [R10.64], !P3 ;  /* 0x5aa000000a097fae */ /* 0x0007e8000d921848 */
[----:B------:R4:W-:Y:S01]  /*18d70*/  STL.64 [R1+0x5e0], R12 ;  /* 0x0005e00c01007387 */ /* 0x0009e20000100a00 */
[----:B--2---:R-:W-:-:S03]  /*18d80*/  IMAD.WIDE R14, R0, 0x4, R36 ;  /* 0x00000004000e7825 */ /* 0x004fc600078e0224 */
[----:B------:R4:W-:Y:S04]  /*18d90*/  LDGSTS.E [R9+0x5b800], [R12.64], !P2 ;  /* 0x5b8000000c097fae */ /* 0x0009e8000d121848 */
[----:B------:R2:W-:Y:S04]  /*18da0*/  STL.64 [R1+0x5d8], R6 ;  /* 0x0005d80601007387 */ /* 0x0005e80000100a00 */
[----:B------:R2:W-:Y:S01]  /*18db0*/  LDGSTS.E [R9+0x5ba00], [R6.64], !P2 ;  /* 0x5ba0000006097fae */ /* 0x0005e2000d121848 */
[----:B----4-:R-:W-:-:S03]  /*18dc0*/  IMAD.WIDE R12, R0, 0x4, R38 ;  /* 0x00000004000c7825 */ /* 0x010fc600078e0226 */
[----:B------:R-:W4:Y:S04]  /*18dd0*/  LDL.LU.64 R18, [R1+0xf8] ;  /* 0x0000f80001127983 */ /* 0x000f280000300a00 */
[----:B--2---:R-:W2:Y:S04]  /*18de0*/  LDL.LU.64 R6, [R1+0xf0] ;  /* 0x0000f00001067983 */ /* 0x004ea80000300a00 */
[----:B------:R-:W-:Y:S04]  /*18df0*/  STL.64 [R1+0x5c8], R20 ;  /* 0x0005c81401007387 */ /* 0x000fe80000100a00 */
[----:B------:R1:W-:Y:S04]  /*18e00*/  STL.64 [R1+0x5c0], R14 ;  /* 0x0005c00e01007387 */ /* 0x0003e80000100a00 */
[----:B------:R3:W-:Y:S04]  /*18e10*/  STL.64 [R1+0x5b0], R12 ;  /* 0x0005b00c01007387 */ /* 0x0007e80000100a00 */
[----:B------:R-:W2:Y:S04]  /*18e20*/  LDL.LU.64 R26, [R1+0xe8] ;  /* 0x0000e800011a7983 */ /* 0x000ea80000300a00 */
[----:B-1----:R-:W1:Y:S01]  /*18e30*/  S2R R17, SR_TID.X ;  /* 0x0000000000117919 */ /* 0x002e620000002100 */
[----:B------:R-:W-:-:S02]  /*18e40*/  IADD3 R2, R4, -0x173, RZ ;  /* 0xfffffe8d04027810 */ /* 0x000fc40007ffe0ff */
[----:B------:R-:W-:Y:S02]  /*18e50*/  IADD3 R3, R4, -0x177, RZ ;  /* 0xfffffe8904037810 */ /* 0x000fe40007ffe0ff */
[----:B------:R-:W-:Y:S02]  /*18e60*/  ISETP.GE.U32.AND P1, PT, R2, 0x7ffffe0e, PT ;  /* 0x7ffffe0e0200780c */ /* 0x000fe40003f26070 */
[----:B------:R-:W-:Y:S01]  /*18e70*/  ISETP.GE.U32.AND P4, PT, R3, 0x7ffffe0a, PT ;  /* 0x7ffffe0a0300780c */ /* 0x000fe20003f86070 */
[----:B---3--:R-:W-:Y:S01]  /*18e80*/  IMAD.WIDE R8, R0, 0x4, R48 ;  /* 0x0000000400087825 */ /* 0x008fe200078e0230 */
[C---:B------:R-:W-:Y:S02]  /*18e90*/  IADD3 R2, R4.reuse, -0x17b, RZ ;  /* 0xfffffe8504027810 */ /* 0x040fe40007ffe0ff */
[----:B------:R-:W-:Y:S02]  /*18ea0*/  IADD3 R3, R4, -0x17f, RZ ;  /* 0xfffffe8104037810 */ /* 0x000fe40007ffe0ff */
[----:B-1----:R-:W-:-:S05]  /*18eb0*/  LOP3.LUT R11, R17, 0x7f, RZ, 0xc0, !PT ;  /* 0x0000007f110b7812 */ /* 0x002fca00078ec0ff */
[----:B------:R-:W-:Y:S01]  /*18ec0*/  IMAD.SHL.U32 R40, R11, 0x4, RZ ;  /* 0x000000040b287824 */ /* 0x000fe200078e00ff */
[----:B------:R-:W-:Y:S01]  /*18ed0*/  ISETP.GE.U32.AND P6, PT, R2, 0x7ffffe06, PT ;  /* 0x7ffffe060200780c */ /* 0x000fe20003fc6070 */
[----:B------:R1:W-:Y:S03]  /*18ee0*/  STL.64 [R1+0x5a8], R8 ;  /* 0x0005a80801007387 */ /* 0x0003e60000100a00 */
[----:B------:R-:W-:Y:S01]  /*18ef0*/  LOP3.LUT R37, R40, 0x40, RZ, 0x3c, !PT ;  /* 0x0000004028257812 */ /* 0x000fe200078e3cff */
[----:B------:R-:W3:Y:S01]  /*18f00*/  LDL.LU.64 R22, [R1+0xe0] ;  /* 0x0000e00001167983 */ /* 0x000ee20000300a00 */
[----:B------:R-:W-:-:S03]  /*18f10*/  ISETP.GE.U32.AND P0, PT, R3, 0x7ffffe02, PT ;  /* 0x7ffffe020300780c */ /* 0x000fc60003f06070 */
[----:B------:R1:W-:Y:S04]  /*18f20*/  LDGSTS.E [R37+0x5c800], [R20.64], !P1 ;  /* 0x5c80000014257fae */ /* 0x0003e8000c921848 */
[----:B------:R1:W-:Y:S04]  /*18f30*/  LDGSTS.E [R37+0x5ca00], [R14.64], !P1 ;  /* 0x5ca000000e257fae */ /* 0x0003e8000c921848 */
[----:B------:R1:W-:Y:S01]  /*18f40*/  LDGSTS.E [R37+0x5d800], [R12.64], !P4 ;  /* 0x5d8000000c257fae */ /* 0x0003e2000e121848 */
[----:B------:R-:W-:-:S03]  /*18f50*/  IMAD.WIDE R28, R0, 0x4, R52 ;  /* 0x00000004001c7825 */ /* 0x000fc600078e0234 */
[----:B------:R1:W-:Y:S04]  /*18f60*/  LDGSTS.E [R37+0x5da00], [R8.64], !P4 ;  /* 0x5da0000008257fae */ /* 0x0003e8000e121848 */
[----:B------:R-:W3:Y:S01]  /*18f70*/  LDL.LU.64 R24, [R1+0xd8] ;  /* 0x0000d80001187983 */ /* 0x000ee20000300a00 */
[----:B-1----:R-:W-:-:S03]  /*18f80*/  IMAD.WIDE R14, R0, 0x4, R50 ;  /* 0x00000004000e7825 */ /* 0x002fc600078e0232 */
[----:B------:R-:W3:Y:S01]  /*18f90*/  LDL.LU.64 R20, [R1+0xd0] ;  /* 0x0000d00001147983 */ /* 0x000ee20000300a00 */
[----:B------:R-:W-:-:S04]  /*18fa0*/  IMAD.WIDE R12, R0, 0x4, R46 ;  /* 0x00000004000c7825 */ /* 0x000fc800078e022e */
[C---:B------:R-:W-:Y:S01]  /*18fb0*/  IMAD.WIDE R8, R0.reuse, 0x4, R44 ;  /* 0x0000000400087825 */ /* 0x040fe200078e022c */
[----:B------:R1:W-:Y:S04]  /*18fc0*/  STL.64 [R1+0x590], R14 ;  /* 0x0005900e01007387 */ /* 0x0003e80000100a00 */
[----:B------:R-:W-:Y:S04]  /*18fd0*/  STL.64 [R1+0x588], R8 ;  /* 0x0005880801007387 */ /* 0x000fe80000100a00 */
[----:B------:R1:W-:Y:S04]  /*18fe0*/  LDGSTS.E [R37+0x5e800], [R14.64], !P6 ;  /* 0x5e8000000e257fae */ /* 0x0003e8000f121848 */
[----:B------:R1:W-:Y:S04]  /*18ff0*/  STL.64 [R1+0x570], R12 ;  /* 0x0005700c01007387 */ /* 0x0003e80000100a00 */
[----:B------:R1:W-:Y:S04]  /*19000*/  LDGSTS.E [R37+0x5ea00], [R8.64], !P6 ;  /* 0x5ea0000008257fae */ /* 0x0003e8000f121848 */
[----:B------:R2:W-:Y:S04]  /*19010*/  STL.64 [R1+0x568], R28 ;  /* 0x0005681c01007387 */ /* 0x0005e80000100a00 */
[----:B------:R1:W-:Y:S04]  /*19020*/  LDGSTS.E [R37+0x5f800], [R12.64], !P0 ;  /* 0x5f8000000c257fae */ /* 0x0003e8000c121848 */
[----:B-1----:R-:W3:Y:S04]  /*19030*/  LDL.LU.64 R14, [R1+0xc8] ;  /* 0x0000c800010e7983 */ /* 0x002ee80000300a00 */
[----:B------:R2:W-:Y:S04]  /*19040*/  LDGSTS.E [R37+0x5fa00], [R28.64], !P0 ;  /* 0x5fa000001c257fae */ /* 0x0005e8000c121848 */
[----:B------:R-:W3:Y:S01]  /*19050*/  LDL.LU.64 R12, [R1+0xc0] ;  /* 0x0000c000010c7983 */ /* 0x000ee20000300a00 */
[----:B----4-:R-:W-:-:S03]  /*19060*/  IMAD.WIDE R30, R0, 0x4, R18 ;  /* 0x00000004001e7825 */ /* 0x010fc600078e0212 */
[----:B------:R-:W4:Y:S01]  /*19070*/  LDL.LU.64 R18, [R1+0xb8] ;  /* 0x0000b80001127983 */ /* 0x000f220000300a00 */
[----:B--2---:R-:W-:-:S03]  /*19080*/  IMAD.WIDE R28, R0, 0x4, R6 ;  /* 0x00000004001c7825 */ /* 0x004fc600078e0206 */
[----:B------:R1:W-:Y:S04]  /*19090*/  STL.64 [R1+0x560], R30 ;  /* 0x0005601e01007387 */ /* 0x0003e80000100a00 */
[----:B------:R-:W2:Y:S04]  /*190a0*/  LDL.LU.64 R6, [R1+0xb0] ;  /* 0x0000b00001067983 */ /* 0x000ea80000300a00 */
[----:B------:R1:W-:Y:S04]  /*190b0*/  STL.64 [R1+0x558], R28 ;  /* 0x0005581c01007387 */ /* 0x0003e80000100a00 */
[----:B------:R-:W2:Y:S01]  /*190c0*/  LDL.LU.64 R34, [R1+0xa8] ;  /* 0x0000a80001227983 */ /* 0x000ea20000300a00 */
[----:B------:R-:W-:-:S05]  /*190d0*/  IMAD.WIDE R26, R0, 0x4, R26 ;  /* 0x00000004001a7825 */ /* 0x000fca00078e021a */
[----:B------:R1:W-:Y:S04]  /*190e0*/  STL.64 [R1+0x550], R26 ;  /* 0x0005501a01007387 */ /* 0x0003e80000100a00 */
[----:B------:R-:W2:Y:S04]  /*190f0*/  LDL.LU.64 R32, [R1+0xa0] ;  /* 0x0000a00001207983 */ /* 0x000ea80000300a00 */
[----:B------:R-:W1:Y:S01]  /*19100*/  S2R R9, SR_TID.X ;  /* 0x0000000000097919 */ /* 0x000e620000002100 */
[C---:B------:R-:W-:Y:S02]  /*19110*/  IADD3 R2, R4.reuse, -0x104, RZ ;  /* 0xfffffefc04027810 */ /* 0x040fe40007ffe0ff */
[----:B------:R-:W-:-:S02]  /*19120*/  IADD3 R3, R4, -0x108, RZ ;  /* 0xfffffef804037810 */ /* 0x000fc40007ffe0ff */
[----:B------:R-:W-:Y:S02]  /*19130*/  ISETP.GE.U32.AND P5, PT, R2, 0x7ffffe7d, PT ;  /* 0x7ffffe7d0200780c */ /* 0x000fe40003fa6070 */
[----:B------:R-:W-:Y:S02]  /*19140*/  ISETP.GE.U32.AND P3, PT, R3, 0x7ffffe79, PT ;  /* 0x7ffffe790300780c */ /* 0x000fe40003f66070 */
[C---:B------:R-:W-:Y:S02]  /*19150*/  IADD3 R2, R4.reuse, -0x10c, RZ ;  /* 0xfffffef404027810 */ /* 0x040fe40007ffe0ff */
[----:B------:R-:W-:Y:S02]  /*19160*/  IADD3 R3, R4, -0x110, RZ ;  /* 0xfffffef004037810 */ /* 0x000fe40007ffe0ff */
[----:B-1----:R-:W-:-:S04]  /*19170*/  LOP3.LUT R9, R9, 0x7f, RZ, 0xc0, !PT ;  /* 0x0000007f09097812 */ /* 0x002fc800078ec0ff */
[----:B------:R-:W-:Y:S01]  /*19180*/  SHF.L.U32 R9, R9, 0x2, RZ ;  /* 0x0000000209097819 */ /* 0x000fe200000006ff */
[----:B---3--:R-:W-:-:S03]  /*19190*/  IMAD.WIDE R22, R0, 0x4, R22 ;  /* 0x0000000400167825 */ /* 0x008fc600078e0216 */
[----:B------:R-:W-:Y:S02]  /*191a0*/  LOP3.LUT R9, R9, 0x60, RZ, 0x3c, !PT ;  /* 0x0000006009097812 */ /* 0x000fe400078e3cff */
[----:B------:R-:W-:Y:S01]  /*191b0*/  ISETP.GE.U32.AND P2, PT, R2, 0x7ffffe75, PT ;  /* 0x7ffffe750200780c */ /* 0x000fe20003f46070 */
[----:B------:R1:W-:Y:S01]  /*191c0*/  STL.64 [R1+0x548], R22 ;  /* 0x0005481601007387 */ /* 0x0003e20000100a00 */
[----:B------:R-:W-:-:S03]  /*191d0*/  ISETP.GE.U32.AND P1, PT, R3, 0x7ffffe71, PT ;  /* 0x7ffffe710300780c */ /* 0x000fc60003f26070 */
[----:B------:R3:W-:Y:S04]  /*191e0*/  LDGSTS.E [R9+0x40c00], [R30.64], !P5 ;  /* 0x40c000001e097fae */ /* 0x0007e8000e921848 */
[----:B------:R1:W-:Y:S04]  /*191f0*/  LDGSTS.E [R9+0x40e00], [R28.64], !P5 ;  /* 0x40e000001c097fae */ /* 0x0003e8000e921848 */
[----:B------:R3:W-:Y:S02]  /*19200*/  LDGSTS.E [R9+0x41c00], [R26.64], !P3 ;  /* 0x41c000001a097fae */ /* 0x0007e4000d921848 */
[----:B---3--:R-:W-:-:S02]  /*19210*/  IMAD.WIDE R30, R0, 0x4, R24 ;  /* 0x00000004001e7825 */ /* 0x008fc400078e0218 */
[----:B------:R3:W-:Y:S01]  /*19220*/  LDGSTS.E [R9+0x41e00], [R22.64], !P3 ;  /* 0x41e0000016097fae */ /* 0x0007e2000d921848 */
[----:B------:R-:W-:Y:S01]  /*19230*/  IADD3 R2, R4, -0x114, RZ ;  /* 0xfffffeec04027810 */ /* 0x000fe20007ffe0ff */
[----:B-1----:R-:W-:Y:S02]  /*19240*/  IMAD.WIDE R28, R0, 0x4, R20 ;  /* 0x00000004001c7825 */ /* 0x002fe400078e0214 */
[----:B------:R1:W-:Y:S04]  /*19250*/  LDGSTS.E [R9+0x42c00], [R30.64], !P2 ;  /* 0x42c000001e097fae */ /* 0x0003e8000d121848 */
[----:B------:R-:W2:Y:S04]  /*19260*/  LDL.LU.64 R26, [R1+0x98] ;  /* 0x00009800011a7983 */ /* 0x000ea80000300a00 */
[----:B------:R-:W2:Y:S04]  /*19270*/  LDL.LU.64 R24, [R1+0x90] ;  /* 0x0000900001187983 */ /* 0x000ea80000300a00 */
[----:B------:R-:W-:Y:S04]  /*19280*/  STL.64 [R1+0x540], R30 ;  /* 0x0005401e01007387 */ /* 0x000fe80000100a00 */
[----:B---3--:R-:W3:Y:S04]  /*19290*/  LDL.LU.64 R22, [R1+0x88] ;  /* 0x0000880001167983 */ /* 0x008ee80000300a00 */
[----:B------:R-:W3:Y:S01]  /*192a0*/  LDL.LU.64 R20, [R1+0x80] ;  /* 0x0000800001147983 */ /* 0x000ee20000300a00 */
[----:B------:R-:W-:-:S03]  /*192b0*/  ISETP.GE.U32.AND P4, PT, R2, 0x7ffffe6d, PT ;  /* 0x7ffffe6d0200780c */ /* 0x000fc60003f86070 */
[----:B------:R-:W-:Y:S01]  /*192c0*/  STL.64 [R1+0x538], R28 ;  /* 0x0005381c01007387 */ /* 0x000fe20000100a00 */
[----:B------:R-:W-:-:S03]  /*192d0*/  IMAD.WIDE R14, R0, 0x4, R14 ;  /* 0x00000004000e7825 */ /* 0x000fc600078e020e */
[----:B------:R1:W-:Y:S01]  /*192e0*/  LDGSTS.E [R9+0x42e00], [R28.64], !P2 ;  /* 0x42e000001c097fae */ /* 0x0003e2000d121848 */
[----:B------:R-:W-:-:S03]  /*192f0*/  IMAD.WIDE R12, R0, 0x4, R12 ;  /* 0x00000004000c7825 */ /* 0x000fc600078e020c */
[----:B------:R-:W-:Y:S04]  /*19300*/  STL.64 [R1+0x530], R14 ;  /* 0x0005300e01007387 */ /* 0x000fe80000100a00 */
[----:B------:R2:W-:Y:S04]  /*19310*/  LDGSTS.E [R9+0x43c00], [R14.64], !P1 ;  /* 0x43c000000e097fae */ /* 0x0005e8000c921848 */
[----:B------:R1:W-:Y:S04]  /*19320*/  STL.64 [R1+0x528], R12 ;  /* 0x0005280c01007387 */ /* 0x0003e80000100a00 */
[----:B------:R1:W-:Y:S04]  /*19330*/  LDGSTS.E [R9+0x43e00], [R12.64], !P1 ;  /* 0x43e000000c097fae */ /* 0x0003e8000c921848 */
[----:B-1----:R-:W3:Y:S01]  /*19340*/  LDL.LU.64 R12, [R1+0x78] ;  /* 0x00007800010c7983 */ /* 0x002ee20000300a00 */
[----:B----4-:R-:W-:-:S05]  /*19350*/  IMAD.WIDE R18, R0, 0x4, R18 ;  /* 0x0000000400127825 */ /* 0x010fca00078e0212 */
[----:B------:R1:W-:Y:S01]  /*19360*/  LDGSTS.E [R9+0x44c00], [R18.64], !P4 ;  /* 0x44c0000012097fae */ /* 0x0003e2000e121848 */
[----:B--2---:R-:W-:-:S03]  /*19370*/  IMAD.WIDE R14, R0, 0x4, R6 ;  /* 0x00000004000e7825 */ /* 0x004fc600078e0206 */
[----:B------:R-:W2:Y:S01]  /*19380*/  LDL.LU.64 R6, [R1+0x70] ;  /* 0x0000700001067983 */ /* 0x000ea20000300a00 */
[----:B------:R-:W-:-:S03]  /*19390*/  IMAD.WIDE R30, R0, 0x4, R34 ;  /* 0x00000004001e7825 */ /* 0x000fc600078e0222 */
[----:B------:R-:W-:Y:S04]  /*193a0*/  STL.64 [R1+0x520], R18 ;  /* 0x0005201201007387 */ /* 0x000fe80000100a00 */
[----:B------:R4:W-:Y:S04]  /*193b0*/  STL.64 [R1+0x518], R14 ;  /* 0x0005180e01007387 */ /* 0x0009e80000100a00 */
[----:B------:R4:W-:Y:S01]  /*193c0*/  LDGSTS.E [R9+0x44e00], [R14.64], !P4 ;  /* 0x44e000000e097fae */ /* 0x0009e2000e121848 */
[----:B------:R-:W-:-:S03]  /*193d0*/  IMAD.WIDE R28, R0, 0x4, R32 ;  /* 0x00000004001c7825 */ /* 0x000fc600078e0220 */
[----:B------:R1:W-:Y:S04]  /*193e0*/  STL.64 [R1+0xb8], R30 ;  /* 0x0000b81e01007387 */ /* 0x0003e80000100a00 */
[----:B----4-:R-:W4:Y:S04]  /*193f0*/  LDL.LU.64 R14, [R1+0x68] ;  /* 0x00006800010e7983 */ /* 0x010f280000300a00 */
[----:B------:R3:W-:Y:S04]  /*19400*/  STL.64 [R1+0xb0], R28 ;  /* 0x0000b01c01007387 */ /* 0x0007e80000100a00 */
[----:B-1----:R-:W4:Y:S01]  /*19410*/  LDL.LU.64 R18, [R1+0x60] ;  /* 0x0000600001127983 */ /* 0x002f220000300a00 */
[----:B------:R-:W-:-:S04]  /*19420*/  IADD3 R3, R4, -0x118, RZ ;  /* 0xfffffee804037810 */ /* 0x000fc80007ffe0ff */
[----:B------:R-:W-:Y:S02]  /*19430*/  ISETP.GE.U32.AND P6, PT, R3, 0x7ffffe69, PT ;  /* 0x7ffffe690300780c */ /* 0x000fe40003fc6070 */
[C---:B------:R-:W-:Y:S02]  /*19440*/  IADD3 R2, R4.reuse, -0x11c, RZ ;  /* 0xfffffee404027810 */ /* 0x040fe40007ffe0ff */
[----:B------:R-:W-:Y:S02]  /*19450*/  IADD3 R3, R4, -0x120, RZ ;  /* 0xfffffee004037810 */ /* 0x000fe40007ffe0ff */
[----:B------:R-:W-:Y:S02]  /*19460*/  ISETP.GE.U32.AND P0, PT, R2, 0x7ffffe65, PT ;  /* 0x7ffffe650200780c */ /* 0x000fe40003f06070 */
[----:B------:R-:W-:Y:S02]  /*19470*/  ISETP.GE.U32.AND P5, PT, R3, 0x7ffffe61, PT ;  /* 0x7ffffe610300780c */ /* 0x000fe40003fa6070 */
[----:B------:R-:W-:-:S03]  /*19480*/  IADD3 R2, R4, -0x124, RZ ;  /* 0xfffffedc04027810 */ /* 0x000fc60007ffe0ff */
[----:B------:R1:W-:Y:S04]  /*19490*/  LDGSTS.E [R9+0x45c00], [R30.64], !P6 ;  /* 0x45c000001e097fae */ /* 0x0003e8000f121848 */
[----:B------:R1:W-:Y:S01]  /*194a0*/  LDGSTS.E [R9+0x45e00], [R28.64], !P6 ;  /* 0x45e000001c097fae */ /* 0x0003e2000f121848 */
[----:B------:R-:W-:Y:S01]  /*194b0*/  ISETP.GE.U32.AND P3, PT, R2, 0x7ffffe5d, PT ;  /* 0x7ffffe5d0200780c */ /* 0x000fe20003f66070 */
[----:B------:R-:W-:-:S04]  /*194c0*/  IMAD.WIDE R26, R0, 0x4, R26 ;  /* 0x00000004001a7825 */ /* 0x000fc800078e021a */
[C---:B------:R-:W-:Y:S01]  /*194d0*/  IMAD.WIDE R24, R0.reuse, 0x4, R24 ;  /* 0x0000000400187825 */ /* 0x040fe200078e0218 */
[----:B------:R1:W-:Y:S04]  /*194e0*/  STL.64 [R1+0x510], R26 ;  /* 0x0005101a01007387 */ /* 0x0003e80000100a00 */
[----:B------:R-:W-:Y:S01]  /*194f0*/  STL.64 [R1+0x508], R24 ;  /* 0x0005081801007387 */ /* 0x000fe20000100a00 */
[----:B---3--:R-:W-:-:S03]  /*19500*/  IMAD.WIDE R22, R0, 0x4, R22 ;  /* 0x0000000400167825 */ /* 0x008fc600078e0216 */
[----:B------:R-:W2:Y:S01]  /*19510*/  LDL.LU.64 R42, [R1+0x58] ;  /* 0x00005800012a7983 */ /* 0x000ea20000300a00 */
[----:B------:R-:W-:-:S03]  /*19520*/  IMAD.WIDE R20, R0, 0x4, R20 ;  /* 0x0000000400147825 */ /* 0x000fc600078e0214 */
[----:B------:R-:W2:Y:S04]  /*19530*/  LDL.LU.64 R34, [R1+0x50] ;  /* 0x0000500001227983 */ /* 0x000ea80000300a00 */
[----:B------:R1:W-:Y:S04]  /*19540*/  STL.64 [R1+0x500], R22 ;  /* 0x0005001601007387 */ /* 0x0003e80000100a00 */
[----:B------:R1:W-:Y:S04]  /*19550*/  STL.64 [R1+0x4f8], R20 ;  /* 0x0004f81401007387 */ /* 0x0003e80000100a00 */
[----:B-1----:R-:W2:Y:S04]  /*19560*/  LDL.LU.64 R30, [R1+0x48] ;  /* 0x00004800011e7983 */ /* 0x002ea80000300a00 */
[----:B------:R-:W2:Y:S04]  /*19570*/  LDL.LU.64 R28, [R1+0x40] ;  /* 0x00004000011c7983 */ /* 0x000ea80000300a00 */
[----:B------:R1:W-:Y:S04]  /*19580*/  LDGSTS.E [R9+0x46c00], [R26.64], !P0 ;  /* 0x46c000001a097fae */ /* 0x0003e8000c121848 */
[----:B------:R-:W2:Y:S04]  /*19590*/  LDL.LU.64 R32, [R1+0x38] ;  /* 0x0000380001207983 */ /* 0x000ea80000300a00 */
[----:B------:R2:W-:Y:S04]  /*195a0*/  LDGSTS.E [R9+0x46e00], [R24.64], !P0 ;  /* 0x46e0000018097fae */ /* 0x0005e8000c121848 */
[----:B-1----:R-:W2:Y:S04]  /*195b0*/  LDL.LU.64 R26, [R1+0x30] ;  /* 0x00003000011a7983 */ /* 0x002ea80000300a00 */
[----:B------:R1:W-:Y:S01]  /*195c0*/  LDGSTS.E [R9+0x47c00], [R22.64], !P5 ;  /* 0x47c0000016097fae */ /* 0x0003e2000e921848 */
[----:B------:R-:W-:-:S03]  /*195d0*/  IMAD.WIDE R12, R0, 0x4, R12 ;  /* 0x00000004000c7825 */ /* 0x000fc600078e020c */
[----:B------:R1:W-:Y:S04]  /*195e0*/  LDGSTS.E [R9+0x47e00], [R20.64], !P5 ;  /* 0x47e0000014097fae */ /* 0x0003e8000e921848 */
[----:B------:R2:W-:Y:S04]  /*195f0*/  STL.64 [R1+0x4f0], R12 ;  /* 0x0004f00c01007387 */ /* 0x0005e80000100a00 */
[----:B-1----:R-:W2:Y:S04]  /*19600*/  LDL.LU.64 R22, [R1+0x28] ;  /* 0x0000280001167983 */ /* 0x002ea80000300a00 */
[----:B------:R-:W2:Y:S04]  /*19610*/  LDL.LU.64 R20, [R1+0x20] ;  /* 0x0000200001147983 */ /* 0x000ea80000300a00 */
[----:B------:R1:W-:Y:S01]  /*19620*/  LDGSTS.E [R9+0x48c00], [R12.64], !P3 ;  /* 0x48c000000c097fae */ /* 0x0003e2000d921848 */
[----:B--2---:R-:W-:-:S05]  /*19630*/  IMAD.WIDE R6, R0, 0x4, R6 ;  /* 0x0000000400067825 */ /* 0x004fca00078e0206 */
[----:B------:R2:W-:Y:S04]  /*19640*/  STL.64 [R1+0x4e8], R6 ;  /* 0x0004e80601007387 */ /* 0x0005e80000100a00 */
[----:B------:R-:W3:Y:S01]  /*19650*/  LDL.LU.64 R24, [R1+0x18] ;  /* 0x0000180001187983 */ /* 0x000ee20000300a00 */
[----:B----4-:R-:W-:-:S04]  /*19660*/  IMAD.WIDE R50, R0, 0x4, R14 ;  /* 0x0000000400327825 */ /* 0x010fc800078e020e */
[----:B------:R-:W-:Y:S01]  /*19670*/  IMAD.WIDE R48, R0, 0x4, R18 ;  /* 0x0000000400307825 */ /* 0x000fe200078e0212 */
[C---:B------:R-:W-:Y:S01]  /*19680*/  IADD3 R3, R4.reuse, -0x128, RZ ;  /* 0xfffffed804037810 */ /* 0x040fe20007ffe0ff */
[----:B------:R-:W4:Y:S04]  /*19690*/  LDL.LU.64 R18, [R1+0x10] ;  /* 0x0000100001127983 */ /* 0x000f280000300a00 */
[----:B------:R-:W4:Y:S04]  /*196a0*/  LDL.LU.64 R14, [R1+0x8] ;  /* 0x00000800010e7983 */ /* 0x000f280000300a00 */
[----:B-1----:R-:W4:Y:S01]  /*196b0*/  LDL.LU.64 R12, [R1] ;  /* 0x00000000010c7983 */ /* 0x002f220000300a00 */
[----:B------:R-:W-:-:S02]  /*196c0*/  IADD3 R2, R4, -0x12c, RZ ;  /* 0xfffffed404027810 */ /* 0x000fc40007ffe0ff */
[----:B------:R-:W-:Y:S01]  /*196d0*/  ISETP.GE.U32.AND P2, PT, R3, 0x7ffffe59, PT ;  /* 0x7ffffe590300780c */ /* 0x000fe20003f46070 */
[----:B------:R2:W-:Y:S01]  /*196e0*/  LDGSTS.E [R9+0x48e00], [R6.64], !P3 ;  /* 0x48e0000006097fae */ /* 0x0005e2000d921848 */
[----:B------:R-:W-:Y:S02]  /*196f0*/  ISETP.GE.U32.AND P1, PT, R2, 0x7ffffe55, PT ;  /* 0x7ffffe550200780c */ /* 0x000fe40003f26070 */
[C---:B------:R-:W-:Y:S02]  /*19700*/  IADD3 R3, R4.reuse, -0x130, RZ ;  /* 0xfffffed004037810 */ /* 0x040fe40007ffe0ff */
[----:B------:R-:W-:Y:S02]  /*19710*/  IADD3 R2, R4, -0x134, RZ ;  /* 0xfffffecc04027810 */ /* 0x000fe40007ffe0ff */
[----:B------:R-:W-:Y:S02]  /*19720*/  ISETP.GE.U32.AND P4, PT, R3, 0x7ffffe51, PT ;  /* 0x7ffffe510300780c */ /* 0x000fe40003f86070 */
[----:B------:R-:W-:-:S02]  /*19730*/  ISETP.GE.U32.AND P6, PT, R2, 0x7ffffe4d, PT ;  /* 0x7ffffe4d0200780c */ /* 0x000fc40003fc6070 */
[C---:B------:R-:W-:Y:S01]  /*19740*/  IADD3 R3, R4.reuse, -0x138, RZ ;  /* 0xfffffec804037810 */ /* 0x040fe20007ffe0ff */
[----:B------:R1:W-:Y:S01]  /*19750*/  LDGSTS.E [R9+0x49c00], [R50.64], !P2 ;  /* 0x49c0000032097fae */ /* 0x0003e2000d121848 */
[----:B------:R-:W-:Y:S02]  /*19760*/  IADD3 R2, R4, -0x13c, RZ ;  /* 0xfffffec404027810 */ /* 0x000fe40007ffe0ff */
[----:B------:R-:W-:Y:S01]  /*19770*/  ISETP.GE.U32.AND P0, PT, R3, 0x7ffffe49, PT ;  /* 0x7ffffe490300780c */ /* 0x000fe20003f06070 */
[----:B------:R1:W-:Y:S01]  /*19780*/  LDGSTS.E [R9+0x49e00], [R48.64], !P2 ;  /* 0x49e0000030097fae */ /* 0x0003e2000d121848 */
[----:B------:R-:W-:Y:S02]  /*19790*/  ISETP.GE.U32.AND P5, PT, R2, 0x7ffffe45, PT ;  /* 0x7ffffe450200780c */ /* 0x000fe40003fa6070 */
[C---:B------:R-:W-:Y:S02]  /*197a0*/  IADD3 R3, R4.reuse, -0x140, RZ ;  /* 0xfffffec004037810 */ /* 0x040fe40007ffe0ff */
[----:B------:R-:W-:-:S02]  /*197b0*/  IADD3 R2, R4, -0x144, RZ ;  /* 0xfffffebc04027810 */ /* 0x000fc40007ffe0ff */
[----:B------:R-:W-:Y:S02]  /*197c0*/  ISETP.GE.U32.AND P3, PT, R3, 0x7ffffe41, PT ;  /* 0x7ffffe410300780c */ /* 0x000fe40003f66070 */
[----:B------:R-:W-:Y:S02]  /*197d0*/  ISETP.GE.U32.AND P2, PT, R2, 0x7ffffe3d, PT ;  /* 0x7ffffe3d0200780c */ /* 0x000fe40003f46070 */
[----:B--2---:R-:W-:Y:S01]  /*197e0*/  IADD3 R7, R4, -0x148, RZ ;  /* 0xfffffeb804077810 */ /* 0x004fe20007ffe0ff */
[----:B------:R-:W-:-:S04]  /*197f0*/  IMAD.WIDE R2, R0, 0x4, R42 ;  /* 0x0000000400027825 */ /* 0x000fc800078e022a */
[C---:B------:R-:W-:Y:S01]  /*19800*/  IMAD.WIDE R34, R0.reuse, 0x4, R34 ;  /* 0x0000000400227825 */ /* 0x040fe200078e0222 */
[----:B------:R1:W-:Y:S04]  /*19810*/  LDGSTS.E [R9+0x4ac00], [R2.64], !P1 ;  /* 0x4ac0000002097fae */ /* 0x0003e8000c921848 */
[----:B------:R-:W-:Y:S04]  /*19820*/  STL.64 [R1+0x4d8], R34 ;  /* 0x0004d82201007387 */ /* 0x000fe80000100a00 */
[----:B------:R1:W-:Y:S01]  /*19830*/  LDGSTS.E [R9+0x4ae00], [R34.64], !P1 ;  /* 0x4ae0000022097fae */ /* 0x0003e2000c921848 */
[----:B------:R-:W-:-:S04]  /*19840*/  IMAD.WIDE R30, R0, 0x4, R30 ;  /* 0x00000004001e7825 */ /* 0x000fc800078e021e */
[C---:B------:R-:W-:Y:S01]  /*19850*/  IMAD.WIDE R28, R0.reuse, 0x4, R28 ;  /* 0x00000004001c7825 */ /* 0x040fe200078e021c */
[----:B------:R-:W-:Y:S04]  /*19860*/  STL.64 [R1+0x4d0], R30 ;  /* 0x0004d01e01007387 */ /* 0x000fe80000100a00 */
[----:B------:R1:W-:Y:S04]  /*19870*/  LDGSTS.E [R9+0x4bc00], [R30.64], !P4 ;  /* 0x4bc000001e097fae */ /* 0x0003e8000e121848 */
[----:B------:R2:W-:Y:S04]  /*19880*/  STL.64 [R1+0x4c8], R28 ;  /* 0x0004c81c01007387 */ /* 0x0005e80000100a00 */
[----:B------:R2:W-:Y:S01]  /*19890*/  LDGSTS.E [R9+0x4be00], [R28.64], !P4 ;  /* 0x4be000001c097fae */ /* 0x0005e2000e121848 */
[----:B------:R-:W-:-:S04]  /*198a0*/  IMAD.WIDE R26, R0, 0x4, R26 ;  /* 0x00000004001a7825 */ /* 0x000fc800078e021a */
[----:B--2---:R-:W-:Y:S01]  /*198b0*/  IMAD.WIDE R28, R0, 0x4, R32 ;  /* 0x00000004001c7825 */ /* 0x004fe200078e0220 */
[----:B------:R-:W-:-:S04]  /*198c0*/  ISETP.GE.U32.AND P1, PT, R7, 0x7ffffe39, PT ;  /* 0x7ffffe390700780c */ /* 0x000fc80003f26070 */
        /* <DEDUP_REMOVED lines=8> */
[----:B------:R3:W-:Y:S04]  /*19950*/  STL.64 [R1+0x488], R20 ;  /* 0x0004881401007387 */ /* 0x0007e80000100a00 */
[----:B------:R3:W-:Y:S01]  /*19960*/  LDGSTS.E [R9+0x4de00], [R20.64], !P0 ;  /* 0x4de0000014097fae */ /* 0x0007e2000c121848 */
[----:B------:R-:W-:-:S02]  /*19970*/  IADD3 R6, R4, -0x14c, RZ ;  /* 0xfffffeb404067810 */ /* 0x000fc40007ffe0ff */
[----:B------:R-:W-:Y:S02]  /*19980*/  IADD3 R7, R4, -0x150, RZ ;  /* 0xfffffeb004077810 */ /* 0x000fe40007ffe0ff */
[----:B------:R-:W-:Y:S02]  /*19990*/  ISETP.GE.U32.AND P4, PT, R6, 0x7ffffe35, PT ;  /* 0x7ffffe350600780c */ /* 0x000fe40003f86070 */
[C---:B------:R-:W-:Y:S02]  /*199a0*/  IADD3 R6, R4.reuse, -0x154, RZ ;  /* 0xfffffeac04067810 */ /* 0x040fe40007ffe0ff */
[----:B------:R-:W-:Y:S02]  /*199b0*/  ISETP.GE.U32.AND P6, PT, R7, 0x7ffffe31, PT ;  /* 0x7ffffe310700780c */ /* 0x000fe40003fc6070 */
[----:B------:R-:W-:Y:S02]  /*199c0*/  IADD3 R7, R4, -0x158, RZ ;  /* 0xfffffea804077810 */ /* 0x000fe40007ffe0ff */
[----:B------:R-:W-:-:S02]  /*199d0*/  ISETP.GE.U32.AND P0, PT, R6, 0x7ffffe2d, PT ;  /* 0x7ffffe2d0600780c */ /* 0x000fc40003f06070 */
[----:B------:R-:W-:Y:S02]  /*199e0*/  IADD3 R6, R4, -0x15c, RZ ;  /* 0xfffffea404067810 */ /* 0x000fe40007ffe0ff */
[C---:B------:R-:W-:Y:S01]  /*199f0*/  LOP3.LUT R41, R17.reuse, 0x7f, RZ, 0xc0, !PT ;  /* 0x0000007f11297812 */ /* 0x040fe200078ec0ff */
[----:B--2---:R-:W-:Y:S01]  /*19a00*/  IMAD.WIDE R22, R0, 0x4, R110 ;  /* 0x0000000400167825 */ /* 0x004fe200078e026e */
[----:B------:R-:W-:-:S05]  /*19a10*/  LOP3.LUT R17, R17, 0x7f, RZ, 0xc0, !PT ;  /* 0x0000007f11117812 */ /* 0x000fca00078ec0ff */
[----:B------:R-:W-:-:S05]  /*19a20*/  IMAD.SHL.U32 R17, R17, 0x4, RZ ;  /* 0x0000000411117824 */ /* 0x000fca00078e00ff */
[----:B------:R-:W-:Y:S01]  /*19a30*/  LOP3.LUT R17, R17, 0x10, RZ, 0x3c, !PT ;  /* 0x0000001011117812 */ /* 0x000fe200078e3cff */
[----:B---3--:R-:W-:-:S05]  /*19a40*/  IMAD.WIDE R20, R0, 0x4, R24 ;  /* 0x0000000400147825 */ /* 0x008fca00078e0218 */
[----:B------:R2:W-:Y:S04]  /*19a50*/  STL.64 [R1+0x478], R20 ;  /* 0x0004781401007387 */ /* 0x0005e80000100a00 */
[----:B------:R2:W-:Y:S02]  /*19a60*/  LDGSTS.E [R9+0x4ec00], [R20.64], !P5 ;  /* 0x4ec0000014097fae */ /* 0x0005e4000e921848 */
[----:B--2---:R-:W-:-:S04]  /*19a70*/  IMAD.WIDE R20, R0, 0x4, R250 ;  /* 0x0000000400147825 */ /* 0x004fc800078e02fa */
[----:B----4-:R-:W-:-:S04]  /*19a80*/  IMAD.WIDE R18, R0, 0x4, R18 ;  /* 0x0000000400127825 */ /* 0x010fc800078e0212 */
[C---:B------:R-:W-:Y:S01]  /*19a90*/  IMAD.WIDE R14, R0.reuse, 0x4, R14 ;  /* 0x00000004000e7825 */ /* 0x040fe200078e020e */
[----:B------:R2:W-:Y:S03]  /*19aa0*/  STL.64 [R1+0x470], R18 ;  /* 0x0004701201007387 */ /* 0x0005e60000100a00 */
[C---:B------:R-:W-:Y:S01]  /*19ab0*/  IMAD.WIDE R12, R0.reuse, 0x4, R12 ;  /* 0x00000004000c7825 */ /* 0x040fe200078e020c */
[----:B------:R2:W-:Y:S04]  /*19ac0*/  LDGSTS.E [R9+0x4ee00], [R18.64], !P5 ;  /* 0x4ee0000012097fae */ /* 0x0005e8000e921848 */
[----:B------:R3:W-:Y:S04]  /*19ad0*/  STL.64 [R1+0x468], R14 ;  /* 0x0004680e01007387 */ /* 0x0007e80000100a00 */
[----:B------:R3:W-:Y:S01]  /*19ae0*/  LDGSTS.E [R9+0x4fc00], [R14.64], !P3 ;  /* 0x4fc000000e097fae */ /* 0x0007e2000d921848 */
[----:B--2---:R-:W-:-:S03]  /*19af0*/  IMAD.WIDE R18, R0, 0x4, R248 ;  /* 0x0000000400127825 */ /* 0x004fc600078e02f8 */
[----:B------:R2:W-:Y:S04]  /*19b00*/  STL.64 [R1+0x460], R12 ;  /* 0x0004600c01007387 */ /* 0x0005e80000100a00 */
[----:B------:R2:W-:Y:S01]  /*19b10*/  LDGSTS.E [R9+0x4fe00], [R12.64], !P3 ;  /* 0x4fe000000c097fae */ /* 0x0005e2000d921848 */
[----:B---3--:R-:W-:-:S03]  /*19b20*/  IMAD.WIDE R14, R0, 0x4, R54 ;  /* 0x00000004000e7825 */ /* 0x008fc600078e0236 */
[----:B------:R1:W-:Y:S01]  /*19b30*/  LDGSTS.E [R9+0x50c00], [R20.64], !P2 ;  /* 0x50c0000014097fae */ /* 0x0003e2000d121848 */
[----:B------:R-:W-:-:S03]  /*19b40*/  IMAD.SHL.U32 R54, R11, 0x4, RZ ;  /* 0x000000040b367824 */ /* 0x000fc600078e00ff */
[----:B------:R1:W-:Y:S01]  /*19b50*/  LDGSTS.E [R9+0x50e00], [R18.64], !P2 ;  /* 0x50e0000012097fae */ /* 0x0003e2000d121848 */
[----:B--2---:R-:W-:-:S03]  /*19b60*/  IMAD.WIDE R12, R0, 0x4, R56 ;  /* 0x00000004000c7825 */ /* 0x004fc600078e0238 */
[----:B------:R1:W-:Y:S01]  /*19b70*/  LDGSTS.E [R9+0x51c00], [R14.64], !P1 ;  /* 0x51c000000e097fae */ /* 0x0003e2000c921848 */
[----:B------:R-:W-:-:S03]  /*19b80*/  ISETP.GE.U32.AND P5, PT, R7, 0x7ffffe29, PT ;  /* 0x7ffffe290700780c */ /* 0x000fc60003fa6070 */
[----:B------:R-:W-:Y:S04]  /*19b90*/  STL.64 [R1+0x458], R20 ;  /* 0x0004581401007387 */ /* 0x000fe80000100a00 */
[----:B------:R1:W-:Y:S01]  /*19ba0*/  LDGSTS.E [R9+0x51e00], [R12.64], !P1 ;  /* 0x51e000000c097fae */ /* 0x0003e2000c921848 */
[----:B------:R-:W-:-:S03]  /*19bb0*/  IADD3 R7, R4, -0x160, RZ ;  /* 0xfffffea004077810 */ /* 0x000fc60007ffe0ff */
[----:B------:R2:W-:Y:S04]  /*19bc0*/  STL.64 [R1+0x450], R18 ;  /* 0x0004501201007387 */ /* 0x0005e80000100a00 */
[----:B------:R3:W-:Y:S01]  /*19bd0*/  STL.64 [R1+0x448], R14 ;  /* 0x0004480e01007387 */ /* 0x0007e20000100a00 */
[----:B-1----:R-:W-:Y:S01]  /*19be0*/  IMAD.WIDE R8, R0, 0x4, R64 ;  /* 0x0000000400087825 */ /* 0x002fe200078e0240 */
[----:B------:R-:W-:Y:S02]  /*19bf0*/  LOP3.LUT R65, R54, 0x60, RZ, 0x3c, !PT ;  /* 0x0000006036417812 */ /* 0x000fe400078e3cff */
[----:B------:R1:W-:Y:S01]  /*19c00*/  STL.64 [R1+0x440], R12 ;  /* 0x0004400c01007387 */ /* 0x0003e20000100a00 */
[----:B--2---:R-:W-:Y:S01]  /*19c10*/  IMAD.WIDE R18, R0, 0x4, R58 ;  /* 0x0000000400127825 */ /* 0x004fe200078e023a */
[----:B------:R-:W-:-:S03]  /*19c20*/  ISETP.GE.U32.AND P3, PT, R6, 0x7ffffe25, PT ;  /* 0x7ffffe250600780c */ /* 0x000fc60003f66070 */
[----:B---3--:R-:W-:Y:S01]  /*19c30*/  IMAD.WIDE R14, R0, 0x4, R60 ;  /* 0x00000004000e7825 */ /* 0x008fe200078e023c */
[----:B------:R2:W-:Y:S01]  /*19c40*/  STL.64 [R1+0x438], R18 ;  /* 0x0004381201007387 */ /* 0x0005e20000100a00 */
[----:B------:R-:W-:-:S03]  /*19c50*/  ISETP.GE.U32.AND P2, PT, R7, 0x7ffffe21, PT ;  /* 0x7ffffe210700780c */ /* 0x000fc60003f46070 */
[----:B------:R2:W-:Y:S01]  /*19c60*/  LDGSTS.E [R65+0x52c00], [R18.64], !P4 ;  /* 0x52c0000012417fae */ /* 0x0005e2000e121848 */
[----:B-1----:R-:W-:Y:S01]  /*19c70*/  IMAD.WIDE R12, R0, 0x4, R62 ;  /* 0x00000004000c7825 */ /* 0x002fe200078e023e */
[----:B------:R-:W-:Y:S02]  /*19c80*/  IADD3 R6, R4, -0x164, RZ ;  /* 0xfffffe9c04067810 */ /* 0x000fe40007ffe0ff */
[----:B------:R1:W-:Y:S04]  /*19c90*/  STL.64 [R1+0x430], R14 ;  /* 0x0004300e01007387 */ /* 0x0003e80000100a00 */
[----:B------:R1:W-:Y:S01]  /*19ca0*/  LDGSTS.E [R65+0x52e00], [R14.64], !P4 ;  /* 0x52e000000e417fae */ /* 0x0003e2000e121848 */
[----:B--2---:R-:W-:-:S03]  /*19cb0*/  IMAD.WIDE R18, R0, 0x4, R66 ;  /* 0x0000000400127825 */ /* 0x004fc600078e0242 */
[----:B------:R2:W-:Y:S01]  /*19cc0*/  STL.64 [R1+0x428], R12 ;  /* 0x0004280c01007387 */ /* 0x0005e20000100a00 */
[----:B------:R-:W-:-:S03]  /*19cd0*/  IADD3 R7, R4, -0x168, RZ ;  /* 0xfffffe9804077810 */ /* 0x000fc60007ffe0ff */
[----:B------:R2:W-:Y:S01]  /*19ce0*/  LDGSTS.E [R65+0x53c00], [R12.64], !P6 ;  /* 0x53c000000c417fae */ /* 0x0005e2000f121848 */
[----:B-1----:R-:W-:-:S03]  /*19cf0*/  IMAD.WIDE R14, R0, 0x4, R68 ;  /* 0x00000004000e7825 */ /* 0x002fc600078e0244 */
[----:B------:R1:W-:Y:S04]  /*19d00*/  STL.64 [R1+0x420], R8 ;  /* 0x0004200801007387 */ /* 0x0003e80000100a00 */
[----:B------:R1:W-:Y:S01]  /*19d10*/  LDGSTS.E [R65+0x53e00], [R8.64], !P6 ;  /* 0x53e0000008417fae */ /* 0x0003e2000f121848 */
[----:B--2---:R-:W-:-:S03]  /*19d20*/  IMAD.WIDE R12, R0, 0x4, R70 ;  /* 0x00000004000c7825 */ /* 0x004fc600078e0246 */
[----:B------:R2:W-:Y:S01]  /*19d30*/  STL.64 [R1+0x418], R18 ;  /* 0x0004181201007387 */ /* 0x0005e20000100a00 */
[----:B------:R-:W-:-:S03]  /*19d40*/  ISETP.GE.U32.AND P1, PT, R6, 0x7ffffe1d, PT ;  /* 0x7ffffe1d0600780c */ /* 0x000fc60003f26070 */
[----:B------:R2:W-:Y:S01]  /*19d50*/  LDGSTS.E [R65+0x54c00], [R18.64], !P0 ;  /* 0x54c0000012417fae */ /* 0x0005e2000c121848 */
[----:B-1----:R-:W-:-:S03]  /*19d60*/  IMAD.WIDE R8, R0, 0x4, R72 ;  /* 0x0000000400087825 */ /* 0x002fc600078e0248 */
[----:B------:R1:W-:Y:S01]  /*19d70*/  STL.64 [R1+0x410], R14 ;  /* 0x0004100e01007387 */ /* 0x0003e20000100a00 */
[----:B------:R-:W-:-:S03]  /*19d80*/  IADD3 R6, R4, -0x16c, RZ ;  /* 0xfffffe9404067810 */ /* 0x000fc60007ffe0ff */
[----:B------:R1:W-:Y:S01]  /*19d90*/  LDGSTS.E [R65+0x54e00], [R14.64], !P0 ;  /* 0x54e000000e417fae */ /* 0x0003e2000c121848 */
[----:B------:R-:W-:Y:S01]  /*19da0*/  ISETP.GE.U32.AND P4, PT, R7, 0x7ffffe19, PT ;  /* 0x7ffffe190700780c */ /* 0x000fe20003f86070 */
[----:B--2---:R-:W-:Y:S02]  /*19db0*/  IMAD.WIDE R18, R0, 0x4, R74 ;  /* 0x0000000400127825 */ /* 0x004fe400078e024a */
        /* <DEDUP_REMOVED lines=14> */
[----:B------:R-:W-:-:S03]  /*19ea0*/  ISETP.GE.U32.AND P0, PT, R7, 0x7ffffe11, PT ;  /* 0x7ffffe110700780c */ /* 0x000fc60003f06070 */
[----:B------:R3:W-:Y:S01]  /*19eb0*/  STL.64 [R1+0x3e8], R12 ;  /* 0x0003e80c01007387 */ /* 0x0007e20000100a00 */
[----:B------:R-:W-:-:S03]  /*19ec0*/  IADD3 R7, R4, -0x178, RZ ;  /* 0xfffffe8804077810 */ /* 0x000fc60007ffe0ff */
[----:B------:R3:W-:Y:S01]  /*19ed0*/  LDGSTS.E [R65+0x57c00], [R12.64], !P2 ;  /* 0x57c000000c417fae */ /* 0x0007e2000d121848 */
[----:B--2---:R-:W-:-:S03]  /*19ee0*/  IMAD.WIDE R18, R0, 0x4, R86 ;  /* 0x0000000400127825 */ /* 0x004fc600078e0256 */
[----:B------:R2:W-:Y:S01]  /*19ef0*/  STL.64 [R1+0x3e0], R8 ;  /* 0x0003e00801007387 */ /* 0x0005e20000100a00 */
[----:B-1----:R-:W-:-:S03]  /*19f00*/  IMAD.WIDE R14, R0, 0x4, R88 ;  /* 0x00000004000e7825 */ /* 0x002fc600078e0258 */
[----:B------:R2:W-:Y:S01]  /*19f10*/  LDGSTS.E [R65+0x57e00], [R8.64], !P2 ;  /* 0x57e0000008417fae */ /* 0x0005e2000d121848 */
[----:B---3--:R-:W-:Y:S01]  /*19f20*/  IMAD.WIDE R12, R0, 0x4, R82 ;  /* 0x00000004000c7825 */ /* 0x008fe200078e0252 */
[----:B------:R-:W-:Y:S02]  /*19f30*/  ISETP.GE.U32.AND P5, PT, R6, 0x7ffffe0d, PT ;  /* 0x7ffffe0d0600780c */ /* 0x000fe40003fa6070 */
[----:B------:R-:W-:Y:S01]  /*19f40*/  ISETP.GE.U32.AND P3, PT, R7, 0x7ffffe09, PT ;  /* 0x7ffffe090700780c */ /* 0x000fe20003f66070 */
[----:B--2---:R-:W-:Y:S01]  /*19f50*/  IMAD.WIDE R8, R0, 0x4, R84 ;  /* 0x0000000400087825 */ /* 0x004fe200078e0254 */
[----:B------:R1:W-:Y:S04]  /*19f60*/  STL.64 [R1+0x3d8], R12 ;  /* 0x0003d80c01007387 */ /* 0x0003e80000100a00 */
[----:B------:R1:W-:Y:S01]  /*19f70*/  LDGSTS.E [R65+0x58c00], [R12.64], !P1 ;  /* 0x58c000000c417fae */ /* 0x0003e2000c921848 */
[----:B------:R-:W-:-:S03]  /*19f80*/  IADD3 R6, R4, -0x17c, RZ ;  /* 0xfffffe8404067810 */ /* 0x000fc60007ffe0ff */
[----:B------:R2:W-:Y:S04]  /*19f90*/  STL.64 [R1+0x3d0], R8 ;  /* 0x0003d00801007387 */ /* 0x0005e80000100a00 */
[----:B------:R2:W-:Y:S01]  /*19fa0*/  LDGSTS.E [R65+0x58e00], [R8.64], !P1 ;  /* 0x58e0000008417fae */ /* 0x0005e2000c921848 */
[----:B-1----:R-:W-:-:S03]  /*19fb0*/  IMAD.WIDE R12, R0, 0x4, R90 ;  /* 0x00000004000c7825 */ /* 0x002fc600078e025a */
[----:B------:R1:W-:Y:S04]  /*19fc0*/  STL.64 [R1+0x3c8], R18 ;  /* 0x0003c81201007387 */ /* 0x0003e80000100a00 */
[----:B------:R1:W-:Y:S01]  /*19fd0*/  LDGSTS.E [R65+0x59c00], [R18.64], !P4 ;  /* 0x59c0000012417fae */ /* 0x0003e2000e121848 */
[----:B--2---:R-:W-:-:S03]  /*19fe0*/  IMAD.WIDE R8, R0, 0x4, R92 ;  /* 0x0000000400087825 */ /* 0x004fc600078e025c */
[----:B------:R2:W-:Y:S04]  /*19ff0*/  STL.64 [R1+0x3c0], R14 ;  /* 0x0003c00e01007387 */ /* 0x0005e80000100a00 */
[----:B------:R2:W-:Y:S01]  /*1a000*/  LDGSTS.E [R65+0x59e00], [R14.64], !P4 ;  /* 0x59e000000e417fae */ /* 0x0005e2000e121848 */
[----:B-1----:R-:W-:-:S03]  /*1a010*/  IMAD.WIDE R18, R0, 0x4, R94 ;  /* 0x0000000400127825 */ /* 0x002fc600078e025e */
[----:B------:R1:W-:Y:S01]  /*1a020*/  STL.64 [R1+0x3b8], R12 ;  /* 0x0003b80c01007387 */ /* 0x0003e20000100a00 */
[----:B------:R-:W-:-:S03]  /*1a030*/  ISETP.GE.U32.AND P2, PT, R6, 0x7ffffe05, PT ;  /* 0x7ffffe050600780c */ /* 0x000fc60003f46070 */
        /* <DEDUP_REMOVED lines=12> */
[----:B------:R1:W-:Y:S01]  /*1a100*/  LDGSTS.E [R65+0x5cc00], [R12.64], !P5 ;  /* 0x5cc000000c417fae */ /* 0x0003e2000e921848 */
[----:B------:R-:W-:-:S03]  /*1a110*/  ISETP.GE.U32.AND P1, PT, R6, 0x7ffffe01, PT ;  /* 0x7ffffe010600780c */ /* 0x000fc60003f26070 */
[----:B------:R3:W-:Y:S01]  /*1a120*/  LDGSTS.E [R65+0x5ce00], [R8.64], !P5 ;  /* 0x5ce0000008417fae */ /* 0x0007e2000e921848 */
[----:B--2---:R-:W-:-:S03]  /*1a130*/  IMAD.WIDE R14, R0, 0x4, R104 ;  /* 0x00000004000e7825 */ /* 0x004fc600078e0268 */
[----:B------:R2:W-:Y:S01]  /*1a140*/  LDGSTS.E [R65+0x5dc00], [R18.64], !P3 ;  /* 0x5dc0000012417fae */ /* 0x0005e2000d921848 */
[----:B------:R-:W-:Y:S02]  /*1a150*/  IADD3 R7, R4, -0x181, RZ ;  /* 0xfffffe7f04077810 */ /* 0x000fe40007ffe0ff */
[----:B------:R-:W-:Y:S01]  /*1a160*/  ISETP.GE.AND P4, PT, R41, R6, PT ;  /* 0x000000062900720c */ /* 0x000fe20003f86270 */
[----:B------:R4:W-:Y:S01]  /*1a170*/  LDGSTS.E [R65+0x5de00], [R14.64], !P3 ;  /* 0x5de000000e417fae */ /* 0x0009e2000d921848 */
[----:B------:R-:W-:Y:S02]  /*1a180*/  ISETP.NE.U32.AND P3, PT, R252, RZ, PT ;  /* 0x000000fffc00720c */ /* 0x000fe40003f65070 */
[----:B------:R-:W-:Y:S01]  /*1a190*/  IADD3 R6, R4, -0x189, RZ ;  /* 0xfffffe7704067810 */ /* 0x000fe20007ffe0ff */
[----:B------:R1:W-:Y:S01]  /*1a1a0*/  STL.64 [R1+0x388], R12 ;  /* 0x0003880c01007387 */ /* 0x0003e20000100a00 */
[----:B------:R-:W-:-:S03]  /*1a1b0*/  IMAD.SHL.U32 R55, R11, 0x4, RZ ;  /* 0x000000040b377824 */ /* 0x000fc600078e00ff */
[----:B------:R3:W-:Y:S01]  /*1a1c0*/  STL.64 [R1+0x380], R8 ;  /* 0x0003800801007387 */ /* 0x0007e20000100a00 */
[----:B------:R-:W-:Y:S01]  /*1a1d0*/  ISETP.GE.U32.AND P6, PT, R7, 0x7ffffe00, PT ;  /* 0x7ffffe000700780c */ /* 0x000fe20003fc6070 */
[----:B------:R-:W-:Y:S01]  /*1a1e0*/  IMAD.WIDE R20, R0, 0x4, R112 ;  /* 0x0000000400147825 */ /* 0x000fe200078e0270 */
[----:B------:R-:W-:Y:S01]  /*1a1f0*/  IADD3 R7, R4, -0x185, RZ ;  /* 0xfffffe7b04077810 */ /* 0x000fe20007ffe0ff */
[----:B------:R2:W-:Y:S02]  /*1a200*/  STL.64 [R1+0x378], R18 ;  /* 0x0003781201007387 */ /* 0x0005e40000100a00 */
[----:B-1----:R-:W-:Y:S01]  /*1a210*/  IMAD.WIDE R12, R0, 0x4, R106 ;  /* 0x00000004000c7825 */ /* 0x002fe200078e026a */
[----:B------:R-:W-:-:S03]  /*1a220*/  ISETP.GE.U32.AND P5, PT, R6, 0x7ffffdf8, PT ;  /* 0x7ffffdf80600780c */ /* 0x000fc60003fa6070 */
[----:B---3--:R-:W-:Y:S01]  /*1a230*/  IMAD.WIDE R8, R0, 0x4, R108 ;  /* 0x0000000400087825 */ /* 0x008fe200078e026c */
[----:B------:R4:W-:Y:S01]  /*1a240*/  STL.64 [R1+0x370], R14 ;  /* 0x0003700e01007387 */ /* 0x0009e20000100a00 */
[----:B------:R-:W-:-:S03]  /*1a250*/  IADD3 R6, R4, -0x18d, RZ ;  /* 0xfffffe7304067810 */ /* 0x000fc60007ffe0ff */
[----:B------:R1:W-:Y:S01]  /*1a260*/  STL.64 [R1+0x368], R12 ;  /* 0x0003680c01007387 */ /* 0x0003e20000100a00 */
[----:B--2---:R-:W-:-:S03]  /*1a270*/  IMAD.WIDE R18, R5, 0x4, R114 ;  /* 0x0000000405127825 */ /* 0x004fc600078e0272 */
[----:B------:R1:W-:Y:S01]  /*1a280*/  LDGSTS.E [R65+0x5ec00], [R12.64], !P2 ;  /* 0x5ec000000c417fae */ /* 0x0003e2000d121848 */
[----:B------:R-:W-:-:S03]  /*1a290*/  ISETP.GE.U32.AND P0, PT, R7, 0x7ffffdfc, PT ;  /* 0x7ffffdfc0700780c */ /* 0x000fc60003f06070 */
[----:B------:R2:W-:Y:S01]  /*1a2a0*/  STL.64 [R1+0x360], R8 ;  /* 0x0003600801007387 */ /* 0x0005e20000100a00 */
[----:B------:R-:W-:-:S03]  /*1a2b0*/  IADD3 R7, R55, 0x100000, RZ ;  /* 0x0010000037077810 */ /* 0x000fc60007ffe0ff */
[----:B------:R2:W-:Y:S01]  /*1a2c0*/  LDGSTS.E [R65+0x5ee00], [R8.64], !P2 ;  /* 0x5ee0000008417fae */ /* 0x0005e2000d121848 */
[----:B------:R-:W-:Y:S01]  /*1a2d0*/  ISETP.GE.U32.AND P2, PT, R6, 0x7ffffdf4, PT ;  /* 0x7ffffdf40600780c */ /* 0x000fe20003f46070 */
[----:B----4-:R-:W-:Y:S01]  /*1a2e0*/  IMAD.WIDE R14, R5, 0x4, R116 ;  /* 0x00000004050e7825 */ /* 0x010fe200078e0274 */
[C---:B------:R-:W-:Y:S01]  /*1a2f0*/  IADD3 R6, R55.reuse, 0x100000, RZ ;  /* 0x0010000037067810 */ /* 0x040fe20007ffe0ff */
[----:B------:R3:W-:Y:S01]  /*1a300*/  LDGSTS.E [R65+0x5fc00], [R22.64], !P1 ;  /* 0x5fc0000016417fae */ /* 0x0007e2000c921848 */
[----:B------:R-:W-:Y:S01]  /*1a310*/  IADD3 R10, R55, 0x100000, RZ ;  /* 0x00100000370a7810 */ /* 0x000fe20007ffe0ff */
[----:B-1----:R-:W-:Y:S02]  /*1a320*/  IMAD.WIDE R12, R5, 0x4, R118 ;  /* 0x00000004050c7825 */ /* 0x002fe400078e0276 */
[----:B------:R3:W-:Y:S01]  /*1a330*/  STL.64 [R1+0x350], R22 ;  /* 0x0003501601007387 */ /* 0x0007e20000100a00 */
[----:B--2---:R-:W-:-:S03]  /*1a340*/  IADD3 R8, R55, 0x100000, RZ ;  /* 0x0010000037087810 */ /* 0x004fc60007ffe0ff */
[----:B------:R1:W-:Y:S01]  /*1a350*/  LDGSTS.E [R65+0x5fe00], [R20.64], !P1 ;  /* 0x5fe0000014417fae */ /* 0x0003e2000c921848 */
[----:B------:R-:W-:-:S03]  /*1a360*/  IADD3 R9, R55, 0x100000, RZ ;  /* 0x0010000037097810 */ /* 0x000fc60007ffe0ff */
[----:B------:R1:W-:Y:S01]  /*1a370*/  STL.64 [R1+0x348], R20 ;  /* 0x0003481401007387 */ /* 0x0003e20000100a00 */
[----:B---3--:R-:W-:-:S03]  /*1a380*/  IMAD.WIDE R22, R5, 0x4, R120 ;  /* 0x0000000405167825 */ /* 0x008fc600078e0278 */
[----:B------:R-:W0:Y:S04]  /*1a390*/  LDGDEPBAR ;  /* 0x00000000000079af */ /* 0x000e280000000000 */
[----:B------:R2:W-:Y:S04]  /*1a3a0*/  STL.64 [R1+0x340], R18 ;  /* 0x0003401201007387 */ /* 0x0005e80000100a00 */
[----:B------:R2:W-:Y:S01]  /*1a3b0*/  LDGSTS.E [R8+-0x60000], [R18.64], P3 ;  /* 0xa000000012087fae */ /* 0x0005e20009921848 */
[----:B-1----:R-:W-:-:S03]  /*1a3c0*/  IMAD.WIDE R20, R5, 0x4, R122 ;  /* 0x0000000405147825 */ /* 0x002fc600078e027a */
[----:B------:R1:W-:Y:S04]  /*1a3d0*/  STL.64 [R1+0x338], R14 ;  /* 0x0003380e01007387 */ /* 0x0003e80000100a00 */
[----:B------:R1:W-:Y:S01]  /*1a3e0*/  LDGSTS.E [R7+-0x5f000], [R14.64], P3 ;  /* 0xa10000000e077fae */ /* 0x0003e20009921848 */
[----:B--2---:R-:W-:-:S03]  /*1a3f0*/  IMAD.WIDE R18, R5, 0x4, R124 ;  /* 0x0000000405127825 */ /* 0x004fc600078e027c */
        /* <DEDUP_REMOVED lines=32> */
[----:B---3--:R-:W-:Y:S01]  /*1a600*/  IADD3 R7, R17, 0x100000, RZ ;  /* 0x0010000011077810 */ /* 0x008fe20007ffe0ff */
[----:B-1----:R-:W-:Y:S02]  /*1a610*/  IMAD.WIDE R14, R5, 0x4, R146 ;  /* 0x00000004050e7825 */ /* 0x002fe400078e0292 */
[----:B------:R1:W-:Y:S04]  /*1a620*/  STL.64 [R1+0xf8], R22 ;  /* 0x0000f81601007387 */ /* 0x0003e80000100a00 */
[----:B------:R3:W-:Y:S01]  /*1a630*/  LDGSTS.E [R10+-0x53000], [R22.64], P3 ;  /* 0xad000000160a7fae */ /* 0x0007e20009921848 */
[----:B----4-:R-:W-:Y:S01]  /*1a640*/  IADD3 R6, R17, 0x100000, RZ ;  /* 0x0010000011067810 */ /* 0x010fe20007ffe0ff */
[----:B--2---:R-:W-:-:S02]  /*1a650*/  IMAD.WIDE R12, R5, 0x4, R148 ;  /* 0x00000004050c7825 */ /* 0x004fc400078e0294 */
        /* <DEDUP_REMOVED lines=11> */
[C---:B-1----:R-:W-:Y:S02]  /*1a710*/  IMAD.WIDE R18, R5.reuse, 0x4, R154 ;  /* 0x0000000405127825 */ /* 0x042fe400078e029a */
        /* <DEDUP_REMOVED lines=15> */
[----:B------:R2:W-:Y:S01]  /*1a810*/  STL.64 [R1+0xa0], R12 ;  /* 0x0000a00c01007387 */ /* 0x0005e20000100a00 */
[----:B------:R-:W-:-:S03]  /*1a820*/  LOP3.LUT R67, R55, 0x20, RZ, 0x3c, !PT ;  /* 0x0000002037437812 */ /* 0x000fc600078e3cff */
[----:B------:R2:W-:Y:S01]  /*1a830*/  LDGSTS.E [R6+-0x59e00], [R12.64], P3 ;  /* 0xa62000000c067fae */ /* 0x0005e20009921848 */
[----:B-1----:R-:W-:-:S03]  /*1a840*/  IMAD.WIDE R14, R5, 0x4, R166 ;  /* 0x00000004050e7825 */ /* 0x002fc600078e02a6 */
[----:B------:R-:W-:Y:S04]  /*1a850*/  STL.64 [R1+0x98], R22 ;  /* 0x0000981601007387 */ /* 0x000fe80000100a00 */
[----:B------:R1:W-:Y:S01]  /*1a860*/  LDGSTS.E [R10+-0x58e00], [R22.64], P3 ;  /* 0xa7200000160a7fae */ /* 0x0003e20009921848 */
[----:B--2---:R-:W-:-:S03]  /*1a870*/  IMAD.WIDE R12, R5, 0x4, R168 ;  /* 0x00000004050c7825 */ /* 0x004fc600078e02a8 */
[----:B------:R2:W-:Y:S04]  /*1a880*/  STL.64 [R1+0x90], R20 ;  /* 0x0000901401007387 */ /* 0x0005e80000100a00 */
[----:B------:R2:W-:Y:S01]  /*1a890*/  LDGSTS.E [R9+-0x57e00], [R20.64], P3 ;  /* 0xa820000014097fae */ /* 0x0005e20009921848 */
[----:B------:R-:W-:-:S03]  /*1a8a0*/  IMAD.WIDE R16, R5, 0x4, R174 ;  /* 0x0000000405107825 */ /* 0x000fc600078e02ae */
[----:B------:R3:W-:Y:S04]  /*1a8b0*/  STL.64 [R1+0x78], R18 ;  /* 0x0000781201007387 */ /* 0x0007e80000100a00 */
[----:B------:R3:W-:Y:S01]  /*1a8c0*/  LDGSTS.E [R8+-0x56e00], [R18.64], P3 ;  /* 0xa920000012087fae */ /* 0x0007e20009921848 */
[----:B--2---:R-:W-:-:S03]  /*1a8d0*/  IMAD.WIDE R20, R5, 0x4, R170 ;  /* 0x0000000405147825 */ /* 0x004fc600078e02aa */
[----:B------:R2:W-:Y:S04]  /*1a8e0*/  STL.64 [R1+0x70], R14 ;  /* 0x0000700e01007387 */ /* 0x0005e80000100a00 */
[----:B------:R2:W-:Y:S01]  /*1a8f0*/  LDGSTS.E [R7+-0x55e00], [R14.64], P3 ;  /* 0xaa2000000e077fae */ /* 0x0005e20009921848 */
[----:B---3--:R-:W-:-:S03]  /*1a900*/  IMAD.WIDE R18, R5, 0x4, R172 ;  /* 0x0000000405127825 */ /* 0x008fc600078e02ac */
[----:B------:R3:W-:Y:S04]  /*1a910*/  STL.64 [R1+0x68], R12 ;  /* 0x0000680c01007387 */ /* 0x0007e80000100a00 */
[----:B------:R4:W-:Y:S01]  /*1a920*/  LDGSTS.E [R6+-0x54e00], [R12.64], P3 ;  /* 0xab2000000c067fae */ /* 0x0009e20009921848 */
[----:B--2---:R-:W-:-:S03]  /*1a930*/  IMAD.WIDE R14, R5, 0x4, R176 ;  /* 0x00000004050e7825 */ /* 0x004fc600078e02b0 */
[----:B------:R-:W-:Y:S04]  /*1a940*/  STL.64 [R1+0x60], R20 ;  /* 0x0000601401007387 */ /* 0x000fe80000100a00 */
[----:B------:R2:W-:Y:S01]  /*1a950*/  LDGSTS.E [R10+-0x53e00], [R20.64], P3 ;  /* 0xac200000140a7fae */ /* 0x0005e20009921848 */
[----:B----4-:R-:W-:Y:S01]  /*1a960*/  IADD3 R6, R67, 0x100000, RZ ;  /* 0x0010000043067810 */ /* 0x010fe20007ffe0ff */
[C---:B---3--:R-:W-:Y:S02]  /*1a970*/  IMAD.WIDE R12, R5.reuse, 0x4, R178 ;  /* 0x00000004050c7825 */ /* 0x048fe400078e02b2 */
[----:B------:R-:W-:Y:S04]  /*1a980*/  STL.64 [R1+0x48], R18 ;  /* 0x0000481201007387 */ /* 0x000fe80000100a00 */
[----:B------:R3:W-:Y:S04]  /*1a990*/  LDGSTS.E [R9+-0x52e00], [R18.64], P3 ;  /* 0xad20000012097fae */ /* 0x0007e80009921848 */
[----:B------:R-:W-:Y:S04]  /*1a9a0*/  STL.64 [R1+0x40], R16 ;  /* 0x0000401001007387 */ /* 0x000fe80000100a00 */
[----:B------:R4:W-:Y:S04]  /*1a9b0*/  LDGSTS.E [R8+-0x51e00], [R16.64], P3 ;  /* 0xae20000010087fae */ /* 0x0009e80009921848 */
[----:B------:R1:W-:Y:S04]  /*1a9c0*/  STL.64 [R1+0x28], R14 ;  /* 0x0000280e01007387 */ /* 0x0003e80000100a00 */
[----:B------:R1:W-:Y:S04]  /*1a9d0*/  LDGSTS.E [R7+-0x50e00], [R14.64], P3 ;  /* 0xaf2000000e077fae */ /* 0x0003e80009921848 */
[----:B------:R2:W-:Y:S04]  /*1a9e0*/  STL.64 [R1+0x20], R12 ;  /* 0x0000200c01007387 */ /* 0x0005e80000100a00 */
[----:B------:R2:W-:Y:S01]  /*1a9f0*/  LDGSTS.E [R6+-0x5fc00], [R12.64], P3 ;  /* 0xa04000000c067fae */ /* 0x0005e20009921848 */
[----:B-1----:R-:W-:-:S04]  /*1aa00*/  IMAD.WIDE R14, R5, 0x4, R180 ;  /* 0x00000004050e7825 */ /* 0x002fc800078e02b4 */
[----:B--2---:R-:W-:Y:S01]  /*1aa10*/  IMAD.WIDE R12, R5, 0x4, R182 ;  /* 0x00000004050c7825 */ /* 0x004fe200078e02b6 */
[----:B------:R1:W-:Y:S04]  /*1aa20*/  STL.64 [R1+0x8], R14 ;  /* 0x0000080e01007387 */ /* 0x0003e80000100a00 */
[----:B------:R3:W-:Y:S04]  /*1aa30*/  STL.64 [R1], R12 ;  /* 0x0000000c01007387 */ /* 0x0007e80000100a00 */
[----:B------:R-:W2:Y:S04]  /*1aa40*/  LDL.LU.64 R24, [R1+0x100] ;  /* 0x0001000001187983 */ /* 0x000ea80000300a00 */
[----:B------:R-:W2:Y:S04]  /*1aa50*/  LDL.LU.64 R44, [R1+0x108] ;  /* 0x00010800012c7983 */ /* 0x000ea80000300a00 */
[----:B------:R-:W2:Y:S04]  /*1aa60*/  LDL.LU.64 R34, [R1+0x110] ;  /* 0x0001100001227983 */ /* 0x000ea80000300a00 */
[----:B------:R-:W2:Y:S04]  /*1aa70*/  LDL.LU.64 R32, [R1+0x118] ;  /* 0x0001180001207983 */ /* 0x000ea80000300a00 */
[----:B---3--:R-:W2:Y:S04]  /*1aa80*/  LDL.LU.64 R18, [R1+0x120] ;  /* 0x0001200001127983 */ /* 0x008ea80000300a00 */
        /* <DEDUP_REMOVED lines=8> */
[----:B----4-:R-:W-:Y:S01]  /*1ab10*/  IADD3 R8, R67, 0x100000, RZ ;  /* 0x0010000043087810 */ /* 0x010fe20007ffe0ff */
[----:B------:R-:W-:Y:S01]  /*1ab20*/  IMAD.WIDE R186, R5, 0x4, R186 ;  /* 0x0000000405ba7825 */ /* 0x000fe200078e02ba */
[----:B------:R-:W-:Y:S01]  /*1ab30*/  IADD3 R7, R67, 0x100000, RZ ;  /* 0x0010000043077810 */ /* 0x000fe20007ffe0ff */
[----:B------:R4:W-:Y:S02]  /*1ab40*/  LDGSTS.E [R10+-0x5ec00], [R14.64], P3 ;  /* 0xa14000000e0a7fae */ /* 0x0009e40009921848 */
[----:B------:R-:W-:-:S02]  /*1ab50*/  IMAD.WIDE R188, R5, 0x4, R188 ;  /* 0x0000000405bc7825 */ /* 0x000fc400078e02bc */
[----:B------:R1:W-:Y:S02]  /*1ab60*/  LDGSTS.E [R9+-0x5dc00], [R12.64], P3 ;  /* 0xa24000000c097fae */ /* 0x0003e40009921848 */
[----:B------:R-:W-:Y:S01]  /*1ab70*/  IMAD.WIDE R190, R5, 0x4, R190 ;  /* 0x0000000405be7825 */ /* 0x000fe200078e02be */
[----:B------:R-:W-:Y:S01]  /*1ab80*/  SHF.L.U32 R11, R11, 0x2, RZ ;  /* 0x000000020b0b7819 */ /* 0x000fe200000006ff */
[----:B------:R1:W-:Y:S02]  /*1ab90*/  LDGSTS.E [R8+-0x5cc00], [R184.64], P3 ;  /* 0xa3400000b8087fae */ /* 0x0003e40009921848 */
[C---:B------:R-:W-:Y:S02]  /*1aba0*/  IMAD.WIDE R192, R5.reuse, 0x4, R192 ;  /* 0x0000000405c07825 */ /* 0x040fe400078e02c0 */
[----:B------:R1:W-:Y:S02]  /*1abb0*/  LDGSTS.E [R7+-0x5bc00], [R186.64], P3 ;  /* 0xa4400000ba077fae */ /* 0x0003e40009921848 */
[----:B------:R-:W-:-:S02]  /*1abc0*/  IMAD.WIDE R194, R5, 0x4, R194 ;  /* 0x0000000405c27825 */ /* 0x000fc400078e02c2 */
[----:B------:R1:W-:Y:S02]  /*1abd0*/  LDGSTS.E [R6+-0x5ac00], [R188.64], P3 ;  /* 0xa5400000bc067fae */ /* 0x0003e40009921848 */
[C---:B------:R-:W-:Y:S02]  /*1abe0*/  IMAD.WIDE R196, R5.reuse, 0x4, R196 ;  /* 0x0000000405c47825 */ /* 0x040fe400078e02c4 */
[----:B------:R4:W-:Y:S02]  /*1abf0*/  LDGSTS.E [R10+-0x59c00], [R190.64], P3 ;  /* 0xa6400000be0a7fae */ /* 0x0009e40009921848 */
[----:B------:R-:W-:Y:S01]  /*1ac00*/  IMAD.WIDE R198, R5, 0x4, R198 ;  /* 0x0000000405c67825 */ /* 0x000fe200078e02c6 */
[----:B------:R-:W-:Y:S01]  /*1ac10*/  LOP3.LUT R17, R11, 0x30, RZ, 0x3c, !PT ;  /* 0x000000300b117812 */ /* 0x000fe200078e3cff */
[----:B------:R1:W-:Y:S02]  /*1ac20*/  LDGSTS.E [R9+-0x58c00], [R192.64], P3 ;  /* 0xa7400000c0097fae */ /* 0x0003e40009921848 */
[----:B------:R-:W-:-:S02]  /*1ac30*/  IMAD.WIDE R200, R5, 0x4, R200 ;  /* 0x0000000405c87825 */ /* 0x000fc400078e02c8 */
[----:B------:R1:W-:Y:S02]  /*1ac40*/  LDGSTS.E [R8+-0x57c00], [R194.64], P3 ;  /* 0xa8400000c2087fae */ /* 0x0003e40009921848 */
[C---:B------:R-:W-:Y:S02]  /*1ac50*/  IMAD.WIDE R202, R5.reuse, 0x4, R202 ;  /* 0x0000000405ca7825 */ /* 0x040fe400078e02ca */
[----:B------:R1:W-:Y:S02]  /*1ac60*/  LDGSTS.E [R7+-0x56c00], [R196.64], P3 ;  /* 0xa9400000c4077fae */ /* 0x0003e40009921848 */
[C---:B------:R-:W-:Y:S02]  /*1ac70*/  IMAD.WIDE R204, R5.reuse, 0x4, R204 ;  /* 0x0000000405cc7825 */ /* 0x040fe400078e02cc */
[----:B------:R1:W-:Y:S02]  /*1ac80*/  LDGSTS.E [R6+-0x55c00], [R198.64], P3 ;  /* 0xaa400000c6067fae */ /* 0x0003e40009921848 */
[----:B------:R-:W-:-:S02]  /*1ac90*/  IMAD.WIDE R206, R5, 0x4, R206 ;  /* 0x0000000405ce7825 */ /* 0x000fc400078e02ce */
[----:B------:R4:W-:Y:S02]  /*1aca0*/  LDGSTS.E [R10+-0x54c00], [R200.64], P3 ;  /* 0xab400000c80a7fae */ /* 0x0009e40009921848 */
[C---:B------:R-:W-:Y:S02]  /*1acb0*/  IMAD.WIDE R208, R5.reuse, 0x4, R208 ;  /* 0x0000000405d07825 */ /* 0x040fe400078e02d0 */
[----:B------:R1:W-:Y:S02]  /*1acc0*/  LDGSTS.E [R9+-0x53c00], [R202.64], P3 ;  /* 0xac400000ca097fae */ /* 0x0003e40009921848 */
[C---:B------:R-:W-:Y:S02]  /*1acd0*/  IMAD.WIDE R210, R5.reuse, 0x4, R210 ;  /* 0x0000000405d27825 */ /* 0x040fe400078e02d2 */
[----:B------:R1:W-:Y:S02]  /*1ace0*/  LDGSTS.E [R8+-0x52c00], [R204.64], P3 ;  /* 0xad400000cc087fae */ /* 0x0003e40009921848 */
[----:B------:R-:W-:Y:S01]  /*1acf0*/  IMAD.WIDE R212, R5, 0x4, R212 ;  /* 0x0000000405d47825 */ /* 0x000fe200078e02d4 */
[----:B----4-:R-:W-:Y:S01]  /*1ad00*/  IADD3 R10, R17, 0x100000, RZ ;  /* 0x00100000110a7810 */ /* 0x010fe20007ffe0ff */
[----:B------:R4:W-:Y:S02]  /*1ad10*/  LDGSTS.E [R7+-0x51c00], [R206.64], P3 ;  /* 0xae400000ce077fae */ /* 0x0009e40009921848 */
[----:B------:R-:W-:Y:S01]  /*1ad20*/  IMAD.WIDE R214, R5, 0x4, R214 ;  /* 0x0000000405d67825 */ /* 0x000fe200078e02d6 */
[----:B-1----:R-:W-:Y:S01]  /*1ad30*/  IADD3 R9, R17, 0x100000, RZ ;  /* 0x0010000011097810 */ /* 0x002fe20007ffe0ff */
[----:B------:R1:W-:Y:S02]  /*1ad40*/  LDGSTS.E [R6+-0x50c00], [R208.64], P3 ;  /* 0xaf400000d0067fae */ /* 0x0003e40009921848 */
[----:B------:R-:W-:Y:S01]  /*1ad50*/  IMAD.WIDE R216, R5, 0x4, R216 ;  /* 0x0000000405d87825 */ /* 0x000fe200078e02d8 */
[----:B------:R-:W-:Y:S01]  /*1ad60*/  IADD3 R8, R17, 0x100000, RZ ;  /* 0x0010000011087810 */ /* 0x000fe20007ffe0ff */
[----:B------:R2:W-:Y:S02]  /*1ad70*/  LDGSTS.E [R10+-0x5fa00], [R210.64], P3 ;  /* 0xa0600000d20a7fae */ /* 0x0005e40009921848 */
[----:B------:R-:W-:Y:S01]  /*1ad80*/  IMAD.WIDE R218, R5, 0x4, R218 ;  /* 0x0000000405da7825 */ /* 0x000fe200078e02da */
[----:B----4-:R-:W-:-:S03]  /*1ad90*/  IADD3 R7, R17, 0x100000, RZ ;  /* 0x0010000011077810 */ /* 0x010fc60007ffe0ff */
[----:B------:R-:W-:Y:S01]  /*1ada0*/  IMAD.WIDE R220, R5, 0x4, R220 ;  /* 0x0000000405dc7825 */ /* 0x000fe200078e02dc */
[----:B------:R4:W-:Y:S01]  /*1adb0*/  LDGSTS.E [R9+-0x5ea00], [R212.64], P3 ;  /* 0xa1600000d4097fae */ /* 0x0009e20009921848 */
[----:B-1----:R-:W-:Y:S02]  /*1adc0*/  IADD3 R6, R17, 0x100000, RZ ;  /* 0x0010000011067810 */ /* 0x002fe40007ffe0ff */
[C---:B------:R-:W-:Y:S01]  /*1add0*/  IMAD.WIDE R222, R5.reuse, 0x4, R222 ;  /* 0x0000000405de7825 */ /* 0x040fe200078e02de */
[----:B------:R4:W-:Y:S03]  /*1ade0*/  LDGSTS.E [R8+-0x5da00], [R214.64], P3 ;  /* 0xa2600000d6087fae */ /* 0x0009e60009921848 */
[C---:B------:R-:W-:Y:S01]  /*1adf0*/  IMAD.WIDE R224, R5.reuse, 0x4, R224 ;  /* 0x0000000405e07825 */ /* 0x040fe200078e02e0 */
[----:B------:R1:W-:Y:S03]  /*1ae00*/  LDGSTS.E [R7+-0x5ca00], [R216.64], P3 ;  /* 0xa3600000d8077fae */ /* 0x0003e60009921848 */
[C---:B------:R-:W-:Y:S01]  /*1ae10*/  IMAD.WIDE R226, R5.reuse, 0x4, R226 ;  /* 0x0000000405e27825 */ /* 0x040fe200078e02e2 */
[----:B------:R1:W-:Y:S03]  /*1ae20*/  LDGSTS.E [R6+-0x5ba00], [R218.64], P3 ;  /* 0xa4600000da067fae */ /* 0x0003e60009921848 */
[----:B------:R-:W-:Y:S01]  /*1ae30*/  IMAD.WIDE R228, R5, 0x4, R228 ;  /* 0x0000000405e47825 */ /* 0x000fe200078e02e4 */
[----:B------:R2:W-:Y:S01]  /*1ae40*/  LDGSTS.E [R10+-0x5aa00], [R220.64], P3 ;  /* 0xa5600000dc0a7fae */ /* 0x0005e20009921848 */
[----:B------:R-:W-:-:S02]  /*1ae50*/  IADD3 R14, R17, 0x100000, RZ ;  /* 0x00100000110e7810 */ /* 0x000fc40007ffe0ff */
[----:B------:R-:W-:Y:S01]  /*1ae60*/  IMAD.WIDE R230, R5, 0x4, R230 ;  /* 0x0000000405e67825 */ /* 0x000fe200078e02e6 */
[----:B------:R4:W-:Y:S01]  /*1ae70*/  LDGSTS.E [R9+-0x59a00], [R222.64], P3 ;  /* 0xa6600000de097fae */ /* 0x0009e20009921848 */
[----:B------:R-:W-:Y:S02]  /*1ae80*/  IADD3 R13, R17, 0x100000, RZ ;  /* 0x00100000110d7810 */ /* 0x000fe40007ffe0ff */
[----:B------:R-:W-:Y:S01]  /*1ae90*/  IMAD.WIDE R232, R5, 0x4, R232 ;  /* 0x0000000405e87825 */ /* 0x000fe200078e02e8 */
[----:B------:R4:W-:Y:S01]  /*1aea0*/  LDGSTS.E [R8+-0x58a00], [R224.64], P3 ;  /* 0xa7600000e0087fae */ /* 0x0009e20009921848 */
[----:B------:R-:W-:Y:S02]  /*1aeb0*/  IADD3 R12, R17, 0x100000, RZ ;  /* 0x00100000110c7810 */ /* 0x000fe40007ffe0ff */
[----:B------:R-:W-:Y:S01]  /*1aec0*/  IMAD.WIDE R234, R5, 0x4, R234 ;  /* 0x0000000405ea7825 */ /* 0x000fe200078e02ea */
[----:B------:R1:W-:Y:S01]  /*1aed0*/  LDGSTS.E [R7+-0x57a00], [R226.64], P3 ;  /* 0xa8600000e2077fae */ /* 0x0003e20009921848 */
[----:B------:R-:W-:-:S03]  /*1aee0*/  IADD3 R11, R17, 0x100000, RZ ;  /* 0x00100000110b7810 */ /* 0x000fc60007ffe0ff */
[----:B------:R1:W-:Y:S01]  /*1aef0*/  LDGSTS.E [R6+-0x56a00], [R228.64], P3 ;  /* 0xa9600000e4067fae */ /* 0x0003e20009921848 */
[----:B------:R-:W-:Y:S01]  /*1af00*/  IADD3 R16, R17, 0x100000, RZ ;  /* 0x0010000011107810 */ /* 0x000fe20007ffe0ff */
[C---:B------:R-:W-:Y:S02]  /*1af10*/  IMAD.WIDE R240, R5.reuse, 0x4, R240 ;  /* 0x0000000405f07825 */ /* 0x040fe400078e02f0 */
[----:B------:R1:W-:Y:S02]  /*1af20*/  LDGSTS.E [R14+-0x55a00], [R230.64], P3 ;  /* 0xaa600000e60e7fae */ /* 0x0003e40009921848 */
[----:B----4-:R-:W-:Y:S01]  /*1af30*/  IMAD.WIDE R8, R5, 0x4, R238 ;  /* 0x0000000405087825 */ /* 0x010fe200078e02ee */
[----:B------:R-:W-:Y:S01]  /*1af40*/  IADD3 R15, R37, 0x100000, RZ ;  /* 0x00100000250f7810 */ /* 0x000fe20007ffe0ff */
[----:B------:R4:W-:Y:S02]  /*1af50*/  LDGSTS.E [R13+-0x54a00], [R232.64], P3 ;  /* 0xab600000e80d7fae */ /* 0x0009e40009921848 */
[----:B-1----:R-:W-:-:S02]  /*1af60*/  IMAD.WIDE R6, R5, 0x4, R236 ;  /* 0x0000000405067825 */ /* 0x002fc400078e02ec */
[----:B------:R1:W-:Y:S02]  /*1af70*/  LDGSTS.E [R12+-0x53a00], [R234.64], P3 ;  /* 0xac600000ea0c7fae */ /* 0x0003e40009921848 */
[----:B------:R-:W-:Y:S02]  /*1af80*/  IMAD.WIDE R242, R5, 0x4, R242 ;  /* 0x0000000405f27825 */ /* 0x000fe400078e02f2 */
[----:B------:R2:W-:Y:S01]  /*1af90*/  LDGSTS.E [R11+-0x52a00], [R6.64], P3 ;  /* 0xad600000060b7fae */ /* 0x0005e20009921848 */
[----:B------:R-:W-:Y:S01]  /*1afa0*/  IADD3 R14, R37, 0x100000, RZ ;  /* 0x00100000250e7810 */ /* 0x000fe20007ffe0ff */
[----:B------:R-:W-:Y:S02]  /*1afb0*/  IMAD.WIDE R244, R5, 0x4, R244 ;  /* 0x0000000405f47825 */ /* 0x000fe400078e02f4 */
[----:B------:R2:W-:Y:S01]  /*1afc0*/  LDGSTS.E [R10+-0x51a00], [R8.64], P3 ;  /* 0xae600000080a7fae */ /* 0x0005e20009921848 */
[----:B----4-:R-:W-:Y:S01]  /*1afd0*/  IADD3 R13, R37, 0x100000, RZ ;  /* 0x00100000250d7810 */ /* 0x010fe20007ffe0ff */
[----:B------:R-:W-:Y:S01]  /*1afe0*/  IMAD.WIDE R246, R5, 0x4, R246 ;  /* 0x0000000405f67825 */ /* 0x000fe200078e02f6 */
[C---:B-1----:R-:W-:Y:S01]  /*1aff0*/  IADD3 R12, R37.reuse, 0x100000, RZ ;  /* 0x00100000250c7810 */ /* 0x042fe20007ffe0ff */
[----:B------:R1:W-:Y:S04]  /*1b000*/  LDGSTS.E [R16+-0x50a00], [R240.64], P3 ;  /* 0xaf600000f0107fae */ /* 0x0003e80009921848 */
[----:B------:R4:W-:Y:S01]  /*1b010*/  LDGSTS.E [R15+-0x5f800], [R242.64], P3 ;  /* 0xa0800000f20f7fae */ /* 0x0009e20009921848 */
[----:B------:R-:W-:-:S03]  /*1b020*/  IADD3 R26, R37, 0x100000, RZ ;  /* 0x00100000251a7810 */ /* 0x000fc60007ffe0ff */
[----:B------:R-:W3:Y:S04]  /*1b030*/  LDL.LU.64 R30, [R1+0x150] ;  /* 0x00015000011e7983 */ /* 0x000ee80000300a00 */
[----:B------:R4:W-:Y:S04]  /*1b040*/  LDGSTS.E [R14+-0x5e800], [R244.64], P3 ;  /* 0xa1800000f40e7fae */ /* 0x0009e80009921848 */
[----:B------:R1:W-:Y:S01]  /*1b050*/  LDGSTS.E [R13+-0x5d800], [R246.64], P3 ;  /* 0xa2800000f60d7fae */ /* 0x0003e20009921848 */
[C---:B------:R-:W-:Y:S02]  /*1b060*/  IADD3 R23, R37.reuse, 0x100000, RZ ;  /* 0x0010000025177810 */ /* 0x040fe40007ffe0ff */
[----:B------:R-:W-:Y:S01]  /*1b070*/  IADD3 R22, R37, 0x100000, RZ ;  /* 0x0010000025167810 */ /* 0x000fe20007ffe0ff */
[----:B------:R-:W3:Y:S04]  /*1b080*/  LDL.LU.64 R62, [R1+0x158] ;  /* 0x00015800013e7983 */ /* 0x000ee80000300a00 */
[----:B------:R-:W3:Y:S04]  /*1b090*/  LDL.LU.64 R60, [R1+0x160] ;  /* 0x00016000013c7983 */ /* 0x000ee80000300a00 */
[----:B------:R-:W3:Y:S04]  /*1b0a0*/  LDL.LU.64 R58, [R1+0x168] ;  /* 0x00016800013a7983 */ /* 0x000ee80000300a00 */
[----:B------:R-:W3:Y:S01]  /*1b0b0*/  LDL.LU.64 R52, [R1+0x170] ;  /* 0x0001700001347983 */ /* 0x000ee20000300a00 */
[----:B--2---:R-:W-:Y:S01]  /*1b0c0*/  IMAD.WIDE R10, R5, 0x4, R24 ;  /* 0x00000004050a7825 */ /* 0x004fe200078e0218 */
[----:B------:R-:W-:-:S04]  /*1b0d0*/  IADD3 R25, R37, 0x100000, RZ ;  /* 0x0010000025197810 */ /* 0x000fc80007ffe0ff */
[----:B------:R2:W-:Y:S01]  /*1b0e0*/  LDGSTS.E [R12+-0x5c800], [R10.64], P3 ;  /* 0xa38000000a0c7fae */ /* 0x0005e20009921848 */
[----:B------:R-:W-:Y:S01]  /*1b0f0*/  IADD3 R24, R37, 0x100000, RZ ;  /* 0x0010000025187810 */ /* 0x000fe20007ffe0ff */
[----:B----4-:R-:W-:-:S04]  /*1b100*/  IMAD.WIDE R14, R5, 0x4, R34 ;  /* 0x00000004050e7825 */ /* 0x010fc800078e0222 */
[----:B-1----:R-:W-:-:S04]  /*1b110*/  IMAD.WIDE R16, R5, 0x4, R32 ;  /* 0x0000000405107825 */ /* 0x002fc800078e0220 */
[C---:B--2---:R-:W-:Y:S02]  /*1b120*/  IMAD.WIDE R12, R5.reuse, 0x4, R44 ;  /* 0x00000004050c7825 */ /* 0x044fe400078e022c */
[----:B------:R-:W2:Y:S02]  /*1b130*/  LDL.LU.64 R44, [R1+0x178] ;  /* 0x00017800012c7983 */ /* 0x000ea40000300a00 */
[C---:B------:R-:W-:Y:S02]  /*1b140*/  IMAD.WIDE R18, R5.reuse, 0x4, R18 ;  /* 0x0000000405127825 */ /* 0x040fe400078e0212 */
[----:B------:R1:W-:Y:S02]  /*1b150*/  LDGSTS.E [R26+-0x5b800], [R12.64], P3 ;  /* 0xa48000000c1a7fae */ /* 0x0003e40009921848 */
[C---:B------:R-:W-:Y:S02]  /*1b160*/  IMAD.WIDE R20, R5.reuse, 0x4, R20 ;  /* 0x0000000405147825 */ /* 0x040fe400078e0214 */
[----:B------:R4:W-:Y:S04]  /*1b170*/  LDGSTS.E [R25+-0x5a800], [R14.64], P3 ;  /* 0xa58000000e197fae */ /* 0x0009e80009921848 */
[----:B------:R4:W-:Y:S04]  /*1b180*/  LDGSTS.E [R24+-0x59800], [R16.64], P3 ;  /* 0xa680000010187fae */ /* 0x0009e80009921848 */
[----:B------:R4:W-:Y:S01]  /*1b190*/  LDGSTS.E [R23+-0x58800], [R18.64], P3 ;  /* 0xa780000012177fae */ /* 0x0009e20009921848 */
[----:B-1----:R-:W-:-:S03]  /*1b1a0*/  IMAD.WIDE R26, R5, 0x4, R42 ;  /* 0x00000004051a7825 */ /* 0x002fc600078e022a */
[----:B------:R-:W2:Y:S04]  /*1b1b0*/  LDL.LU.64 R56, [R1+0x180] ;  /* 0x0001800001387983 */ /* 0x000ea80000300a00 */
[----:B------:R4:W-:Y:S04]  /*1b1c0*/  LDGSTS.E [R22+-0x57800], [R20.64], P3 ;  /* 0xa880000014167fae */ /* 0x0009e80009921848 */
[----:B------:R-:W2:Y:S04]  /*1b1d0*/  LDL.LU.64 R248, [R1+0x188] ;  /* 0x0001880001f87983 */ /* 0x000ea80000300a00 */
[----:B------:R-:W2:Y:S01]  /*1b1e0*/  LDL.LU.64 R250, [R1+0x190] ;  /* 0x0001900001fa7983 */ /* 0x000ea20000300a00 */
[----:B----4-:R-:W-:-:S03]  /*1b1f0*/  IMAD.WIDE R22, R5, 0x4, R46 ;  /* 0x0000000405167825 */ /* 0x010fc600078e022e */
[----:B------:R-:W4:Y:S04]  /*1b200*/  LDL.LU.64 R46, [R1+0x198] ;  /* 0x00019800012e7983 */ /* 0x000f280000300a00 */
[----:B------:R-:W4:Y:S01]  /*1b210*/  LDL.LU.64 R42, [R1+0x1a0] ;  /* 0x0001a000012a7983 */ /* 0x000f220000300a00 */
[----:B------:R-:W-:Y:S01]  /*1b220*/  IADD3 R36, R37, 0x100000, RZ ;  /* 0x0010000025247810 */ /* 0x000fe20007ffe0ff */
[----:B------:R-:W-:Y:S01]  /*1b230*/  IMAD.WIDE R24, R5, 0x4, R38 ;  /* 0x0000000405187825 */ /* 0x000fe200078e0226 */
[C---:B------:R-:W-:Y:S02]  /*1b240*/  IADD3 R35, R37.reuse, 0x100000, RZ ;  /* 0x0010000025237810 */ /* 0x040fe40007ffe0ff */
[----:B------:R-:W-:Y:S01]  /*1b250*/  IADD3 R34, R37, 0x100000, RZ ;  /* 0x0010000025227810 */ /* 0x000fe20007ffe0ff */
[----:B------:R-:W-:Y:S01]  /*1b260*/  IMAD.WIDE R28, R5, 0x4, R28 ;  /* 0x00000004051c7825 */ /* 0x000fe200078e021c */
[C---:B------:R-:W-:Y:S01]  /*1b270*/  IADD3 R33, R37.reuse, 0x100000, RZ ;  /* 0x0010000025217810 */ /* 0x040fe20007ffe0ff */
[----:B------:R1:W-:Y:S01]  /*1b280*/  LDGSTS.E [R36+-0x56800], [R22.64], P3 ;  /* 0xa980000016247fae */ /* 0x0003e20009921848 */
[----:B------:R-:W-:-:S03]  /*1b290*/  IADD3 R32, R37, 0x100000, RZ ;  /* 0x0010000025207810 */ /* 0x000fc60007ffe0ff */
[----:B------:R1:W-:Y:S04]  /*1b2a0*/  LDGSTS.E [R35+-0x55800], [R24.64], P3 ;  /* 0xaa80000018237fae */ /* 0x0003e80009921848 */
[----:B------:R1:W-:Y:S04]  /*1b2b0*/  LDGSTS.E [R34+-0x54800], [R26.64], P3 ;  /* 0xab8000001a227fae */ /* 0x0003e80009921848 */
[----:B------:R1:W-:Y:S01]  /*1b2c0*/  LDGSTS.E [R33+-0x53800], [R28.64], P3 ;  /* 0xac8000001c217fae */ /* 0x0003e20009921848 */
[----:B---3--:R-:W-:-:S05]  /*1b2d0*/  IMAD.WIDE R30, R5, 0x4, R30 ;  /* 0x00000004051e7825 */ /* 0x008fca00078e021e */
[----:B------:R3:W-:Y:S01]  /*1b2e0*/  LDGSTS.E [R32+-0x52800], [R30.64], P3 ;  /* 0xad8000001e207fae */ /* 0x0007e20009921848 */
[----:B-1----:R-:W-:-:S04]  /*1b2f0*/  IMAD.WIDE R34, R5, 0x4, R60 ;  /* 0x0000000405227825 */ /* 0x002fc800078e023c */
[C---:B---3--:R-:W-:Y:S02]  /*1b300*/  IMAD.WIDE R32, R5.reuse, 0x4, R62 ;  /* 0x0000000405207825 */ /* 0x048fe400078e023e */
[----:B------:R-:W3:Y:S02]  /*1b310*/  LDL.LU.64 R62, [R1+0x1a8] ;  /* 0x0001a800013e7983 */ /* 0x000ee40000300a00 */
[C---:B------:R-:W-:Y:S02]  /*1b320*/  IMAD.WIDE R68, R5.reuse, 0x4, R58 ;  /* 0x0000000405447825 */ /* 0x040fe400078e023a */
[----:B------:R-:W3:Y:S02]  /*1b330*/  LDL.LU.64 R60, [R1+0x1b0] ;  /* 0x0001b000013c7983 */ /* 0x000ee40000300a00 */
[C---:B------:R-:W-:Y:S02]  /*1b340*/  IMAD.WIDE R70, R5.reuse, 0x4, R52 ;  /* 0x0000000405467825 */ /* 0x040fe400078e0234 */
[----:B------:R-:W3:Y:S04]  /*1b350*/  LDL.LU.64 R58, [R1+0x1b8] ;  /* 0x0001b800013a7983 */ /* 0x000ee80000300a00 */
[----:B------:R-:W3:Y:S01]  /*1b360*/  LDL.LU.64 R52, [R1+0x1c0] ;  /* 0x0001c00001347983 */ /* 0x000ee20000300a00 */
[----:B--2---:R-:W-:-:S03]  /*1b370*/  IMAD.WIDE R72, R5, 0x4, R44 ;  /* 0x0000000405487825 */ /* 0x004fc600078e022c */
[----:B------:R-:W2:Y:S01]  /*1b380*/  LDL.LU.64 R44, [R1+0x1c8] ;  /* 0x0001c800012c7983 */ /* 0x000ea20000300a00 */
[----:B------:R-:W-:-:S03]  /*1b390*/  IMAD.WIDE R74, R5, 0x4, R56 ;  /* 0x00000004054a7825 */ /* 0x000fc600078e0238 */
[----:B------:R-:W2:Y:S01]  /*1b3a0*/  LDL.LU.64 R56, [R1+0x1d0] ;  /* 0x0001d00001387983 */ /* 0x000ea20000300a00 */
[----:B------:R-:W-:-:S03]  /*1b3b0*/  IMAD.WIDE R76, R5, 0x4, R248 ;  /* 0x00000004054c7825 */ /* 0x000fc600078e02f8 */
[----:B------:R-:W2:Y:S01]  /*1b3c0*/  LDL.LU.64 R248, [R1+0x1d8] ;  /* 0x0001d80001f87983 */ /* 0x000ea20000300a00 */
[----:B------:R-:W-:-:S03]  /*1b3d0*/  IMAD.WIDE R78, R5, 0x4, R250 ;  /* 0x00000004054e7825 */ /* 0x000fc600078e02fa */
[----:B------:R-:W2:Y:S01]  /*1b3e0*/  LDL.LU.64 R250, [R1+0x1e0] ;  /* 0x0001e00001fa7983 */ /* 0x000ea20000300a00 */
[----:B----4-:R-:W-:-:S03]  /*1b3f0*/  IMAD.WIDE R80, R5, 0x4, R46 ;  /* 0x0000000405507825 */ /* 0x010fc600078e022e */
[----:B------:R-:W4:Y:S01]  /*1b400*/  LDL.LU.64 R46, [R1+0x1e8] ;  /* 0x0001e800012e7983 */ /* 0x000f220000300a00 */
[----:B------:R-:W-:-:S03]  /*1b410*/  IMAD.WIDE R82, R5, 0x4, R42 ;  /* 0x0000000405527825 */ /* 0x000fc600078e022a */
[----:B------:R-:W4:Y:S01]  /*1b420*/  LDL.LU.64 R42, [R1+0x1f0] ;  /* 0x0001f000012a7983 */ /* 0x000f220000300a00 */
[----:B---3--:R-:W-:-:S03]  /*1b430*/  IMAD.WIDE R84, R5, 0x4, R62 ;  /* 0x0000000405547825 */ /* 0x008fc600078e023e */
[----:B------:R-:W3:Y:S01]  /*1b440*/  LDL.LU.64 R62, [R1+0x1f8] ;  /* 0x0001f800013e7983 */ /* 0x000ee20000300a00 */
[----:B------:R-:W-:-:S03]  /*1b450*/  IMAD.WIDE R86, R5, 0x4, R60 ;  /* 0x0000000405567825 */ /* 0x000fc600078e023c */
[----:B------:R-:W3:Y:S01]  /*1b460*/  LDL.LU.64 R60, [R1+0x200] ;  /* 0x00020000013c7983 */ /* 0x000ee20000300a00 */
[----:B------:R-:W-:-:S03]  /*1b470*/  IMAD.WIDE R88, R5, 0x4, R58 ;  /* 0x0000000405587825 */ /* 0x000fc600078e023a */
[----:B------:R-:W3:Y:S01]  /*1b480*/  LDL.LU.64 R58, [R1+0x208] ;  /* 0x00020800013a7983 */ /* 0x000ee20000300a00 */
[----:B------:R-:W-:-:S03]  /*1b490*/  IMAD.WIDE R90, R5, 0x4, R52 ;  /* 0x00000004055a7825 */ /* 0x000fc600078e0234 */
        /* <DEDUP_REMOVED lines=53> */
[----:B---3--:R-:W-:-:S04]  /*1b7f0*/  IMAD.WIDE R170, R5, 0x4, R52 ;  /* 0x0000000405aa7825 */ /* 0x008fc800078e0234 */
[C---:B--2---:R-:W-:Y:S02]  /*1b800*/  IMAD.WIDE R172, R5.reuse, 0x4, R44 ;  /* 0x0000000405ac7825 */ /* 0x044fe400078e022c */
[----:B------:R-:W2:Y:S04]  /*1b810*/  LDL.LU.64 R44, [R1+0xd60] ;  /* 0x000d6000012c7983 */ /* 0x000ea80000300a00 */
[----:B------:R-:W3:Y:S01]  /*1b820*/  LDL.LU.64 R52, [R1+0xd58] ;  /* 0x000d580001347983 */ /* 0x000ee20000300a00 */
[----:B----4-:R-:W-:-:S03]  /*1b830*/  IMAD.WIDE R182, R5, 0x4, R42 ;  /* 0x0000000405b67825 */ /* 0x010fc600078e022a */
[----:B------:R-:W3:Y:S01]  /*1b840*/  LDL.LU.64 R42, [R1+0xd50] ;  /* 0x000d5000012a7983 */ /* 0x000ee20000300a00 */
[----:B------:R-:W-:-:S03]  /*1b850*/  IMAD.WIDE R180, R5, 0x4, R46 ;  /* 0x0000000405b47825 */ /* 0x000fc600078e022e */
[----:B------:R-:W3:Y:S01]  /*1b860*/  LDL.LU.64 R46, [R1+0xd48] ;  /* 0x000d4800012e7983 */ /* 0x000ee20000300a00 */
[----:B------:R-:W-:Y:S02]  /*1b870*/  LOP3.LUT R64, R40, 0x50, RZ, 0x3c, !PT ;  /* 0x0000005028407812 */ /* 0x000fe400078e3cff */
[C---:B------:R-:W-:Y:S02]  /*1b880*/  IADD3 R40, R37.reuse, 0x100000, RZ ;  /* 0x0010000025287810 */ /* 0x040fe40007ffe0ff */
[----:B------:R-:W-:Y:S02]  /*1b890*/  IADD3 R39, R37, 0x100000, RZ ;  /* 0x0010000025277810 */ /* 0x000fe40007ffe0ff */
[C---:B------:R-:W-:Y:S01]  /*1b8a0*/  IADD3 R38, R64.reuse, 0x100000, RZ ;  /* 0x0010000040267810 */ /* 0x040fe20007ffe0ff */
[----:B------:R1:W-:Y:S01]  /*1b8b0*/  LDGSTS.E [R40+-0x51800], [R32.64], P3 ;  /* 0xae80000020287fae */ /* 0x0003e20009921848 */
[C---:B------:R-:W-:Y:S02]  /*1b8c0*/  IADD3 R37, R64.reuse, 0x100000, RZ ;  /* 0x0010000040257810 */ /* 0x040fe40007ffe0ff */
[C---:B------:R-:W-:Y:S01]  /*1b8d0*/  IADD3 R36, R64.reuse, 0x100000, RZ ;  /* 0x0010000040247810 */ /* 0x040fe20007ffe0ff */
[----:B------:R1:W-:Y:S04]  /*1b8e0*/  LDGSTS.E [R39+-0x50800], [R34.64], P3 ;  /* 0xaf80000022277fae */ /* 0x0003e80009921848 */
[----:B------:R1:W-:Y:S02]  /*1b8f0*/  LDGSTS.E [R38+-0x5f600], [R68.64], P3 ;  /* 0xa0a0000044267fae */ /* 0x0003e40009921848 */
[----:B-1----:R-:W-:-:S02]  /*1b900*/  IADD3 R40, R64, 0x100000, RZ ;  /* 0x0010000040287810 */ /* 0x002fc40007ffe0ff */
[----:B------:R1:W-:Y:S01]  /*1b910*/  LDGSTS.E [R37+-0x5e600], [R70.64], P3 ;  /* 0xa1a0000046257fae */ /* 0x0003e20009921848 */
[----:B------:R-:W-:-:S03]  /*1b920*/  IADD3 R39, R64, 0x100000, RZ ;  /* 0x0010000040277810 */ /* 0x000fc60007ffe0ff */
[----:B------:R1:W-:Y:S04]  /*1b930*/  LDGSTS.E [R36+-0x5d600], [R72.64], P3 ;  /* 0xa2a0000048247fae */ /* 0x0003e80009921848 */
        /* <DEDUP_REMOVED lines=10> */
[----:B------:R1:W-:Y:S02]  /*1b9e0*/  LDGSTS.E [R40+-0x52600], [R94.64], P3 ;  /* 0xada000005e287fae */ /* 0x0003e40009921848 */
[----:B-1----:R-:W-:-:S02]  /*1b9f0*/  IADD3 R37, R65, 0x100000, RZ ;  /* 0x0010000041257810 */ /* 0x002fc40007ffe0ff */
[----:B------:R1:W-:Y:S01]  /*1ba00*/  LDGSTS.E [R39+-0x51600], [R96.64], P3 ;  /* 0xaea0000060277fae */ /* 0x0003e20009921848 */
[----:B------:R-:W-:-:S03]  /*1ba10*/  IADD3 R36, R65, 0x100000, RZ ;  /* 0x0010000041247810 */ /* 0x000fc60007ffe0ff */
[----:B------:R1:W-:Y:S01]  /*1ba20*/  LDGSTS.E [R38+-0x50600], [R98.64], P3 ;  /* 0xafa0000062267fae */ /* 0x0003e20009921848 */
[----:B------:R-:W-:-:S03]  /*1ba30*/  IADD3 R40, R65, 0x100000, RZ ;  /* 0x0010000041287810 */ /* 0x000fc60007ffe0ff */
[----:B------:R1:W-:Y:S02]  /*1ba40*/  LDGSTS.E [R37+-0x5f400], [R100.64], P3 ;  /* 0xa0c0000064257fae */ /* 0x0003e40009921848 */
[C---:B-1----:R-:W-:Y:S02]  /*1ba50*/  IADD3 R39, R65.reuse, 0x100000, RZ ;  /* 0x0010000041277810 */ /* 0x042fe40007ffe0ff */
[----:B------:R1:W-:Y:S01]  /*1ba60*/  LDGSTS.E [R36+-0x5e400], [R102.64], P3 ;  /* 0xa1c0000066247fae */ /* 0x0003e20009921848 */
[----:B------:R-:W-:-:S03]  /*1ba70*/  IADD3 R38, R65, 0x100000, RZ ;  /* 0x0010000041267810 */ /* 0x000fc60007ffe0ff */
[----:B------:R1:W-:Y:S04]  /*1ba80*/  LDGSTS.E [R40+-0x5d400], [R104.64], P3 ;  /* 0xa2c0000068287fae */ /* 0x0003e80009921848 */
[----:B------:R1:W-:Y:S04]  /*1ba90*/  LDGSTS.E [R39+-0x5c400], [R106.64], P3 ;  /* 0xa3c000006a277fae */ /* 0x0003e80009921848 */
[----:B------:R1:W-:Y:S01]  /*1baa0*/  LDGSTS.E [R38+-0x5b400], [R108.64], P3 ;  /* 0xa4c000006c267fae */ /* 0x0003e20009921848 */
[----:B------:R-:W-:-:S03]  /*1bab0*/  LOP3.LUT R54, R54, 0x70, RZ, 0x3c, !PT ;  /* 0x0000007036367812 */ /* 0x000fc600078e3cff */
        /* <DEDUP_REMOVED lines=14> */
[----:B------:R1:W-:Y:S01]  /*1bba0*/  LDGSTS.E [R36+-0x5f200], [R152.64], P3 ;  /* 0xa0e0000098247fae */ /* 0x0003e20009921848 */
[----:B------:R-:W-:Y:S01]  /*1bbb0*/  IMAD.WIDE R164, R5, 0x4, R62 ;  /* 0x0000000405a47825 */ /* 0x000fe200078e023e */
[C---:B-1----:R-:W-:Y:S02]  /*1bbc0*/  IADD3 R38, R54.reuse, 0x100000, RZ ;  /* 0x0010000036267810 */ /* 0x042fe40007ffe0ff */
[----:B------:R1:W-:Y:S01]  /*1bbd0*/  LDGSTS.E [R40+-0x5e200], [R154.64], P3 ;  /* 0xa1e000009a287fae */ /* 0x0003e20009921848 */
[----:B------:R-:W-:-:S03]  /*1bbe0*/  IADD3 R37, R54, 0x100000, RZ ;  /* 0x0010000036257810 */ /* 0x000fc60007ffe0ff */
[----:B------:R1:W-:Y:S01]  /*1bbf0*/  LDGSTS.E [R39+-0x5d200], [R156.64], P3 ;  /* 0xa2e000009c277fae */ /* 0x0003e20009921848 */
[----:B------:R-:W-:-:S03]  /*1bc00*/  IMAD.WIDE R166, R5, 0x4, R60 ;  /* 0x0000000405a67825 */ /* 0x000fc600078e023c */
        /* <DEDUP_REMOVED lines=16> */
[----:B------:R1:W-:Y:S01]  /*1bd10*/  LDGSTS.E [R36+-0x50200], [R182.64], P3 ;  /* 0xafe00000b6247fae */ /* 0x0003e20009921848 */
[----:B------:R-:W-:-:S03]  /*1bd20*/  IMAD.MOV.U32 R251, RZ, RZ, 0x7f ;  /* 0x0000007ffffb7424 */ /* 0x000fc600078e00ff */
[----:B------:R-:W0:Y:S02]  /*1bd30*/  LDGDEPBAR ;  /* 0x00000000000079af */ /* 0x000e240000000000 */
[----:B------:R-:W-:Y:S02]  /*1bd40*/  IADD3 R251, R251, c[0x0][0x180], RZ ;  /* 0x00006000fbfb7a10 */ /* 0x000fe40007ffe0ff */
[----:B------:R-:W4:Y:S04]  /*1bd50*/  LDL.LU.64 R58, [R1+0xd40] ;  /* 0x000d4000013a7983 */ /* 0x000f280000300a00 */
[----:B------:R-:W4:Y:S01]  /*1bd60*/  LDL.LU.64 R248, [R1+0xd38] ;  /* 0x000d380001f87983 */ /* 0x000f220000300a00 */
[----:B------:R-:W-:Y:S02]  /*1bd70*/  ISETP.GT.AND P1, PT, R251, 0x1ff, PT ;  /* 0x000001fffb00780c */ /* 0x000fe40003f24270 */
[----:B-1----:R-:W-:Y:S01]  /*1bd80*/  SEL R36, RZ, 0x4, P4 ;  /* 0x00000004ff247807 */ /* 0x002fe20002000000 */
[----:B------:R-:W4:Y:S01]  /*1bd90*/  LDL.LU.64 R250, [R1+0xd30] ;  /* 0x000d300001fa7983 */ /* 0x000f220000300a00 */
[----:B------:R-:W-:-:S02]  /*1bda0*/  IADD3 R38, R4, -0x191, RZ ;  /* 0xfffffe6f04267810 */ /* 0x000fc40007ffe0ff */
[----:B------:R-:W-:Y:S01]  /*1bdb0*/  IADD3 R39, R4, -0x199, RZ ;  /* 0xfffffe6704277810 */ /* 0x000fe20007ffe0ff */
[----:B------:R-:W4:Y:S01]  /*1bdc0*/  LDL.LU.64 R56, [R1+0xd28] ;  /* 0x000d280001387983 */ /* 0x000f220000300a00 */
[----:B------:R-:W-:Y:S02]  /*1bdd0*/  SEL R252, R36, RZ, P1 ;  /* 0x000000ff24fc7207 */ /* 0x000fe40000800000 */
[----:B------:R-:W-:Y:S01]  /*1bde0*/  ISETP.GE.U32.AND P4, PT, R38, 0x7ffffdf0, PT ;  /* 0x7ffffdf02600780c */ /* 0x000fe20003f86070 */
[----:B------:R-:W4:Y:S01]  /*1bdf0*/  LDL.LU.64 R60, [R1+0xd20] ;  /* 0x000d2000013c7983 */ /* 0x000f220000300a00 */
[----:B------:R-:W-:-:S03]  /*1be00*/  ISETP.GE.U32.AND P1, PT, R39, 0x7ffffde8, PT ;  /* 0x7ffffde82700780c */ /* 0x000fc60003f26070 */
[----:B------:R-:W4:Y:S01]  /*1be10*/  LDL.LU.64 R128, [R1+0xd18] ;  /* 0x000d180001807983 */ /* 0x000f220000300a00 */
[----:B--2---:R-:W-:-:S03]  /*1be20*/  IMAD.WIDE R44, R0, 0x4, R44 ;  /* 0x00000004002c7825 */ /* 0x004fc600078e022c */
[----:B------:R-:W-:Y:S01]  /*1be30*/  BAR.SYNC.DEFER_BLOCKING 0x0 ;  /* 0x0000000000007b1d */ /* 0x000fe20000010000 */
[----:B---3--:R-:W-:-:S05]  /*1be40*/  IMAD.WIDE R38, R0, 0x4, R52 ;  /* 0x0000000400267825 */ /* 0x008fca00078e0234 */
[----:B------:R1:W-:Y:S04]  /*1be50*/  STL.64 [R1+0x2d8], R44 ;  /* 0x0002d82c01007387 */ /* 0x0003e80000100a00 */
[----:B------:R2:W-:Y:S04]  /*1be60*/  STL.64 [R1+0x2d0], R38 ;  /* 0x0002d02601007387 */ /* 0x0005e80000100a00 */
[----:B------:R-:W-:Y:S01]  /*1be70*/  @!PT LDS RZ, [RZ] ;  /* 0x00000000fffff984 */ /* 0x000fe20000000800 */
[----:B------:R-:W-:Y:S01]  /*1be80*/  @!PT LDS RZ, [RZ] ;  /* 0x00000000fffff984 */ /* 0x000fe20000000800 */
[----:B------:R-:W-:Y:S01]  /*1be90*/  @!PT LDS RZ, [RZ] ;  /* 0x00000000fffff984 */ /* 0x000fe20000000800 */
[----:B------:R1:W-:Y:S04]  /*1bea0*/  LDGSTS.E [R55+0x60000], [R44.64], !P6 ;  /* 0x600000002c377fae */ /* 0x0003e8000f121848 */
[----:B------:R2:W-:Y:S04]  /*1beb0*/  LDGSTS.E [R55+0x60200], [R38.64], !P6 ;  /* 0x6020000026377fae */ /* 0x0005e8000f121848 */
[----:B-1----:R-:W3:Y:S01]  /*1bec0*/  LDL.LU.64 R44, [R1+0xd10] ;  /* 0x000d1000012c7983 */ /* 0x002ee20000300a00 */
[----:B------:R-:W-:-:S03]  /*1bed0*/  IMAD.WIDE R64, R0, 0x4, R42 ;  /* 0x0000000400407825 */ /* 0x000fc600078e022a */
[----:B------:R-:W3:Y:S01]  /*1bee0*/  LDL.LU.64 R42, [R1+0xd08] ;  /* 0x000d0800012a7983 */ /* 0x000ee20000300a00 */
[----:B------:R-:W-:-:S03]  /*1bef0*/  IMAD.WIDE R62, R0, 0x4, R46 ;  /* 0x00000004003e7825 */ /* 0x000fc600078e022e */
[----:B------:R1:W-:Y:S04]  /*1bf00*/  STL.64 [R1+0x298], R64 ;  /* 0x0002984001007387 */ /* 0x0003e80000100a00 */
[----:B------:R-:W3:Y:S04]  /*1bf10*/  LDL.LU.64 R52, [R1+0xd00] ;  /* 0x000d000001347983 */ /* 0x000ee80000300a00 */
[----:B------:R-:W3:Y:S04]  /*1bf20*/  LDL.LU.64 R46, [R1+0xcf8] ;  /* 0x000cf800012e7983 */ /* 0x000ee80000300a00 */
[----:B------:R1:W-:Y:S04]  /*1bf30*/  STL.64 [R1+0x290], R62 ;  /* 0x0002903e01007387 */ /* 0x0003e80000100a00 */
[----:B------:R1:W-:Y:S01]  /*1bf40*/  LDGSTS.E [R55+0x61000], [R64.64], !P0 ;  /* 0x6100000040377fae */ /* 0x0003e2000c121848 */
[----:B------:R-:W-:-:S03]  /*1bf50*/  IADD3 R37, R4, -0x195, RZ ;  /* 0xfffffe6b04257810 */ /* 0x000fc60007ffe0ff */
[----:B------:R1:W-:Y:S01]  /*1bf60*/  LDGSTS.E [R55+0x61200], [R62.64], !P0 ;  /* 0x612000003e377fae */ /* 0x0003e2000c121848 */
[----:B------:R-:W-:Y:S01]  /*1bf70*/  ISETP.GE.U32.AND P3, PT, R37, 0x7ffffdec, PT ;  /* 0x7ffffdec2500780c */ /* 0x000fe20003f66070 */
[----:B----4-:R-:W-:-:S04]  /*1bf80*/  IMAD.WIDE R58, R0, 0x4, R58 ;  /* 0x00000004003a7825 */ /* 0x010fc800078e023a */
[C---:B--2---:R-:W-:Y:S01]  /*1bf90*/  IMAD.WIDE R38, R0.reuse, 0x4, R248 ;  /* 0x0000000400267825 */ /* 0x044fe200078e02f8 */
[----:B------:R2:W-:Y:S03]  /*1bfa0*/  STL.64 [R1+0x258], R58 ;  /* 0x0002583a01007387 */ /* 0x0005e60000100a00 */
[C---:B-1----:R-:W-:Y:S01]  /*1bfb0*/  IMAD.WIDE R64, R0.reuse, 0x4, R250 ;  /* 0x0000000400407825 */ /* 0x042fe200078e02fa */
[----:B------:R1:W-:Y:S04]  /*1bfc0*/  STL.64 [R1+0x250], R38 ;  /* 0x0002502601007387 */ /* 0x0003e80000100a00 */
[----:B------:R-:W4:Y:S04]  /*1bfd0*/  LDL.LU.64 R250, [R1+0xcf0] ;  /* 0x000cf00001fa7983 */ /* 0x000f280000300a00 */
[----:B------:R-:W4:Y:S01]  /*1bfe0*/  LDL.LU.64 R248, [R1+0xce8] ;  /* 0x000ce80001f87983 */ /* 0x000f220000300a00 */
[----:B------:R-:W-:-:S03]  /*1bff0*/  IMAD.WIDE R62, R0, 0x4, R56 ;  /* 0x00000004003e7825 */ /* 0x000fc600078e0238 */
[----:B------:R2:W-:Y:S01]  /*1c000*/  LDGSTS.E [R55+0x62000], [R58.64], !P5 ;  /* 0x620000003a377fae */ /* 0x0005e2000e921848 */
[----:B------:R-:W-:-:S03]  /*1c010*/  IMAD.WIDE R60, R0, 0x4, R60 ;  /* 0x00000004003c7825 */ /* 0x000fc600078e023c */
[----:B------:R-:W-:Y:S04]  /*1c020*/  STL.64 [R1+0x218], R64 ;  /* 0x0002184001007387 */ /* 0x000fe80000100a00 */
[----:B------:R1:W-:Y:S04]  /*1c030*/  LDGSTS.E [R55+0x62200], [R38.64], !P5 ;  /* 0x6220000026377fae */ /* 0x0003e8000e921848 */
[----:B--2---:R-:W2:Y:S04]  /*1c040*/  LDL.LU.64 R58, [R1+0xce0] ;  /* 0x000ce000013a7983 */ /* 0x004ea80000300a00 */
[----:B------:R-:W2:Y:S01]  /*1c050*/  LDL.LU.64 R56, [R1+0xcd8] ;  /* 0x000cd80001387983 */ /* 0x000ea20000300a00 */
[----:B-1----:R-:W-:-:S03]  /*1c060*/  IMAD.WIDE R38, R0, 0x4, R128 ;  /* 0x0000000400267825 */ /* 0x002fc600078e0280 */
[----:B------:R1:W-:Y:S04]  /*1c070*/  LDGSTS.E [R55+0x63000], [R64.64], !P2 ;  /* 0x6300000040377fae */ /* 0x0003e8000d121848 */
[----:B------:R-:W-:Y:S04]  /*1c080*/  STL.64 [R1+0x210], R62 ;  /* 0x0002103e01007387 */ /* 0x000fe80000100a00 */
[----:B------:R1:W-:Y:S04]  /*1c090*/  LDGSTS.E [R55+0x63200], [R62.64], !P2 ;  /* 0x632000003e377fae */ /* 0x0003e8000d121848 */
[----:B------:R1:W-:Y:S04]  /*1c0a0*/  STL.64 [R1+0x198], R60 ;  /* 0x0001983c01007387 */ /* 0x0003e80000100a00 */
[----:B------:R1:W-:Y:S04]  /*1c0b0*/  LDGSTS.E [R55+0x64000], [R60.64], !P4 ;  /* 0x640000003c377fae */ /* 0x0003e8000e121848 */
[----:B------:R1:W-:Y:S04]  /*1c0c0*/  STL.64 [R1+0x190], R38 ;  /* 0x0001902601007387 */ /* 0x0003e80000100a00 */
[----:B------:R1:W-:Y:S01]  /*1c0d0*/  LDGSTS.E [R55+0x64200], [R38.64], !P4 ;  /* 0x6420000026377fae */ /* 0x0003e2000e121848 */
[----:B---3--:R-:W-:-:S04]  /*1c0e0*/  IMAD.WIDE R44, R0, 0x4, R44 ;  /* 0x00000004002c7825 */ /* 0x008fc800078e022c */
[C---:B------:R-:W-:Y:S01]  /*1c0f0*/  IMAD.WIDE R42, R0.reuse, 0x4, R42 ;  /* 0x00000004002a7825 */ /* 0x040fe200078e022a */
[----:B------:R3:W-:Y:S04]  /*1c100*/  STL.64 [R1+0x158], R44 ;  /* 0x0001582c01007387 */ /* 0x0007e80000100a00 */
[----:B------:R3:W-:Y:S01]  /*1c110*/  STL.64 [R1+0x150], R42 ;  /* 0x0001502a01007387 */ /* 0x0007e20000100a00 */
[----:B-1----:R-:W-:-:S03]  /*1c120*/  IMAD.WIDE R60, R0, 0x4, R52 ;  /* 0x00000004003c7825 */ /* 0x002fc600078e0234 */
[----:B------:R3:W-:Y:S01]  /*1c130*/  LDGSTS.E [R55+0x65000], [R44.64], !P3 ;  /* 0x650000002c377fae */ /* 0x0007e2000d921848 */
[----:B------:R-:W-:-:S03]  /*1c140*/  IMAD.WIDE R38, R0, 0x4, R46 ;  /* 0x0000000400267825 */ /* 0x000fc600078e022e */
[----:B------:R-:W2:Y:S04]  /*1c150*/  LDL.LU.64 R52, [R1+0xcd0] ;  /* 0x000cd00001347983 */ /* 0x000ea80000300a00 */
[----:B------:R1:W-:Y:S04]  /*1c160*/  STL.64 [R1+0x88], R60 ;  /* 0x0000883c01007387 */ /* 0x0003e80000100a00 */
[----:B------:R-:W1:Y:S04]  /*1c170*/  LDL.LU.64 R46, [R1+0xcc8] ;  /* 0x000cc800012e7983 */ /* 0x000e680000300a00 */
[----:B------:R-:W-:Y:S04]  /*1c180*/  STL.64 [R1+0x80], R38 ;  /* 0x0000802601007387 */ /* 0x000fe80000100a00 */
[----:B------:R3:W-:Y:S04]  /*1c190*/  LDGSTS.E [R55+0x65200], [R42.64], !P3 ;  /* 0x652000002a377fae */ /* 0x0007e8000d921848 */
[----:B---3--:R-:W3:Y:S01]  /*1c1a0*/  LDL.LU.64 R44, [R1+0xcc0] ;  /* 0x000cc000012c7983 */ /* 0x008ee20000300a00 */
[----:B------:R-:W-:-:S03]  /*1c1b0*/  IADD3 R36, R4, -0x19d, RZ ;  /* 0xfffffe6304247810 */ /* 0x000fc60007ffe0ff */
[----:B------:R2:W-:Y:S04]  /*1c1c0*/  LDGSTS.E [R55+0x66000], [R60.64], !P1 ;  /* 0x660000003c377fae */ /* 0x0005e8000c921848 */
[----:B------:R-:W3:Y:S01]  /*1c1d0*/  LDL.LU.64 R42, [R1+0xcb8] ;  /* 0x000cb800012a7983 */ /* 0x000ee20000300a00 */
[----:B------:R-:W-:-:S03]  /*1c1e0*/  ISETP.GE.U32.AND P6, PT, R36, 0x7ffffde4, PT ;  /* 0x7ffffde42400780c */ /* 0x000fc60003fc6070 */
[----:B------:R2:W-:Y:S01]  /*1c1f0*/  LDGSTS.E [R55+0x66200], [R38.64], !P1 ;  /* 0x6620000026377fae */ /* 0x0005e2000c921848 */
[----:B----4-:R-:W-:-:S04]  /*1c200*/  IMAD.WIDE R250, R0, 0x4, R250 ;  /* 0x0000000400fa7825 */ /* 0x010fc800078e02fa */
[----:B------:R-:W-:-:S05]  /*1c210*/  IMAD.WIDE R248, R0, 0x4, R248 ;  /* 0x0000000400f87825 */ /* 0x000fca00078e02f8 */
[----:B------:R4:W-:Y:S04]  /*1c220*/  LDGSTS.E [R55+0x67000], [R250.64], !P6 ;  /* 0x67000000fa377fae */ /* 0x0009e8000f121848 */
[----:B------:R-:W-:Y:S04]  /*1c230*/  STL.64 [R1+0x1308], R250 ;  /* 0x001308fa01007387 */ /* 0x000fe80000100a00 */
[----:B------:R4:W-:Y:S04]  /*1c240*/  LDGSTS.E [R55+0x67200], [R248.64], !P6 ;  /* 0x67200000f8377fae */ /* 0x0009e8000f121848 */
[----:B------:R1:W-:Y:S01]  /*1c250*/  STL.64 [R1+0x1310], R248 ;  /* 0x001310f801007387 */ /* 0x0003e20000100a00 */
[----:B--2---:R-:W-:-:S03]  /*1c260*/  IMAD.WIDE R138, R0, 0x4, R58 ;  /* 0x00000004008a7825 */ /* 0x004fc600078e023a */
[----:B----4-:R-:W2:Y:S04]  /*1c270*/  LDL.LU.64 R54, [R1+0x480] ;  /* 0x0004800001367983 */ /* 0x010ea80000300a00 */
[----:B------:R-:W4:Y:S01]  /*1c280*/  LDL.LU.64 R58, [R1+0x490] ;  /* 0x00049000013a7983 */ /* 0x000f220000300a00 */
[----:B------:R-:W-:-:S03]  /*1c290*/  IMAD.WIDE R136, R0, 0x4, R56 ;  /* 0x0000000400887825 */ /* 0x000fc600078e0238 */
[----:B------:R-:W4:Y:S04]  /*1c2a0*/  LDL.LU.64 R132, [R1+0xca0] ;  /* 0x000ca00001847983 */ /* 0x000f280000300a00 */
[----:B------:R-:W4:Y:S04]  /*1c2b0*/  LDL.LU.64 R56, [R1+0x580] ;  /* 0x0005800001387983 */ /* 0x000f280000300a00 */
[----:B------:R-:W-:Y:S04]  /*1c2c0*/  STL.64 [R1+0x1318], R138 ;  /* 0x0013188a01007387 */ /* 0x000fe80000100a00 */
[----:B------:R-:W-:Y:S01]  /*1c2d0*/  STL.64 [R1+0x1320], R136 ;  /* 0x0013208801007387 */ /* 0x000fe20000100a00 */
[----:B-1----:R-:W-:-:S04]  /*1c2e0*/  IMAD.WIDE R60, R0, 0x4, R46 ;  /* 0x00000004003c7825 */ /* 0x002fc800078e022e */
[----:B---3--:R-:W-:-:S04]  /*1c2f0*/  IMAD.WIDE R46, R0, 0x4, R44 ;  /* 0x00000004002e7825 */ /* 0x008fc800078e022c */
[C---:B------:R-:W-:Y:S02]  /*1c300*/  IMAD.WIDE R44, R0.reuse, 0x4, R42 ;  /* 0x00000004002c7825 */ /* 0x040fe400078e022a */
[----:B------:R-:W3:Y:S02]  /*1c310*/  LDL.LU.64 R42, [R1+0xc90] ;  /* 0x000c9000012a7983 */ /* 0x000ee40000300a00 */
[----:B------:R-:W-:Y:S02]  /*1c320*/  IMAD.WIDE R62, R0, 0x4, R52 ;  /* 0x00000004003e7825 */ /* 0x000fe400078e0234 */
[----:B------:R-:W3:Y:S01]  /*1c330*/  LDL.LU.64 R52, [R1+0x608] ;  /* 0x0006080001347983 */ /* 0x000ee20000300a00 */
[C---:B------:R-:W-:Y:S02]  /*1c340*/  IADD3 R37, R4.reuse, -0x1a1, RZ ;  /* 0xfffffe5f04257810 */ /* 0x040fe40007ffe0ff */
[C---:B------:R-:W-:Y:S01]  /*1c350*/  IADD3 R36, R4.reuse, -0x1a5, RZ ;  /* 0xfffffe5b04247810 */ /* 0x040fe20007ffe0ff */
[----:B------:R-:W-:Y:S01]  /*1c360*/  IMAD.SHL.U32 R248, R41, 0x4, RZ ;  /* 0x0000000429f87824 */ /* 0x000fe200078e00ff */
[----:B------:R-:W-:Y:S01]  /*1c370*/  ISETP.GE.U32.AND P0, PT, R37, 0x7ffffde0, PT ;  /* 0x7ffffde02500780c */ /* 0x000fe20003f06070 */
[----:B------:R-:W3:Y:S01]  /*1c380*/  LDL.LU.64 R130, [R1+0x698] ;  /* 0x0006980001827983 */ /* 0x000ee20000300a00 */
[----:B------:R-:W-:-:S02]  /*1c390*/  IADD3 R37, R4, -0x1a9, RZ ;  /* 0xfffffe5704257810 */ /* 0x000fc40007ffe0ff */
[----:B------:R-:W-:Y:S01]  /*1c3a0*/  ISETP.GE.U32.AND P5, PT, R36, 0x7ffffddc, PT ;  /* 0x7ffffddc2400780c */ /* 0x000fe20003fa6070 */
[----:B------:R-:W3:Y:S01]  /*1c3b0*/  LDL.LU.64 R128, [R1+0x6a0] ;  /* 0x0006a00001807983 */ /* 0x000ee20000300a00 */
[----:B------:R-:W-:Y:S02]  /*1c3c0*/  ISETP.GE.U32.AND P2, PT, R37, 0x7ffffdd8, PT ;  /* 0x7ffffdd82500780c */ /* 0x000fe40003f46070 */
[----:B------:R-:W-:Y:S01]  /*1c3d0*/  IADD3 R36, R4, -0x1ad, RZ ;  /* 0xfffffe5304247810 */ /* 0x000fe20007ffe0ff */
[----:B------:R-:W-:Y:S04]  /*1c3e0*/  STL.64 [R1+0x1328], R62 ;  /* 0x0013283e01007387 */ /* 0x000fe80000100a00 */
[----:B------:R1:W-:Y:S01]  /*1c3f0*/  LDGSTS.E [R248+0x68000], [R138.64], !P0 ;  /* 0x680000008af87fae */ /* 0x0003e2000c121848 */
[----:B------:R-:W-:-:S03]  /*1c400*/  ISETP.GE.U32.AND P4, PT, R36, 0x7ffffdd4, PT ;  /* 0x7ffffdd42400780c */ /* 0x000fc60003f86070 */
[----:B------:R1:W-:Y:S04]  /*1c410*/  LDGSTS.E [R248+0x68200], [R136.64], !P0 ;  /* 0x6820000088f87fae */ /* 0x0003e8000c121848 */
[----:B------:R1:W-:Y:S04]  /*1c420*/  LDGSTS.E [R248+0x69000], [R62.64], !P5 ;  /* 0x690000003ef87fae */ /* 0x0003e8000e921848 */
[----:B------:R1:W-:Y:S04]  /*1c430*/  LDGSTS.E [R248+0x69200], [R60.64], !P5 ;  /* 0x692000003cf87fae */ /* 0x0003e8000e921848 */
[----:B------:R-:W-:Y:S04]  /*1c440*/  STL.64 [R1+0x1330], R60 ;  /* 0x0013303c01007387 */ /* 0x000fe80000100a00 */
[----:B------:R3:W-:Y:S04]  /*1c450*/  LDGSTS.E [R248+0x6a000], [R46.64], !P2 ;  /* 0x6a0000002ef87fae */ /* 0x0007e8000d121848 */
[----:B------:R-:W-:Y:S04]  /*1c460*/  STL.64 [R1+0x1338], R46 ;  /* 0x0013382e01007387 */ /* 0x000fe80000100a00 */
[----:B------:R4:W-:Y:S04]  /*1c470*/  LDGSTS.E [R248+0x6a200], [R44.64], !P2 ;  /* 0x6a2000002cf87fae */ /* 0x0009e8000d121848 */
[----:B------:R4:W-:Y:S04]  /*1c480*/  STL.64 [R1+0x1340], R44 ;  /* 0x0013402c01007387 */ /* 0x0009e80000100a00 */
[----:B------:R-:W3:Y:S01]  /*1c490*/  LDL.LU.64 R64, [R1+0xc70] ;  /* 0x000c700001407983 */ /* 0x000ee20000300a00 */
[----:B--2---:R-:W-:-:S04]  /*1c4a0*/  IMAD.WIDE R54, R0, 0x4, R54 ;  /* 0x0000000400367825 */ /* 0x004fc800078e0236 */
[C---:B----4-:R-:W-:Y:S01]  /*1c4b0*/  IMAD.WIDE R44, R0.reuse, 0x4, R58 ;  /* 0x00000004002c7825 */ /* 0x050fe200078e023a */
[----:B------:R2:W-:Y:S04]  /*1c4c0*/  LDGSTS.E [R248+0x6b000], [R54.64], !P4 ;  /* 0x6b00000036f87fae */ /* 0x0005e8000e121848 */
[----:B------:R-:W4:Y:S01]  /*1c4d0*/  LDL.LU.64 R58, [R1+0xc68] ;  /* 0x000c6800013a7983 */ /* 0x000f220000300a00 */
[----:B------:R-:W-:-:S03]  /*1c4e0*/  IMAD.WIDE R40, R0, 0x4, R132 ;  /* 0x0000000400287825 */ /* 0x000fc600078e0284 */
[----:B------:R2:W-:Y:S01]  /*1c4f0*/  STL.64 [R1+0x480], R54 ;  /* 0x0004803601007387 */ /* 0x0005e20000100a00 */
[----:B------:R-:W-:-:S03]  /*1c500*/  IMAD.WIDE R38, R0, 0x4, R56 ;  /* 0x0000000400267825 */ /* 0x000fc600078e0238 */
[----:B------:R1:W-:Y:S04]  /*1c510*/  STL.64 [R1+0x490], R44 ;  /* 0x0004902c01007387 */ /* 0x0003e80000100a00 */
[----:B------:R-:W4:Y:S04]  /*1c520*/  LDL.LU.64 R56, [R1+0xc60] ;  /* 0x000c600001387983 */ /* 0x000f280000300a00 */
[----:B------:R1:W-:Y:S04]  /*1c530*/  STL.64 [R1+0x578], R40 ;  /* 0x0005782801007387 */ /* 0x0003e80000100a00 */
[----:B--2---:R-:W2:Y:S04]  /*1c540*/  LDL.LU.64 R54, [R1+0xc58] ;  /* 0x000c580001367983 */ /* 0x004ea80000300a00 */
[----:B------:R1:W-:Y:S04]  /*1c550*/  STL.64 [R1+0x580], R38 ;  /* 0x0005802601007387 */ /* 0x0003e80000100a00 */
[----:B------:R1:W-:Y:S01]  /*1c560*/  LDGSTS.E [R248+0x6b200], [R44.64], !P4 ;  /* 0x6b2000002cf87fae */ /* 0x0003e2000e121848 */
[----:B---3--:R-:W-:-:S03]  /*1c570*/  IMAD.WIDE R46, R0, 0x4, R42 ;  /* 0x00000004002e7825 */ /* 0x008fc600078e022a */
[----:B------:R-:W3:Y:S01]  /*1c580*/  LDL.LU.64 R42, [R1+0xc50] ;  /* 0x000c5000012a7983 */ /* 0x000ee20000300a00 */
[----:B-1----:R-:W-:-:S03]  /*1c590*/  IMAD.WIDE R44, R0, 0x4, R52 ;  /* 0x00000004002c7825 */ /* 0x002fc600078e0234 */
[----:B------:R-:W3:Y:S01]  /*1c5a0*/  LDL.LU.64 R52, [R1+0xc48] ;  /* 0x000c480001347983 */ /* 0x000ee20000300a00 */
[----:B------:R-:W-:-:S04]  /*1c5b0*/  IADD3 R37, R4, -0x1b1, RZ ;  /* 0xfffffe4f04257810 */ /* 0x000fc80007ffe0ff */
[----:B------:R-:W-:Y:S02]  /*1c5c0*/  ISETP.GE.U32.AND P3, PT, R37, 0x7ffffdd0, PT ;  /* 0x7ffffdd02500780c */ /* 0x000fe40003f66070 */
[C---:B------:R-:W-:Y:S02]  /*1c5d0*/  IADD3 R36, R4.reuse, -0x1b5, RZ ;  /* 0xfffffe4b04247810 */ /* 0x040fe40007ffe0ff */
[----:B------:R-:W-:Y:S02]  /*1c5e0*/  IADD3 R37, R4, -0x1b9, RZ ;  /* 0xfffffe4704257810 */ /* 0x000fe40007ffe0ff */
[----:B------:R-:W-:Y:S01]  /*1c5f0*/  ISETP.GE.U32.AND P1, PT, R36, 0x7ffffdcc, PT ;  /* 0x7ffffdcc2400780c */ /* 0x000fe20003f26070 */
[----:B------:R1:W-:Y:S01]  /*1c600*/  STL.64 [R1+0x5f0], R46 ;  /* 0x0005f02e01007387 */ /* 0x0003e20000100a00 */
[----:B------:R-:W-:-:S03]  /*1c610*/  ISETP.GE.U32.AND P6, PT, R37, 0x7ffffdc8, PT ;  /* 0x7ffffdc82500780c */ /* 0x000fc60003fc6070 */
[----:B------:R4:W-:Y:S04]  /*1c620*/  STL.64 [R1+0x608], R44 ;  /* 0x0006082c01007387 */ /* 0x0009e80000100a00 */
[----:B------:R1:W-:Y:S04]  /*1c630*/  LDGSTS.E [R248+0x6c000], [R40.64], !P3 ;  /* 0x6c00000028f87fae */ /* 0x0003e8000d921848 */
[----:B------:R1:W-:Y:S01]  /*1c640*/  LDGSTS.E [R248+0x6c200], [R38.64], !P3 ;  /* 0x6c20000026f87fae */ /* 0x0003e2000d921848 */
[----:B------:R-:W-:-:S03]  /*1c650*/  IADD3 R36, R4, -0x1bd, RZ ;  /* 0xfffffe4304247810 */ /* 0x000fc60007ffe0ff */
[----:B------:R1:W-:Y:S02]  /*1c660*/  LDGSTS.E [R248+0x6d000], [R46.64], !P1 ;  /* 0x6d0000002ef87fae */ /* 0x0003e4000c921848 */
[C---:B-1----:R-:W-:Y:S02]  /*1c670*/  IMAD.WIDE R40, R0.reuse, 0x4, R130 ;  /* 0x0000000400287825 */ /* 0x042fe400078e0282 */
[----:B------:R4:W-:Y:S04]  /*1c680*/  LDGSTS.E [R248+0x6d200], [R44.64], !P1 ;  /* 0x6d2000002cf87fae */ /* 0x0009e8000c921848 */
[----:B------:R-:W3:Y:S01]  /*1c690*/  LDL.LU.64 R130, [R1+0xc40] ;  /* 0x000c400001827983 */ /* 0x000ee20000300a00 */
[----:B------:R-:W-:-:S03]  /*1c6a0*/  IMAD.WIDE R38, R0, 0x4, R128 ;  /* 0x0000000400267825 */ /* 0x000fc600078e0280 */
[----:B------:R1:W-:Y:S04]  /*1c6b0*/  STL.64 [R1+0x698], R40 ;  /* 0x0006982801007387 */ /* 0x0003e80000100a00 */
[----:B------:R-:W3:Y:S01]  /*1c6c0*/  LDL.LU.64 R128, [R1+0xc38] ;  /* 0x000c380001807983 */ /* 0x000ee20000300a00 */
[----:B------:R-:W-:-:S03]  /*1c6d0*/  ISETP.GE.U32.AND P0, PT, R36, 0x7ffffdc4, PT ;  /* 0x7ffffdc42400780c */ /* 0x000fc60003f06070 */
[----:B------:R2:W-:Y:S01]  /*1c6e0*/  STL.64 [R1+0x6a0], R38 ;  /* 0x0006a02601007387 */ /* 0x0005e20000100a00 */
[----:B------:R-:W-:-:S03]  /*1c6f0*/  IMAD.WIDE R46, R0, 0x4, R64 ;  /* 0x00000004002e7825 */ /* 0x000fc600078e0240 */
[----:B------:R1:W-:Y:S04]  /*1c700*/  LDGSTS.E [R248+0x6e000], [R40.64], !P6 ;  /* 0x6e00000028f87fae */ /* 0x0003e8000f121848 */
[----:B------:R-:W3:Y:S04]  /*1c710*/  LDL.LU.64 R64, [R1+0xc30] ;  /* 0x000c300001407983 */ /* 0x000ee80000300a00 */
[----:B------:R2:W-:Y:S04]  /*1c720*/  LDGSTS.E [R248+0x6e200], [R38.64], !P6 ;  /* 0x6e20000026f87fae */ /* 0x0005e8000f121848 */
[----:B------:R3:W-:Y:S01]  /*1c730*/  LDGSTS.E [R248+0x6f000], [R46.64], !P0 ;  /* 0x6f0000002ef87fae */ /* 0x0007e2000c121848 */
[----:B----4-:R-:W-:-:S03]  /*1c740*/  IMAD.WIDE R44, R0, 0x4, R58 ;  /* 0x00000004002c7825 */ /* 0x010fc600078e023a */
[----:B------:R-:W4:Y:S04]  /*1c750*/  LDL.LU.64 R58, [R1+0xc28] ;  /* 0x000c2800013a7983 */ /* 0x000f280000300a00 */
[----:B------:R3:W-:Y:S04]  /*1c760*/  STL.64 [R1+0x708], R46 ;  /* 0x0007082e01007387 */ /* 0x0007e80000100a00 */
[----:B------:R3:W-:Y:S01]  /*1c770*/  STL.64 [R1+0x730], R44 ;  /* 0x0007302c01007387 */ /* 0x0007e20000100a00 */
[----:B-1----:R-:W-:-:S03]  /*1c780*/  IMAD.WIDE R40, R0, 0x4, R56 ;  /* 0x0000000400287825 */ /* 0x002fc600078e0238 */
[----:B------:R-:W4:Y:S04]  /*1c790*/  LDL.LU.64 R56, [R1+0xc20] ;  /* 0x000c200001387983 */ /* 0x000f280000300a00 */
[----:B------:R1:W-:Y:S01]  /*1c7a0*/  STL.64 [R1+0x7a0], R40 ;  /* 0x0007a02801007387 */ /* 0x0003e20000100a00 */
[----:B--2---:R-:W-:-:S03]  /*1c7b0*/  IMAD.WIDE R38, R0, 0x4, R54 ;  /* 0x0000000400267825 */ /* 0x004fc600078e0236 */
[----:B------:R-:W2:Y:S04]  /*1c7c0*/  LDL.LU.64 R54, [R1+0xc18] ;  /* 0x000c180001367983 */ /* 0x000ea80000300a00 */
        /* <DEDUP_REMOVED lines=92> */
[----:B------:R-:W-:-:S05]  /*1cd90*/  ISETP.GE.U32.AND P3, PT, R37, 0x7ffffd98, PT ;  /* 0x7ffffd982500780c */ /* 0x000fca0003f66070 */
[----:B------:R1:W-:Y:S04]  /*1cda0*/  LDGSTS.E [R248+0x78000], [R40.64], !P2 ;  /* 0x7800000028f87fae */ /* 0x0003e8000d121848 */
[----:B------:R4:W-:Y:S04]  /*1cdb0*/  STL.64 [R1+0xc48], R44 ;  /* 0x000c482c01007387 */ /* 0x0009e80000100a00 */
[----:B------:R1:W-:Y:S01]  /*1cdc0*/  LDGSTS.E [R248+0x78200], [R38.64], !P2 ;  /* 0x7820000026f87fae */ /* 0x0003e2000d121848 */
[----:B------:R-:W-:-:S03]  /*1cdd0*/  IADD3 R36, R4, -0x1ed, RZ ;  /* 0xfffffe1304247810 */ /* 0x000fc60007ffe0ff */
[----:B------:R1:W-:Y:S02]  /*1cde0*/  LDGSTS.E [R248+0x79000], [R46.64], !P4 ;  /* 0x790000002ef87fae */ /* 0x0003e4000e121848 */
[----:B-1----:R-:W-:Y:S01]  /*1cdf0*/  IMAD.WIDE R40, R0, 0x4, R130 ;  /* 0x0000000400287825 */ /* 0x002fe200078e0282 */
[----:B------:R-:W-:Y:S01]  /*1ce00*/  ISETP.GE.U32.AND P1, PT, R36, 0x7ffffd94, PT ;  /* 0x7ffffd942400780c */ /* 0x000fe20003f26070 */
[----:B------:R-:W3:Y:S04]  /*1ce10*/  LDL.LU.64 R130, [R1+0xb80] ;  /* 0x000b800001827983 */ /* 0x000ee80000300a00 */
[----:B------:R1:W-:Y:S01]  /*1ce20*/  STL.64 [R1+0xcc8], R40 ;  /* 0x000cc82801007387 */ /* 0x0003e20000100a00 */
[----:B------:R-:W-:-:S03]  /*1ce30*/  IMAD.WIDE R38, R0, 0x4, R128 ;  /* 0x0000000400267825 */ /* 0x000fc600078e0280 */
[----:B------:R-:W3:Y:S04]  /*1ce40*/  LDL.LU.64 R128, [R1+0xb78] ;  /* 0x000b780001807983 */ /* 0x000ee80000300a00 */
[----:B------:R4:W-:Y:S04]  /*1ce50*/  LDGSTS.E [R248+0x79200], [R44.64], !P4 ;  /* 0x792000002cf87fae */ /* 0x0009e8000e121848 */
        /* <DEDUP_REMOVED lines=8> */
[----:B------:R3:W-:Y:S01]  /*1cee0*/  STL.64 [R1+0x1010], R46 ;  /* 0x0010102e01007387 */ /* 0x0007e20000100a00 */
[----:B-1----:R-:W-:-:S03]  /*1cef0*/  IMAD.WIDE R40, R0, 0x4, R56 ;  /* 0x0000000400287825 */ /* 0x002fc600078e0238 */
[----:B------:R1:W-:Y:S04]  /*1cf00*/  STL.64 [R1+0x1020], R44 ;  /* 0x0010202c01007387 */ /* 0x0003e80000100a00 */
[----:B------:R-:W4:Y:S01]  /*1cf10*/  LDL.LU.64 R56, [R1+0xb60] ;  /* 0x000b600001387983 */ /* 0x000f220000300a00 */
[----:B--2---:R-:W-:-:S03]  /*1cf20*/  IMAD.WIDE R38, R0, 0x4, R54 ;  /* 0x0000000400267825 */ /* 0x004fc600078e0236 */
[----:B------:R2:W-:Y:S04]  /*1cf30*/  STL.64 [R1+0x1098], R40 ;  /* 0x0010982801007387 */ /* 0x0005e80000100a00 */
[----:B------:R-:W4:Y:S04]  /*1cf40*/  LDL.LU.64 R54, [R1+0xb58] ;  /* 0x000b580001367983 */ /* 0x000f280000300a00 */
        /* <DEDUP_REMOVED lines=10> */
[----:B------:R-:W-:Y:S02]  /*1cff0*/  ISETP.GE.U32.AND P0, PT, R36, 0x7ffffd8c, PT ;  /* 0x7ffffd8c2400780c */ /* 0x000fe40003f06070 */
[----:B------:R-:W-:Y:S01]  /*1d000*/  ISETP.GE.U32.AND P5, PT, R37, 0x7ffffd88, PT ;  /* 0x7ffffd882500780c */ /* 0x000fe20003fa6070 */
[----:B------:R1:W-:Y:S04]  /*1d010*/  STL.64 [R1+0x10c0], R46 ;  /* 0x0010c02e01007387 */ /* 0x0003e80000100a00 */
[----:B------:R2:W-:Y:S04]  /*1d020*/  LDGSTS.E [R248+0x7c000], [R40.64], !P6 ;  /* 0x7c00000028f87fae */ /* 0x0005e8000f121848 */
[----:B------:R1:W-:Y:S01]  /*1d030*/  LDGSTS.E [R248+0x7c200], [R38.64], !P6 ;  /* 0x7c20000026f87fae */ /* 0x0003e2000f121848 */
[----:B------:R-:W-:-:S03]  /*1d040*/  IADD3 R36, R4, -0x1fd, RZ ;  /* 0xfffffe0304247810 */ /* 0x000fc60007ffe0ff */
[----:B------:R4:W-:Y:S01]  /*1d050*/  STL.64 [R1+0x10c8], R44 ;  /* 0x0010c82c01007387 */ /* 0x0009e20000100a00 */
[----:B------:R-:W-:-:S03]  /*1d060*/  ISETP.GE.U32.AND P2, PT, R36, 0x7ffffd84, PT ;  /* 0x7ffffd842400780c */ /* 0x000fc60003f46070 */
[----:B------:R1:W-:Y:S04]  /*1d070*/  LDGSTS.E [R248+0x7d000], [R46.64], !P0 ;  /* 0x7d0000002ef87fae */ /* 0x0003e8000c121848 */
[----:B------:R4:W-:Y:S01]  /*1d080*/  LDGSTS.E [R248+0x7d200], [R44.64], !P0 ;  /* 0x7d2000002cf87fae */ /* 0x0009e2000c121848 */
[----:B--2---:R-:W-:-:S05]  /*1d090*/  IMAD.WIDE R40, R0, 0x4, R130 ;  /* 0x0000000400287825 */ /* 0x004fca00078e0282 */
[----:B------:R2:W-:Y:S01]  /*1d0a0*/  STL.64 [R1+0x10d0], R40 ;  /* 0x0010d02801007387 */ /* 0x0005e20000100a00 */
[----:B-1----:R-:W-:-:S03]  /*1d0b0*/  IMAD.WIDE R38, R0, 0x4, R128 ;  /* 0x0000000400267825 */ /* 0x002fc600078e0280 */
[----:B------:R-:W3:Y:S04]  /*1d0c0*/  LDL.LU.64 R130, [R1+0xb40] ;  /* 0x000b400001827983 */ /* 0x000ee80000300a00 */
[----:B------:R1:W-:Y:S04]  /*1d0d0*/  STL.64 [R1+0x10d8], R38 ;  /* 0x0010d82601007387 */ /* 0x0003e80000100a00 */
[----:B------:R-:W3:Y:S04]  /*1d0e0*/  LDL.LU.64 R128, [R1+0xb38] ;  /* 0x000b380001807983 */ /* 0x000ee80000300a00 */
[----:B------:R2:W-:Y:S01]  /*1d0f0*/  LDGSTS.E [R248+0x7e000], [R40.64], !P5 ;  /* 0x7e00000028f87fae */ /* 0x0005e2000e921848 */
[----:B------:R-:W-:-:S03]  /*1d100*/  IMAD.WIDE R46, R0, 0x4, R64 ;  /* 0x00000004002e7825 */ /* 0x000fc600078e0240 */
[----:B------:R1:W-:Y:S04]  /*1d110*/  LDGSTS.E [R248+0x7e200], [R38.64], !P5 ;  /* 0x7e20000026f87fae */ /* 0x0003e8000e921848 */
[----:B------:R-:W3:Y:S04]  /*1d120*/  LDL.LU.64 R64, [R1+0xb30] ;  /* 0x000b300001407983 */ /* 0x000ee80000300a00 */
[----:B------:R3:W-:Y:S01]  /*1d130*/  LDGSTS.E [R248+0x7f000], [R46.64], !P2 ;  /* 0x7f0000002ef87fae */ /* 0x0007e2000d121848 */
[----:B----4-:R-:W-:-:S03]  /*1d140*/  IMAD.WIDE R44, R0, 0x4, R58 ;  /* 0x00000004002c7825 */ /* 0x010fc600078e023a */
[----:B------:R-:W4:Y:S04]  /*1d150*/  LDL.LU.64 R58, [R1+0xb28] ;  /* 0x000b2800013a7983 */ /* 0x000f280000300a00 */
[----:B------:R3:W-:Y:S04]  /*1d160*/  STL.64 [R1+0x10e0], R46 ;  /* 0x0010e02e01007387 */ /* 0x0007e80000100a00 */
[----:B------:R1:W-:Y:S04]  /*1d170*/  STL.64 [R1+0x10f0], R44 ;  /* 0x0010f02c01007387 */ /* 0x0003e80000100a00 */
[----:B------:R3:W-:Y:S01]  /*1d180*/  LDGSTS.E [R248+0x7f200], [R44.64], !P2 ;  /* 0x7f2000002cf87fae */ /* 0x0007e2000d121848 */
[----:B--2---:R-:W-:-:S05]  /*1d190*/  IMAD.WIDE R40, R0, 0x4, R56 ;  /* 0x0000000400287825 */ /* 0x004fca00078e0238 */
[----:B------:R2:W-:Y:S01]  /*1d1a0*/  STL.64 [R1+0x2c8], R40 ;  /* 0x0002c82801007387 */ /* 0x0005e20000100a00 */
[----:B-1----:R-:W-:-:S03]  /*1d1b0*/  IMAD.WIDE R38, R0, 0x4, R54 ;  /* 0x0000000400267825 */ /* 0x002fc600078e0236 */
[----:B------:R-:W4:Y:S04]  /*1d1c0*/  LDL.LU.64 R134, [R1+0xb20] ;  /* 0x000b200001867983 */ /* 0x000f280000300a00 */
[----:B------:R1:W-:Y:S04]  /*1d1d0*/  STL.64 [R1+0x2c0], R38 ;  /* 0x0002c02601007387 */ /* 0x0003e80000100a00 */
[----:B------:R-:W4:Y:S01]  /*1d1e0*/  LDL.LU.64 R132, [R1+0xb18] ;  /* 0x000b180001847983 */ /* 0x000f220000300a00 */
[----:B---3--:R-:W-:-:S03]  /*1d1f0*/  IMAD.WIDE R46, R0, 0x4, R42 ;  /* 0x00000004002e7825 */ /* 0x008fc600078e022a */
[----:B------:R-:W3:Y:S04]  /*1d200*/  LDL.LU.64 R42, [R1+0xb10] ;  /* 0x000b1000012a7983 */ /* 0x000ee80000300a00 */
[----:B------:R-:W3:Y:S04]  /*1d210*/  LDL.LU.64 R56, [R1+0xb08] ;  /* 0x000b080001387983 */ /* 0x000ee80000300a00 */
[----:B------:R1:W-:Y:S04]  /*1d220*/  STL.64 [R1+0x288], R46 ;  /* 0x0002882e01007387 */ /* 0x0003e80000100a00 */
[----:B------:R-:W3:Y:S01]  /*1d230*/  LDL.LU.64 R54, [R1+0xb00] ;  /* 0x000b000001367983 */ /* 0x000ee20000300a00 */
[----:B------:R-:W-:-:S03]  /*1d240*/  IMAD.WIDE R44, R0, 0x4, R52 ;  /* 0x00000004002c7825 */ /* 0x000fc600078e0234 */
[----:B------:R-:W3:Y:S01]  /*1d250*/  LDL.LU.64 R52, [R1+0xaf8] ;  /* 0x000af80001347983 */ /* 0x000ee20000300a00 */
[----:B------:R-:W-:-:S04]  /*1d260*/  IADD3 R37, R4, -0x182, RZ ;  /* 0xfffffe7e04257810 */ /* 0x000fc80007ffe0ff */
[----:B------:R-:W-:Y:S02]  /*1d270*/  ISETP.GE.U32.AND P4, PT, R37, 0x7ffffdff, PT ;  /* 0x7ffffdff2500780c */ /* 0x000fe40003f86070 */
[C---:B------:R-:W-:Y:S02]  /*1d280*/  IADD3 R36, R4.reuse, -0x186, RZ ;  /* 0xfffffe7a04247810 */ /* 0x040fe40007ffe0ff */
[----:B------:R-:W-:Y:S02]  /*1d290*/  IADD3 R37, R4, -0x18a, RZ ;  /* 0xfffffe7604257810 */ /* 0x000fe40007ffe0ff */
[----:B------:R-:W-:Y:S02]  /*1d2a0*/  ISETP.GE.U32.AND P3, PT, R36, 0x7ffffdfb, PT ;  /* 0x7ffffdfb2400780c */ /* 0x000fe40003f66070 */
[----:B------:R-:W-:Y:S02]  /*1d2b0*/  IADD3 R36, R4, -0x18e, RZ ;  /* 0xfffffe7204247810 */ /* 0x000fe40007ffe0ff */
[----:B------:R-:W-:-:S03]  /*1d2c0*/  ISETP.GE.U32.AND P1, PT, R37, 0x7ffffdf7, PT ;  /* 0x7ffffdf72500780c */ /* 0x000fc60003f26070 */
[----:B------:R2:W-:Y:S01]  /*1d2d0*/  LDGSTS.E [R67+0x60400], [R40.64], !P4 ;  /* 0x6040000028437fae */ /* 0x0005e2000e121848 */
[----:B------:R-:W-:-:S03]  /*1d2e0*/  ISETP.GE.U32.AND P6, PT, R36, 0x7ffffdf3, PT ;  /* 0x7ffffdf32400780c */ /* 0x000fc60003fc6070 */
[----:B------:R1:W-:Y:S01]  /*1d2f0*/  LDGSTS.E [R67+0x60600], [R38.64], !P4 ;  /* 0x6060000026437fae */ /* 0x0003e2000e121848 */
[----:B------:R-:W-:-:S03]  /*1d300*/  IADD3 R37, R4, -0x192, RZ ;  /* 0xfffffe6e04257810 */ /* 0x000fc60007ffe0ff */
[----:B------:R4:W-:Y:S01]  /*1d310*/  STL.64 [R1+0x280], R44 ;  /* 0x0002802c01007387 */ /* 0x0009e20000100a00 */
[----:B--2---:R-:W-:-:S03]  /*1d320*/  IMAD.WIDE R40, R0, 0x4, R130 ;  /* 0x0000000400287825 */ /* 0x004fc600078e0282 */
[----:B------:R2:W-:Y:S01]  /*1d330*/  LDGSTS.E [R67+0x61400], [R46.64], !P3 ;  /* 0x614000002e437fae */ /* 0x0005e2000d921848 */
[----:B-1----:R-:W-:-:S03]  /*1d340*/  IMAD.WIDE R38, R0, 0x4, R128 ;  /* 0x0000000400267825 */ /* 0x002fc600078e0280 */
[----:B------:R1:W-:Y:S04]  /*1d350*/  STL.64 [R1+0x248], R40 ;  /* 0x0002482801007387 */ /* 0x0003e80000100a00 */
[----:B------:R1:W-:Y:S01]  /*1d360*/  STL.64 [R1+0x240], R38 ;  /* 0x0002402601007387 */ /* 0x0003e20000100a00 */
[----:B------:R-:W-:-:S03]  /*1d370*/  ISETP.GE.U32.AND P0, PT, R37, 0x7ffffdef, PT ;  /* 0x7ffffdef2500780c */ /* 0x000fc60003f06070 */
[----:B------:R-:W3:Y:S01]  /*1d380*/  LDL.LU.64 R130, [R1+0xaf0] ;  /* 0x000af00001827983 */ /* 0x000ee20000300a00 */
[----:B--2---:R-:W-:-:S03]  /*1d390*/  IMAD.WIDE R46, R0, 0x4, R64 ;  /* 0x00000004002e7825 */ /* 0x004fc600078e0240 */
[----:B------:R-:W2:Y:S04]  /*1d3a0*/  LDL.LU.64 R128, [R1+0xae8] ;  /* 0x000ae80001807983 */ /* 0x000ea80000300a00 */
[----:B------:R4:W-:Y:S01]  /*1d3b0*/  LDGSTS.E [R67+0x61600], [R44.64], !P3 ;  /* 0x616000002c437fae */ /* 0x0009e2000d921848 */
[----:B------:R-:W-:-:S03]  /*1d3c0*/  IADD3 R36, R4, -0x196, RZ ;  /* 0xfffffe6a04247810 */ /* 0x000fc60007ffe0ff */
[----:B------:R1:W-:Y:S04]  /*1d3d0*/  LDGSTS.E [R67+0x62400], [R40.64], !P1 ;  /* 0x6240000028437fae */ /* 0x0003e8000c921848 */
[----:B------:R-:W-:Y:S04]  /*1d3e0*/  STL.64 [R1+0x1c8], R46 ;  /* 0x0001c82e01007387 */ /* 0x000fe80000100a00 */
[----:B------:R1:W-:Y:S04]  /*1d3f0*/  LDGSTS.E [R67+0x62600], [R38.64], !P1 ;  /* 0x6260000026437fae */ /* 0x0003e8000c921848 */
[----:B------:R-:W2:Y:S04]  /*1d400*/  LDL.LU.64 R64, [R1+0xae0] ;  /* 0x000ae00001407983 */ /* 0x000ea80000300a00 */
[----:B------:R1:W-:Y:S01]  /*1d410*/  LDGSTS.E [R67+0x63400], [R46.64], !P6 ;  /* 0x634000002e437fae */ /* 0x0003e2000f121848 */
[----:B------:R-:W-:Y:S01]  /*1d420*/  ISETP.GE.U32.AND P5, PT, R36, 0x7ffffdeb, PT ;  /* 0x7ffffdeb2400780c */ /* 0x000fe20003fa6070 */
[----:B----4-:R-:W-:-:S02]  /*1d430*/  IMAD.WIDE R44, R0, 0x4, R58 ;  /* 0x00000004002c7825 */ /* 0x010fc400078e023a */
[----:B------:R-:W4:Y:S04]  /*1d440*/  LDL.LU.64 R58, [R1+0xad8] ;  /* 0x000ad800013a7983 */ /* 0x000f280000300a00 */
[----:B------:R1:W-:Y:S04]  /*1d450*/  STL.64 [R1+0x1c0], R44 ;  /* 0x0001c02c01007387 */ /* 0x0003e80000100a00 */
[----:B------:R1:W-:Y:S02]  /*1d460*/  LDGSTS.E [R67+0x63600], [R44.64], !P6 ;  /* 0x636000002c437fae */ /* 0x0003e4000f121848 */
[----:B-1----:R-:W-:-:S04]  /*1d470*/  IMAD.WIDE R40, R0, 0x4, R134 ;  /* 0x0000000400287825 */ /* 0x002fc800078e0286 */
[C---:B------:R-:W-:Y:S01]  /*1d480*/  IMAD.WIDE R38, R0.reuse, 0x4, R132 ;  /* 0x0000000400267825 */ /* 0x040fe200078e0284 */
[----:B------:R1:W-:Y:S04]  /*1d490*/  STL.64 [R1+0x188], R40 ;  /* 0x0001882801007387 */ /* 0x0003e80000100a00 */
[----:B------:R1:W-:Y:S04]  /*1d4a0*/  STL.64 [R1+0x180], R38 ;  /* 0x0001802601007387 */ /* 0x0003e80000100a00 */
[----:B------:R1:W-:Y:S04]  /*1d4b0*/  LDGSTS.E [R67+0x64400], [R40.64], !P0 ;  /* 0x6440000028437fae */ /* 0x0003e8000c121848 */
[----:B------:R1:W-:Y:S01]  /*1d4c0*/  LDGSTS.E [R67+0x64600], [R38.64], !P0 ;  /* 0x6460000026437fae */ /* 0x0003e2000c121848 */
[----:B---3--:R-:W-:-:S04]  /*1d4d0*/  IMAD.WIDE R42, R0, 0x4, R42 ;  /* 0x00000004002a7825 */ /* 0x008fc800078e022a */
[C---:B------:R-:W-:Y:S01]  /*1d4e0*/  IMAD.WIDE R44, R0.reuse, 0x4, R56 ;  /* 0x00000004002c7825 */ /* 0x040fe200078e0238 */
[----:B------:R3:W-:Y:S04]  /*1d4f0*/  STL.64 [R1+0x148], R42 ;  /* 0x0001482a01007387 */ /* 0x0007e80000100a00 */
[----:B------:R-:W-:Y:S01]  /*1d500*/  STL.64 [R1+0x140], R44 ;  /* 0x0001402c01007387 */ /* 0x000fe20000100a00 */
[----:B-1----:R-:W-:-:S03]  /*1d510*/  IMAD.WIDE R40, R0, 0x4, R54 ;  /* 0x0000000400287825 */ /* 0x002fc600078e0236 */
[----:B------:R-:W4:Y:S04]  /*1d520*/  LDL.LU.64 R56, [R1+0xad0] ;  /* 0x000ad00001387983 */ /* 0x000f280000300a00 */
[----:B------:R-:W4:Y:S01]  /*1d530*/  LDL.LU.64 R54, [R1+0xac8] ;  /* 0x000ac80001367983 */ /* 0x000f220000300a00 */
[----:B------:R-:W-:-:S03]  /*1d540*/  IMAD.WIDE R38, R0, 0x4, R52 ;  /* 0x0000000400267825 */ /* 0x000fc600078e0234 */
[----:B------:R1:W-:Y:S04]  /*1d550*/  STL.64 [R1+0x58], R40 ;  /* 0x0000582801007387 */ /* 0x0003e80000100a00 */
[----:B------:R3:W-:Y:S04]  /*1d560*/  LDGSTS.E [R67+0x65400], [R42.64], !P5 ;  /* 0x654000002a437fae */ /* 0x0007e8000e921848 */
[----:B------:R-:W-:Y:S01]  /*1d570*/  STL.64 [R1+0x50], R38 ;  /* 0x0000502601007387 */ /* 0x000fe20000100a00 */
[----:B------:R-:W-:-:S03]  /*1d580*/  IADD3 R37, R4, -0x19a, RZ ;  /* 0xfffffe6604257810 */ /* 0x000fc60007ffe0ff */
[----:B------:R1:W-:Y:S04]  /*1d590*/  LDGSTS.E [R67+0x65600], [R44.64], !P5 ;  /* 0x656000002c437fae */ /* 0x0003e8000e921848 */
[----:B---3--:R-:W3:Y:S04]  /*1d5a0*/  LDL.LU.64 R42, [R1+0xac0] ;  /* 0x000ac000012a7983 */ /* 0x008ee80000300a00 */
[----:B------:R-:W1:Y:S01]  /*1d5b0*/  LDL.LU.64 R52, [R1+0xab8] ;  /* 0x000ab80001347983 */ /* 0x000e620000300a00 */
[----:B------:R-:W-:-:S13]  /*1d5c0*/  ISETP.GE.U32.AND P2, PT, R37, 0x7ffffde7, PT ;  /* 0x7ffffde72500780c */ /* 0x000fda0003f46070 */
[----:B------:R1:W-:Y:S01]  /*1d5d0*/  LDGSTS.E [R67+0x66400], [R40.64], !P2 ;  /* 0x6640000028437fae */ /* 0x0003e2000d121848 */
[----:B--2---:R-:W-:-:S04]  /*1d5e0*/  IMAD.WIDE R236, R0, 0x4, R128 ;  /* 0x0000000400ec7825 */ /* 0x004fc800078e0280 */
[C---:B------:R-:W-:Y:S01]  /*1d5f0*/  IMAD.WIDE R238, R0.reuse, 0x4, R130 ;  /* 0x0000000400ee7825 */ /* 0x040fe200078e0282 */
[----:B------:R-:W2:Y:S04]  /*1d600*/  LDL.LU.64 R128, [R1+0x4a0] ;  /* 0x0004a00001807983 */ /* 0x000ea80000300a00 */
[----:B------:R-:W2:Y:S04]  /*1d610*/  LDL.LU.64 R142, [R1+0x4b0] ;  /* 0x0004b000018e7983 */ /* 0x000ea80000300a00 */
[----:B------:R-:W2:Y:S01]  /*1d620*/  LDL.LU.64 R140, [R1+0x598] ;  /* 0x00059800018c7983 */ /* 0x000ea20000300a00 */
[----:B------:R-:W-:-:S04]  /*1d630*/  IMAD.WIDE R134, R0, 0x4, R64 ;  /* 0x0000000400867825 */ /* 0x000fc800078e0240 */
[----:B----4-:R-:W-:Y:S01]  /*1d640*/  IMAD.WIDE R132, R0, 0x4, R58 ;  /* 0x0000000400847825 */ /* 0x010fe200078e023a */
[----:B------:R-:W4:Y:S04]  /*1d650*/  LDL.LU.64 R64, [R1+0xa98] ;  /* 0x000a980001407983 */ /* 0x000f280000300a00 */
[----:B------:R-:W-:Y:S04]  /*1d660*/  STL.64 [R1+0x1348], R238 ;  /* 0x001348ee01007387 */ /* 0x000fe80000100a00 */
[----:B------:R-:W-:Y:S04]  /*1d670*/  STL.64 [R1+0x1350], R236 ;  /* 0x001350ec01007387 */ /* 0x000fe80000100a00 */
[----:B------:R-:W-:Y:S04]  /*1d680*/  STL.64 [R1+0x1358], R134 ;  /* 0x0013588601007387 */ /* 0x000fe80000100a00 */
[----:B------:R-:W-:Y:S01]  /*1d690*/  STL.64 [R1+0x1360], R132 ;  /* 0x0013608401007387 */ /* 0x000fe20000100a00 */
[----:B------:R-:W-:-:S02]  /*1d6a0*/  IADD3 R36, R4, -0x19e, RZ ;  /* 0xfffffe6204247810 */ /* 0x000fc40007ffe0ff */
[----:B------:R-:W-:Y:S01]  /*1d6b0*/  IADD3 R37, R4, -0x1a2, RZ ;  /* 0xfffffe5e04257810 */ /* 0x000fe20007ffe0ff */
[----:B------:R4:W-:Y:S01]  /*1d6c0*/  LDGSTS.E [R67+0x66600], [R38.64], !P2 ;  /* 0x6660000026437fae */ /* 0x0009e2000d121848 */
[----:B------:R-:W-:-:S04]  /*1d6d0*/  IMAD.WIDE R58, R0, 0x4, R56 ;  /* 0x00000004003a7825 */ /* 0x000fc800078e0238 */
[C---:B------:R-:W-:Y:S02]  /*1d6e0*/  IMAD.WIDE R56, R0.reuse, 0x4, R54 ;  /* 0x0000000400387825 */ /* 0x040fe400078e0236 */
[----:B------:R-:W4:Y:S04]  /*1d6f0*/  LDL.LU.64 R54, [R1+0x620] ;  /* 0x0006200001367983 */ /* 0x000f280000300a00 */
[----:B------:R-:W4:Y:S04]  /*1d700*/  LDL.LU.64 R144, [R1+0x628] ;  /* 0x0006280001907983 */ /* 0x000f280000300a00 */
[----:B------:R-:W4:Y:S01]  /*1d710*/  LDL.LU.64 R130, [R1+0xa80] ;  /* 0x000a800001827983 */ /* 0x000f220000300a00 */
[----:B-1----:R-:W-:-:S03]  /*1d720*/  IMAD.WIDE R40, R0, 0x4, R52 ;  /* 0x0000000400287825 */ /* 0x002fc600078e0234 */
[----:B------:R-:W4:Y:S01]  /*1d730*/  LDL.LU.64 R52, [R1+0x6d0] ;  /* 0x0006d00001347983 */ /* 0x000f220000300a00 */
[----:B------:R-:W-:Y:S02]  /*1d740*/  ISETP.GE.U32.AND P4, PT, R36, 0x7ffffde3, PT ;  /* 0x7ffffde32400780c */ /* 0x000fe40003f86070 */
[C---:B------:R-:W-:Y:S02]  /*1d750*/  IADD3 R36, R4.reuse, -0x1a6, RZ ;  /* 0xfffffe5a04247810 */ /* 0x040fe40007ffe0ff */
[----:B------:R-:W-:Y:S02]  /*1d760*/  ISETP.GE.U32.AND P3, PT, R37, 0x7ffffddf, PT ;  /* 0x7ffffddf2500780c */ /* 0x000fe40003f66070 */
[----:B------:R-:W-:Y:S02]  /*1d770*/  IADD3 R37, R4, -0x1aa, RZ ;  /* 0xfffffe5604257810 */ /* 0x000fe40007ffe0ff */
[----:B------:R-:W-:Y:S02]  /*1d780*/  ISETP.GE.U32.AND P1, PT, R36, 0x7ffffddb, PT ;  /* 0x7ffffddb2400780c */ /* 0x000fe40003f26070 */
[----:B------:R-:W-:Y:S01]  /*1d790*/  ISETP.GE.U32.AND P6, PT, R37, 0x7ffffdd7, PT ;  /* 0x7ffffdd72500780c */ /* 0x000fe20003fc6070 */
[----:B---3--:R-:W-:-:S02]  /*1d7a0*/  IMAD.WIDE R42, R0, 0x4, R42 ;  /* 0x00000004002a7825 */ /* 0x008fc400078e022a */
[----:B------:R1:W-:Y:S04]  /*1d7b0*/  LDGSTS.E [R67+0x67400], [R238.64], !P4 ;  /* 0x67400000ee437fae */ /* 0x0003e8000e121848 */
[----:B------:R1:W-:Y:S01]  /*1d7c0*/  LDGSTS.E [R67+0x67600], [R236.64], !P4 ;  /* 0x67600000ec437fae */ /* 0x0003e2000e121848 */
[----:B------:R-:W-:-:S03]  /*1d7d0*/  IADD3 R36, R4, -0x1ae, RZ ;  /* 0xfffffe5204247810 */ /* 0x000fc60007ffe0ff */
[----:B------:R1:W-:Y:S04]  /*1d7e0*/  LDGSTS.E [R67+0x68400], [R134.64], !P3 ;  /* 0x6840000086437fae */ /* 0x0003e8000d921848 */
[----:B------:R1:W-:Y:S04]  /*1d7f0*/  LDGSTS.E [R67+0x68600], [R132.64], !P3 ;  /* 0x6860000084437fae */ /* 0x0003e8000d921848 */
[----:B------:R-:W-:Y:S04]  /*1d800*/  STL.64 [R1+0x1368], R58 ;  /* 0x0013683a01007387 */ /* 0x000fe80000100a00 */
[----:B------:R1:W-:Y:S01]  /*1d810*/  LDGSTS.E [R67+0x69400], [R58.64], !P1 ;  /* 0x694000003a437fae */ /* 0x0003e2000c921848 */
[----:B--2---:R-:W-:-:S03]  /*1d820*/  IMAD.WIDE R44, R0, 0x4, R128 ;  /* 0x00000004002c7825 */ /* 0x004fc600078e0280 */
[----:B------:R-:W-:Y:S04]  /*1d830*/  STL.64 [R1+0x1370], R56 ;  /* 0x0013703801007387 */ /* 0x000fe80000100a00 */
[----:B------:R1:W-:Y:S04]  /*1d840*/  LDGSTS.E [R67+0x69600], [R56.64], !P1 ;  /* 0x6960000038437fae */ /* 0x0003e8000c921848 */
[----:B------:R2:W-:Y:S01]  /*1d850*/  STL.64 [R1+0x1378], R42 ;  /* 0x0013782a01007387 */ /* 0x0005e20000100a00 */
[----:B------:R-:W-:-:S03]  /*1d860*/  ISETP.GE.U32.AND P0, PT, R36, 0x7ffffdd3, PT ;  /* 0x7ffffdd32400780c */ /* 0x000fc60003f06070 */
[----:B------:R2:W-:Y:S04]  /*1d870*/  LDGSTS.E [R67+0x6a400], [R42.64], !P6 ;  /* 0x6a4000002a437fae */ /* 0x0005e8000f121848 */
[----:B------:R3:W-:Y:S04]  /*1d880*/  STL.64 [R1+0x1380], R40 ;  /* 0x0013802801007387 */ /* 0x0007e80000100a00 */
[----:B------:R-:W4:Y:S01]  /*1d890*/  LDL.LU.64 R128, [R1+0xa70] ;  /* 0x000a700001807983 */ /* 0x000f220000300a00 */
[----:B--2---:R-:W-:Y:S01]  /*1d8a0*/  IMAD.WIDE R42, R0, 0x4, R142 ;  /* 0x00000004002a7825 */ /* 0x004fe200078e028e */
[----:B------:R-:W-:-:S02]  /*1d8b0*/  IADD3 R37, R4, -0x1b2, RZ ;  /* 0xfffffe4e04257810 */ /* 0x000fc40007ffe0ff */
[----:B------:R-:W2:Y:S04]  /*1d8c0*/  LDL.LU.64 R142, [R1+0xa68] ;  /* 0x000a6800018e7983 */ /* 0x000ea80000300a00 */
[----:B------:R3:W-:Y:S04]  /*1d8d0*/  LDGSTS.E [R67+0x6a600], [R40.64], !P6 ;  /* 0x6a60000028437fae */ /* 0x0007e8000f121848 */
[----:B------:R1:W-:Y:S01]  /*1d8e0*/  STL.64 [R1+0x4a0], R44 ;  /* 0x0004a02c01007387 */ /* 0x0003e20000100a00 */
[----:B------:R-:W-:-:S03]  /*1d8f0*/  ISETP.GE.U32.AND P5, PT, R37, 0x7ffffdcf, PT ;  /* 0x7ffffdcf2500780c */ /* 0x000fc60003fa6070 */
[----:B------:R1:W-:Y:S01]  /*1d900*/  STL.64 [R1+0x4b0], R42 ;  /* 0x0004b02a01007387 */ /* 0x0003e20000100a00 */
[----:B---3--:R-:W-:-:S03]  /*1d910*/  IMAD.WIDE R40, R0, 0x4, R140 ;  /* 0x0000000400287825 */ /* 0x008fc600078e028c */
[----:B------:R1:W-:Y:S04]  /*1d920*/  LDGSTS.E [R67+0x6b400], [R44.64], !P0 ;  /* 0x6b4000002c437fae */ /* 0x0003e8000c121848 */
[----:B------:R-:W3:Y:S04]  /*1d930*/  LDL.LU.64 R140, [R1+0xa60] ;  /* 0x000a6000018c7983 */ /* 0x000ee80000300a00 */
[----:B------:R1:W-:Y:S04]  /*1d940*/  STL.64 [R1+0x598], R40 ;  /* 0x0005982801007387 */ /* 0x0003e80000100a00 */
[----:B------:R1:W-:Y:S04]  /*1d950*/  LDGSTS.E [R67+0x6b600], [R42.64], !P0 ;  /* 0x6b6000002a437fae */ /* 0x0003e8000c121848 */
[----:B------:R1:W-:Y:S01]  /*1d960*/  LDGSTS.E [R67+0x6c400], [R40.64], !P5 ;  /* 0x6c40000028437fae */ /* 0x0003e2000e921848 */
[----:B----4-:R-:W-:-:S03]  /*1d970*/  IMAD.WIDE R38, R0, 0x4, R64 ;  /* 0x0000000400267825 */ /* 0x010fc600078e0240 */
[----:B------:R-:W4:Y:S04]  /*1d980*/  LDL.LU.64 R64, [R1+0xa58] ;  /* 0x000a580001407983 */ /* 0x000f280000300a00 */
[----:B------:R1:W-:Y:S04]  /*1d990*/  STL.64 [R1+0x5a0], R38 ;  /* 0x0005a02601007387 */ /* 0x0003e80000100a00 */
[----:B------:R1:W-:Y:S02]  /*1d9a0*/  LDGSTS.E [R67+0x6c600], [R38.64], !P5 ;  /* 0x6c60000026437fae */ /* 0x0003e4000e921848 */
[----:B-1----:R-:W-:-:S02]  /*1d9b0*/  IMAD.WIDE R44, R0, 0x4, R54 ;  /* 0x00000004002c7825 */ /* 0x002fc400078e0236 */
[----:B------:R-:W4:Y:S02]  /*1d9c0*/  LDL.LU.64 R54, [R1+0xa50] ;  /* 0x000a500001367983 */ /* 0x000f240000300a00 */
[C---:B------:R-:W-:Y:S02]  /*1d9d0*/  IMAD.WIDE R42, R0.reuse, 0x4, R144 ;  /* 0x00000004002a7825 */ /* 0x040fe400078e0290 */
[----:B------:R-:W4:Y:S02]  /*1d9e0*/  LDL.LU.64 R144, [R1+0xa48] ;  /* 0x000a480001907983 */ /* 0x000f240000300a00 */
[C---:B------:R-:W-:Y:S02]  /*1d9f0*/  IMAD.WIDE R40, R0.reuse, 0x4, R130 ;  /* 0x0000000400287825 */ /* 0x040fe400078e0282 */
[----:B------:R1:W-:Y:S04]  /*1da00*/  STL.64 [R1+0x620], R44 ;  /* 0x0006202c01007387 */ /* 0x0003e80000100a00 */
[----:B------:R2:W-:Y:S04]  /*1da10*/  STL.64 [R1+0x628], R42 ;  /* 0x0006282a01007387 */ /* 0x0005e80000100a00 */
[----:B------:R-:W4:Y:S04]  /*1da20*/  LDL.LU.64 R130, [R1+0xa40] ;  /* 0x000a400001827983 */ /* 0x000f280000300a00 */
[----:B------:R3:W-:Y:S01]  /*1da30*/  STL.64 [R1+0x6b8], R40 ;  /* 0x0006b82801007387 */ /* 0x0007e20000100a00 */
[----:B------:R-:W-:-:S03]  /*1da40*/  IMAD.WIDE R38, R0, 0x4, R52 ;  /* 0x0000000400267825 */ /* 0x000fc600078e0234 */
[----:B------:R-:W4:Y:S01]  /*1da50*/  LDL.LU.64 R52, [R1+0xa38] ;  /* 0x000a380001347983 */ /* 0x000f220000300a00 */
[C---:B------:R-:W-:Y:S02]  /*1da60*/  IADD3 R36, R4.reuse, -0x1b6, RZ ;  /* 0xfffffe4a04247810 */ /* 0x040fe40007ffe0ff */
[----:B------:R-:W-:Y:S02]  /*1da70*/  IADD3 R37, R4, -0x1ba, RZ ;  /* 0xfffffe4604257810 */ /* 0x000fe40007ffe0ff */
[----:B------:R-:W-:Y:S02]  /*1da80*/  ISETP.GE.U32.AND P2, PT, R36, 0x7ffffdcb, PT ;  /* 0x7ffffdcb2400780c */ /* 0x000fe40003f46070 */
[----:B------:R-:W-:Y:S01]  /*1da90*/  ISETP.GE.U32.AND P4, PT, R37, 0x7ffffdc7, PT ;  /* 0x7ffffdc72500780c */ /* 0x000fe20003f86070 */
[----:B------:R4:W-:Y:S01]  /*1daa0*/  STL.64 [R1+0x6d0], R38 ;  /* 0x0006d02601007387 */ /* 0x0009e20000100a00 */
[C---:B------:R-:W-:Y:S02]  /*1dab0*/  IADD3 R36, R4.reuse, -0x1be, RZ ;  /* 0xfffffe4204247810 */ /* 0x040fe40007ffe0ff */
[----:B------:R-:W-:-:S07]  /*1dac0*/  IADD3 R37, R4, -0x1c2, RZ ;  /* 0xfffffe3e04257810 */ /* 0x000fce0007ffe0ff */
[----:B------:R1:W-:Y:S04]  /*1dad0*/  LDGSTS.E [R67+0x6d400], [R44.64], !P2 ;  /* 0x6d4000002c437fae */ /* 0x0003e8000d121848 */
[----:B------:R2:W-:Y:S01]  /*1dae0*/  LDGSTS.E [R67+0x6d600], [R42.64], !P2 ;  /* 0x6d6000002a437fae */ /* 0x0005e2000d121848 */
[----:B------:R-:W-:-:S03]  /*1daf0*/  ISETP.GE.U32.AND P3, PT, R36, 0x7ffffdc3, PT ;  /* 0x7ffffdc32400780c */ /* 0x000fc60003f66070 */
[----:B------:R3:W-:Y:S01]  /*1db00*/  LDGSTS.E [R67+0x6e400], [R40.64], !P4 ;  /* 0x6e40000028437fae */ /* 0x0007e2000e121848 */
[----:B------:R-:W-:-:S03]  /*1db10*/  ISETP.GE.U32.AND P1, PT, R37, 0x7ffffdbf, PT ;  /* 0x7ffffdbf2500780c */ /* 0x000fc60003f26070 */
[----:B------:R4:W-:Y:S01]  /*1db20*/  LDGSTS.E [R67+0x6e600], [R38.64], !P4 ;  /* 0x6e60000026437fae */ /* 0x0009e2000e121848 */
[----:B-1----:R-:W-:-:S03]  /*1db30*/  IMAD.WIDE R44, R0, 0x4, R128 ;  /* 0x00000004002c7825 */ /* 0x002fc600078e0280 */
[----:B------:R-:W4:Y:S01]  /*1db40*/  LDL.LU.64 R128, [R1+0xa30] ;  /* 0x000a300001807983 */ /* 0x000f220000300a00 */
[----:B--2---:R-:W-:-:S03]  /*1db50*/  IMAD.WIDE R42, R0, 0x4, R142 ;  /* 0x00000004002a7825 */ /* 0x004fc600078e028e */
[----:B------:R1:W-:Y:S04]  /*1db60*/  LDGSTS.E [R67+0x6f400], [R44.64], !P3 ;  /* 0x6f4000002c437fae */ /* 0x0003e8000d921848 */
[----:B------:R-:W2:Y:S04]  /*1db70*/  LDL.LU.64 R142, [R1+0xa28] ;  /* 0x000a2800018e7983 */ /* 0x000ea80000300a00 */
[----:B------:R1:W-:Y:S04]  /*1db80*/  STL.64 [R1+0x758], R44 ;  /* 0x0007582c01007387 */ /* 0x0003e80000100a00 */
[----:B------:R1:W-:Y:S04]  /*1db90*/  STL.64 [R1+0x780], R42 ;  /* 0x0007802a01007387 */ /* 0x0003e80000100a00 */
[----:B------:R1:W-:Y:S01]  /*1dba0*/  LDGSTS.E [R67+0x6f600], [R42.64], !P3 ;  /* 0x6f6000002a437fae */ /* 0x0003e2000d921848 */
[----:B---3--:R-:W-:-:S03]  /*1dbb0*/  IMAD.WIDE R40, R0, 0x4, R140 ;  /* 0x0000000400287825 */ /* 0x008fc600078e028c */
[----:B------:R-:W3:Y:S04]  /*1dbc0*/  LDL.LU.64 R140, [R1+0x960] ;  /* 0x00096000018c7983 */ /* 0x000ee80000300a00 */
[----:B------:R1:W-:Y:S04]  /*1dbd0*/  STL.64 [R1+0x7d8], R40 ;  /* 0x0007d82801007387 */ /* 0x0003e80000100a00 */
        /* <DEDUP_REMOVED lines=8> */
[----:B------:R-:W4:Y:S04]  /*1dc60*/  LDL.LU.64 R144, [R1+0x930] ;  /* 0x0009300001907983 */ /* 0x000f280000300a00 */
[----:B------:R1:W-:Y:S01]  /*1dc70*/  STL.64 [R1+0x810], R44 ;  /* 0x0008102c01007387 */ /* 0x0003e20000100a00 */
[----:B------:R-:W-:-:S03]  /*1dc80*/  IMAD.WIDE R40, R0, 0x4, R130 ;  /* 0x0000000400287825 */ /* 0x000fc600078e0282 */
[----:B------:R2:W-:Y:S04]  /*1dc90*/  STL.64 [R1+0x828], R42 ;  /* 0x0008282a01007387 */ /* 0x0005e80000100a00 */
[----:B------:R-:W4:Y:S01]  /*1dca0*/  LDL.LU.64 R130, [R1+0x920] ;  /* 0x0009200001827983 */ /* 0x000f220000300a00 */
[----:B------:R-:W-:-:S03]  /*1dcb0*/  IMAD.WIDE R38, R0, 0x4, R52 ;  /* 0x0000000400267825 */ /* 0x000fc600078e0234 */
[----:B------:R3:W-:Y:S04]  /*1dcc0*/  STL.64 [R1+0x838], R40 ;  /* 0x0008382801007387 */ /* 0x0007e80000100a00 */
[----:B------:R-:W4:Y:S01]  /*1dcd0*/  LDL.LU.64 R52, [R1+0x910] ;  /* 0x0009100001347983 */ /* 0x000f220000300a00 */
[C---:B------:R-:W-:Y:S02]  /*1dce0*/  IADD3 R36, R4.reuse, -0x1c6, RZ ;  /* 0xfffffe3a04247810 */ /* 0x040fe40007ffe0ff */
[----:B------:R-:W-:Y:S02]  /*1dcf0*/  IADD3 R37, R4, -0x1ca, RZ ;  /* 0xfffffe3604257810 */ /* 0x000fe40007ffe0ff */
[----:B------:R-:W-:Y:S02]  /*1dd00*/  ISETP.GE.U32.AND P6, PT, R36, 0x7ffffdbb, PT ;  /* 0x7ffffdbb2400780c */ /* 0x000fe40003fc6070 */
[----:B------:R-:W-:Y:S01]  /*1dd10*/  ISETP.GE.U32.AND P0, PT, R37, 0x7ffffdb7, PT ;  /* 0x7ffffdb72500780c */ /* 0x000fe20003f06070 */
[----:B------:R4:W-:Y:S01]  /*1dd20*/  STL.64 [R1+0x848], R38 ;  /* 0x0008482601007387 */ /* 0x0009e20000100a00 */
[----:B------:R-:W-:-:S02]  /*1dd30*/  IADD3 R36, R4, -0x1ce, RZ ;  /* 0xfffffe3204247810 */ /* 0x000fc40007ffe0ff */
        /* <DEDUP_REMOVED lines=14> */
[----:B------:R1:W-:Y:S01]  /*1de20*/  LDGSTS.E [R67+0x73600], [R42.64], !P5 ;  /* 0x736000002a437fae */ /* 0x0003e2000e921848 */
[----:B---3--:R-:W-:-:S03]  /*1de30*/  IMAD.WIDE R40, R0, 0x4, R140 ;  /* 0x0000000400287825 */ /* 0x008fc600078e028c */
[----:B------:R-:W3:Y:S04]  /*1de40*/  LDL.LU.64 R140, [R1+0x8e0] ;  /* 0x0008e000018c7983 */ /* 0x000ee80000300a00 */
[----:B------:R-:W-:Y:S04]  /*1de50*/  STL.64 [R1+0x898], R40 ;  /* 0x0008982801007387 */ /* 0x000fe80000100a00 */
        /* <DEDUP_REMOVED lines=9> */
[----:B------:R1:W-:Y:S04]  /*1def0*/  STL.64 [R1+0x8b8], R44 ;  /* 0x0008b82c01007387 */ /* 0x0003e80000100a00 */
[----:B------:R2:W-:Y:S01]  /*1df00*/  STL.64 [R1+0x8c8], R42 ;  /* 0x0008c82a01007387 */ /* 0x0005e20000100a00 */
[----:B------:R-:W-:-:S03]  /*1df10*/  IMAD.WIDE R38, R0, 0x4, R52 ;  /* 0x0000000400267825 */ /* 0x000fc600078e0234 */
[----:B------:R-:W4:Y:S01]  /*1df20*/  LDL.LU.64 R52, [R1+0x8a0] ;  /* 0x0008a00001347983 */ /* 0x000f220000300a00 */
[C---:B------:R-:W-:Y:S02]  /*1df30*/  IADD3 R36, R4.reuse, -0x1d6, RZ ;  /* 0xfffffe2a04247810 */ /* 0x040fe40007ffe0ff */
[----:B------:R-:W-:Y:S02]  /*1df40*/  IADD3 R37, R4, -0x1da, RZ ;  /* 0xfffffe2604257810 */ /* 0x000fe40007ffe0ff */
[----:B------:R-:W-:Y:S02]  /*1df50*/  ISETP.GE.U32.AND P4, PT, R36, 0x7ffffdab, PT ;  /* 0x7ffffdab2400780c */ /* 0x000fe40003f86070 */
[----:B------:R-:W-:Y:S01]  /*1df60*/  ISETP.GE.U32.AND P3, PT, R37, 0x7ffffda7, PT ;  /* 0x7ffffda72500780c */ /* 0x000fe20003f66070 */
[----:B------:R-:W-:Y:S01]  /*1df70*/  IMAD.WIDE R40, R0, 0x4, R130 ;  /* 0x0000000400287825 */ /* 0x000fe200078e0282 */
[----:B------:R-:W-:-:S04]  /*1df80*/  IADD3 R36, R4, -0x1de, RZ ;  /* 0xfffffe2204247810 */ /* 0x000fc80007ffe0ff */
[----:B------:R3:W-:Y:S01]  /*1df90*/  STL.64 [R1+0x8f8], R40 ;  /* 0x0008f82801007387 */ /* 0x0007e20000100a00 */
[----:B------:R-:W-:-:S03]  /*1dfa0*/  ISETP.GE.U32.AND P1, PT, R36, 0x7ffffda3, PT ;  /* 0x7ffffda32400780c */ /* 0x000fc60003f26070 */
[----:B------:R4:W-:Y:S04]  /*1dfb0*/  STL.64 [R1+0x908], R38 ;  /* 0x0009082601007387 */ /* 0x0009e80000100a00 */
[----:B------:R1:W-:Y:S04]  /*1dfc0*/  LDGSTS.E [R67+0x75400], [R44.64], !P4 ;  /* 0x754000002c437fae */ /* 0x0003e8000e121848 */
[----:B------:R2:W-:Y:S04]  /*1dfd0*/  LDGSTS.E [R67+0x75600], [R42.64], !P4 ;  /* 0x756000002a437fae */ /* 0x0005e8000e121848 */
[----:B------:R-:W4:Y:S01]  /*1dfe0*/  LDL.LU.64 R130, [R1+0x890] ;  /* 0x0008900001827983 */ /* 0x000f220000300a00 */
[----:B------:R-:W-:-:S03]  /*1dff0*/  IADD3 R37, R4, -0x1e2, RZ ;  /* 0xfffffe1e04257810 */ /* 0x000fc60007ffe0ff */
[----:B------:R3:W-:Y:S04]  /*1e000*/  LDGSTS.E [R67+0x76400], [R40.64], !P3 ;  /* 0x7640000028437fae */ /* 0x0007e8000d921848 */
[----:B------:R4:W-:Y:S01]  /*1e010*/  LDGSTS.E [R67+0x76600], [R38.64], !P3 ;  /* 0x7660000026437fae */ /* 0x0009e2000d921848 */
[----:B------:R-:W-:Y:S01]  /*1e020*/  ISETP.GE.U32.AND P6, PT, R37, 0x7ffffd9f, PT ;  /* 0x7ffffd9f2500780c */ /* 0x000fe20003fc6070 */
[C---:B-1----:R-:W-:Y:S02]  /*1e030*/  IMAD.WIDE R44, R0.reuse, 0x4, R128 ;  /* 0x00000004002c7825 */ /* 0x042fe400078e0280 */
[----:B------:R-:W4:Y:S04]  /*1e040*/  LDL.LU.64 R128, [R1+0x880] ;  /* 0x0008800001807983 */ /* 0x000f280000300a00 */
[----:B------:R-:W4:Y:S01]  /*1e050*/  LDL.LU.64 R146, [R1+0x870] ;  /* 0x0008700001927983 */ /* 0x000f220000300a00 */
[----:B--2---:R-:W-:-:S03]  /*1e060*/  IMAD.WIDE R42, R0, 0x4, R142 ;  /* 0x00000004002a7825 */ /* 0x004fc600078e028e */
[----:B------:R1:W-:Y:S04]  /*1e070*/  STL.64 [R1+0x900], R44 ;  /* 0x0009002c01007387 */ /* 0x0003e80000100a00 */
[----:B------:R-:W-:Y:S04]  /*1e080*/  STL.64 [R1+0x8f0], R42 ;  /* 0x0008f02a01007387 */ /* 0x000fe80000100a00 */
[----:B------:R1:W-:Y:S04]  /*1e090*/  LDGSTS.E [R67+0x77400], [R44.64], !P1 ;  /* 0x774000002c437fae */ /* 0x0003e8000c921848 */
[----:B------:R2:W-:Y:S01]  /*1e0a0*/  LDGSTS.E [R67+0x77600], [R42.64], !P1 ;  /* 0x776000002a437fae */ /* 0x0005e2000c921848 */
[----:B---3--:R-:W-:-:S05]  /*1e0b0*/  IMAD.WIDE R40, R0, 0x4, R140 ;  /* 0x0000000400287825 */ /* 0x008fca00078e028c */
[----:B------:R3:W-:Y:S01]  /*1e0c0*/  LDGSTS.E [R67+0x78400], [R40.64], !P6 ;  /* 0x7840000028437fae */ /* 0x0007e2000f121848 */
[----:B----4-:R-:W-:-:S03]  /*1e0d0*/  IMAD.WIDE R38, R0, 0x4, R64 ;  /* 0x0000000400267825 */ /* 0x010fc600078e0240 */
[----:B------:R-:W4:Y:S04]  /*1e0e0*/  LDL.LU.64 R64, [R1+0x860] ;  /* 0x0008600001407983 */ /* 0x000f280000300a00 */
[----:B------:R3:W-:Y:S04]  /*1e0f0*/  STL.64 [R1+0x8e0], R40 ;  /* 0x0008e02801007387 */ /* 0x0007e80000100a00 */
[----:B------:R1:W-:Y:S04]  /*1e100*/  STL.64 [R1+0x8d0], R38 ;  /* 0x0008d02601007387 */ /* 0x0003e80000100a00 */
[----:B------:R-:W4:Y:S04]  /*1e110*/  LDL.LU.64 R140, [R1+0x850] ;  /* 0x00085000018c7983 */ /* 0x000f280000300a00 */
[----:B------:R-:W4:Y:S01]  /*1e120*/  LDL.LU.64 R142, [R1+0x840] ;  /* 0x00084000018e7983 */ /* 0x000f220000300a00 */
[----:B------:R-:W-:-:S02]  /*1e130*/  IADD3 R36, R4, -0x1e6, RZ ;  /* 0xfffffe1a04247810 */ /* 0x000fc40007ffe0ff */
[----:B------:R-:W-:Y:S01]  /*1e140*/  IADD3 R37, R4, -0x1ea, RZ ;  /* 0xfffffe1604257810 */ /* 0x000fe20007ffe0ff */
[----:B------:R1:W-:Y:S02]  /*1e150*/  LDGSTS.E [R67+0x78600], [R38.64], !P6 ;  /* 0x7860000026437fae */ /* 0x0003e4000f121848 */
[C---:B-1----:R-:W-:Y:S02]  /*1e160*/  IMAD.WIDE R44, R0.reuse, 0x4, R54 ;  /* 0x00000004002c7825 */ /* 0x042fe400078e0236 */
[----:B------:R-:W4:Y:S04]  /*1e170*/  LDL.LU.64 R54, [R1+0x830] ;  /* 0x0008300001367983 */ /* 0x000f280000300a00 */
[----:B------:R1:W-:Y:S01]  /*1e180*/  STL.64 [R1+0x8c0], R44 ;  /* 0x0008c02c01007387 */ /* 0x0003e20000100a00 */
[----:B---3--:R-:W-:-:S03]  /*1e190*/  IMAD.WIDE R40, R0, 0x4, R52 ;  /* 0x0000000400287825 */ /* 0x008fc600078e0234 */
[----:B------:R-:W3:Y:S01]  /*1e1a0*/  LDL.LU.64 R52, [R1+0x820] ;  /* 0x0008200001347983 */ /* 0x000ee20000300a00 */
[----:B------:R-:W-:Y:S02]  /*1e1b0*/  ISETP.GE.U32.AND P0, PT, R36, 0x7ffffd9b, PT ;  /* 0x7ffffd9b2400780c */ /* 0x000fe40003f06070 */
[----:B------:R-:W-:Y:S01]  /*1e1c0*/  ISETP.GE.U32.AND P5, PT, R37, 0x7ffffd97, PT ;  /* 0x7ffffd972500780c */ /* 0x000fe20003fa6070 */
[----:B--2---:R-:W-:Y:S01]  /*1e1d0*/  IMAD.WIDE R42, R0, 0x4, R144 ;  /* 0x00000004002a7825 */ /* 0x004fe200078e0290 */
[----:B------:R-:W-:-:S04]  /*1e1e0*/  IADD3 R36, R4, -0x1ee, RZ ;  /* 0xfffffe1204247810 */ /* 0x000fc80007ffe0ff */
[----:B------:R2:W-:Y:S01]  /*1e1f0*/  STL.64 [R1+0x8b0], R42 ;  /* 0x0008b02a01007387 */ /* 0x0005e20000100a00 */
[----:B------:R-:W-:-:S03]  /*1e200*/  ISETP.GE.U32.AND P2, PT, R36, 0x7ffffd93, PT ;  /* 0x7ffffd932400780c */ /* 0x000fc60003f46070 */
[----:B------:R4:W-:Y:S01]  /*1e210*/  STL.64 [R1+0xa60], R40 ;  /* 0x000a602801007387 */ /* 0x0009e20000100a00 */
[----:B------:R-:W-:-:S03]  /*1e220*/  IADD3 R37, R4, -0x1f2, RZ ;  /* 0xfffffe0e04257810 */ /* 0x000fc60007ffe0ff */
[----:B------:R1:W-:Y:S04]  /*1e230*/  LDGSTS.E [R67+0x79400], [R44.64], !P0 ;  /* 0x794000002c437fae */ /* 0x0003e8000c121848 */
[----:B------:R2:W-:Y:S04]  /*1e240*/  LDGSTS.E [R67+0x79600], [R42.64], !P0 ;  /* 0x796000002a437fae */ /* 0x0005e8000c121848 */
[----:B------:R4:W-:Y:S01]  /*1e250*/  LDGSTS.E [R67+0x7a400], [R40.64], !P5 ;  /* 0x7a40000028437fae */ /* 0x0009e2000e921848 */
[----:B------:R-:W-:-:S03]  /*1e260*/  IMAD.WIDE R38, R0, 0x4, R130 ;  /* 0x0000000400267825 */ /* 0x000fc600078e0282 */
[----:B------:R-:W3:Y:S04]  /*1e270*/  LDL.LU.64 R130, [R1+0x818] ;  /* 0x0008180001827983 */ /* 0x000ee80000300a00 */
[----:B------:R1:W-:Y:S01]  /*1e280*/  STL.64 [R1+0x890], R38 ;  /* 0x0008902601007387 */ /* 0x0003e20000100a00 */
[----:B------:R-:W-:-:S03]  /*1e290*/  ISETP.GE.U32.AND P4, PT, R37, 0x7ffffd8f, PT ;  /* 0x7ffffd8f2500780c */ /* 0x000fc60003f86070 */
[----:B------:R-:W3:Y:S04]  /*1e2a0*/  LDL.LU.64 R144, [R1+0x808] ;  /* 0x0008080001907983 */ /* 0x000ee80000300a00 */
[----:B------:R1:W-:Y:S02]  /*1e2b0*/  LDGSTS.E [R67+0x7a600], [R38.64], !P5 ;  /* 0x7a60000026437fae */ /* 0x0003e4000e921848 */
[C---:B-1----:R-:W-:Y:S02]  /*1e2c0*/  IMAD.WIDE R44, R0.reuse, 0x4, R128 ;  /* 0x00000004002c7825 */ /* 0x042fe400078e0280 */
[----:B------:R-:W3:Y:S02]  /*1e2d0*/  LDL.LU.64 R128, [R1+0x800] ;  /* 0x0008000001807983 */ /* 0x000ee40000300a00 */
[----:B--2---:R-:W-:-:S02]  /*1e2e0*/  IMAD.WIDE R42, R0, 0x4, R146 ;  /* 0x00000004002a7825 */ /* 0x004fc400078e0292 */
[----:B------:R1:W-:Y:S04]  /*1e2f0*/  STL.64 [R1+0x880], R44 ;  /* 0x0008802c01007387 */ /* 0x0003e80000100a00 */
[----:B------:R1:W-:Y:S04]  /*1e300*/  LDGSTS.E [R67+0x7b400], [R44.64], !P2 ;  /* 0x7b4000002c437fae */ /* 0x0003e8000d121848 */
[----:B------:R2:W-:Y:S01]  /*1e310*/  LDGSTS.E [R67+0x7b600], [R42.64], !P2 ;  /* 0x7b6000002a437fae */ /* 0x0005e2000d121848 */
[----:B----4-:R-:W-:-:S03]  /*1e320*/  IMAD.WIDE R40, R0, 0x4, R64 ;  /* 0x0000000400287825 */ /* 0x010fc600078e0240 */
[----:B------:R-:W4:Y:S04]  /*1e330*/  LDL.LU.64 R64, [R1+0x7f0] ;  /* 0x0007f00001407983 */ /* 0x000f280000300a00 */
[----:B------:R2:W-:Y:S04]  /*1e340*/  STL.64 [R1+0xb00], R42 ;  /* 0x000b002a01007387 */ /* 0x0005e80000100a00 */
[----:B------:R3:W-:Y:S01]  /*1e350*/  STL.64 [R1+0xb70], R40 ;  /* 0x000b702801007387 */ /* 0x0007e20000100a00 */
[----:B------:R-:W-:-:S03]  /*1e360*/  IMAD.WIDE R38, R0, 0x4, R140 ;  /* 0x0000000400267825 */ /* 0x000fc600078e028c */
[----:B------:R-:W4:Y:S01]  /*1e370*/  LDL.LU.64 R140, [R1+0x7e8] ;  /* 0x0007e800018c7983 */ /* 0x000f220000300a00 */
[----:B-1----:R-:W-:-:S03]  /*1e380*/  IMAD.WIDE R44, R0, 0x4, R142 ;  /* 0x00000004002c7825 */ /* 0x002fc600078e028e */
[----:B------:R1:W-:Y:S04]  /*1e390*/  STL.64 [R1+0x850], R38 ;  /* 0x0008502601007387 */ /* 0x0003e80000100a00 */
[----:B------:R3:W-:Y:S01]  /*1e3a0*/  LDGSTS.E [R67+0x7c400], [R40.64], !P4 ;  /* 0x7c40000028437fae */ /* 0x0007e2000e121848 */
[C---:B------:R-:W-:Y:S02]  /*1e3b0*/  IADD3 R36, R4.reuse, -0x1f6, RZ ;  /* 0xfffffe0a04247810 */ /* 0x040fe40007ffe0ff */
[----:B------:R-:W-:Y:S01]  /*1e3c0*/  IADD3 R37, R4, -0x1fa, RZ ;  /* 0xfffffe0604257810 */ /* 0x000fe20007ffe0ff */
[----:B------:R1:W-:Y:S01]  /*1e3d0*/  LDGSTS.E [R67+0x7c600], [R38.64], !P4 ;  /* 0x7c60000026437fae */ /* 0x0003e2000e121848 */
[----:B--2---:R-:W-:-:S03]  /*1e3e0*/  IMAD.WIDE R42, R0, 0x4, R54 ;  /* 0x00000004002a7825 */ /* 0x004fc600078e0236 */
[----:B------:R-:W2:Y:S04]  /*1e3f0*/  LDL.LU.64 R54, [R1+0x7e0] ;  /* 0x0007e00001367983 */ /* 0x000ea80000300a00 */
[----:B------:R1:W-:Y:S04]  /*1e400*/  STL.64 [R1+0xc08], R44 ;  /* 0x000c082c01007387 */ /* 0x0003e80000100a00 */
[----:B------:R1:W-:Y:S01]  /*1e410*/  STL.64 [R1+0xc18], R42 ;  /* 0x000c182a01007387 */ /* 0x0003e20000100a00 */
[----:B---3--:R-:W-:-:S03]  /*1e420*/  IMAD.WIDE R40, R0, 0x4, R52 ;  /* 0x0000000400287825 */ /* 0x008fc600078e0234 */
[----:B------:R-:W3:Y:S01]  /*1e430*/  LDL.LU.64 R52, [R1+0x7d0] ;  /* 0x0007d00001347983 */ /* 0x000ee20000300a00 */
[----:B------:R-:W-:Y:S02]  /*1e440*/  ISETP.GE.U32.AND P3, PT, R36, 0x7ffffd8b, PT ;  /* 0x7ffffd8b2400780c */ /* 0x000fe40003f66070 */
[----:B------:R-:W-:Y:S02]  /*1e450*/  ISETP.GE.U32.AND P1, PT, R37, 0x7ffffd87, PT ;  /* 0x7ffffd872500780c */ /* 0x000fe40003f26070 */
[----:B------:R-:W-:Y:S01]  /*1e460*/  IADD3 R36, R4, -0x1fe, RZ ;  /* 0xfffffe0204247810 */ /* 0x000fe20007ffe0ff */
[----:B------:R4:W-:Y:S03]  /*1e470*/  STL.64 [R1+0xc98], R40 ;  /* 0x000c982801007387 */ /* 0x0009e60000100a00 */
[----:B------:R-:W-:-:S05]  /*1e480*/  ISETP.GE.U32.AND P6, PT, R36, 0x7ffffd83, PT ;  /* 0x7ffffd832400780c */ /* 0x000fca0003fc6070 */
[----:B------:R1:W-:Y:S04]  /*1e490*/  LDGSTS.E [R67+0x7d400], [R44.64], !P3 ;  /* 0x7d4000002c437fae */ /* 0x0003e8000d921848 */
[----:B------:R1:W-:Y:S04]  /*1e4a0*/  LDGSTS.E [R67+0x7d600], [R42.64], !P3 ;  /* 0x7d6000002a437fae */ /* 0x0003e8000d921848 */
[----:B------:R4:W-:Y:S01]  /*1e4b0*/  LDGSTS.E [R67+0x7e400], [R40.64], !P1 ;  /* 0x7e40000028437fae */ /* 0x0009e2000c921848 */
[----:B-1----:R-:W-:-:S05]  /*1e4c0*/  IMAD.WIDE R38, R0, 0x4, R130 ;  /* 0x0000000400267825 */ /* 0x002fca00078e0282 */
[----:B------:R1:W-:Y:S01]  /*1e4d0*/  STL.64 [R1+0xca8], R38 ;  /* 0x000ca82601007387 */ /* 0x0003e20000100a00 */
[----:B------:R-:W-:-:S03]  /*1e4e0*/  IMAD.WIDE R44, R0, 0x4, R144 ;  /* 0x00000004002c7825 */ /* 0x000fc600078e0290 */
[----:B------:R-:W3:Y:S04]  /*1e4f0*/  LDL.LU.64 R142, [R1+0x7c8] ;  /* 0x0007c800018e7983 */ /* 0x000ee80000300a00 */
[----:B------:R-:W3:Y:S04]  /*1e500*/  LDL.LU.64 R130, [R1+0x7c0] ;  /* 0x0007c00001827983 */ /* 0x000ee80000300a00 */
[----:B------:R1:W-:Y:S04]  /*1e510*/  LDGSTS.E [R67+0x7e600], [R38.64], !P1 ;  /* 0x7e60000026437fae */ /* 0x0003e8000c921848 */
[----:B------:R1:W-:Y:S01]  /*1e520*/  LDGSTS.E [R67+0x7f400], [R44.64], !P6 ;  /* 0x7f4000002c437fae */ /* 0x0003e2000f121848 */
[----:B------:R-:W-:-:S03]  /*1e530*/  IMAD.WIDE R42, R0, 0x4, R128 ;  /* 0x00000004002a7825 */ /* 0x000fc600078e0280 */
[----:B------:R-:W3:Y:S04]  /*1e540*/  LDL.LU.64 R128, [R1+0x7b0] ;  /* 0x0007b00001807983 */ /* 0x000ee80000300a00 */
[----:B------:R2:W-:Y:S04]  /*1e550*/  STL.64 [R1+0xfe0], R44 ;  /* 0x000fe02c01007387 */ /* 0x0005e80000100a00 */
[----:B------:R3:W-:Y:S04]  /*1e560*/  STL.64 [R1+0xff0], R42 ;  /* 0x000ff02a01007387 */ /* 0x0007e80000100a00 */
[----:B------:R1:W-:Y:S01]  /*1e570*/  LDGSTS.E [R67+0x7f600], [R42.64], !P6 ;  /* 0x7f6000002a437fae */ /* 0x0003e2000f121848 */
[----:B----4-:R-:W-:-:S03]  /*1e580*/  IMAD.WIDE R40, R0, 0x4, R64 ;  /* 0x0000000400287825 */ /* 0x010fc600078e0240 */
[----:B------:R-:W4:Y:S04]  /*1e590*/  LDL.LU.64 R64, [R1+0x7a8] ;  /* 0x0007a80001407983 */ /* 0x000f280000300a00 */
[----:B------:R2:W-:Y:S01]  /*1e5a0*/  STL.64 [R1+0x2b8], R40 ;  /* 0x0002b82801007387 */ /* 0x0005e20000100a00 */
[----:B-1----:R-:W-:-:S05]  /*1e5b0*/  IMAD.WIDE R38, R0, 0x4, R140 ;  /* 0x0000000400267825 */ /* 0x002fca00078e028c */
[----:B------:R1:W-:Y:S04]  /*1e5c0*/  STL.64 [R1+0x2b0], R38 ;  /* 0x0002b02601007387 */ /* 0x0003e80000100a00 */
[----:B------:R-:W4:Y:S04]  /*1e5d0*/  LDL.LU.64 R146, [R1+0x798] ;  /* 0x0007980001927983 */ /* 0x000f280000300a00 */
[----:B------:R-:W4:Y:S04]  /*1e5e0*/  LDL.LU.64 R144, [R1+0x790] ;  /* 0x0007900001907983 */ /* 0x000f280000300a00 */
[----:B------:R-:W4:Y:S04]  /*1e5f0*/  LDL.LU.64 R140, [R1+0x788] ;  /* 0x00078800018c7983 */ /* 0x000f280000300a00 */
[----:B------:R-:W4:Y:S01]  /*1e600*/  LDL.LU.64 R66, [R1+0x778] ;  /* 0x0007780001427983 */ /* 0x000f220000300a00 */
[----:B--2---:R-:W-:-:S05]  /*1e610*/  IMAD.WIDE R44, R0, 0x4, R54 ;  /* 0x00000004002c7825 */ /* 0x004fca00078e0236 */
[----:B------:R2:W-:Y:S04]  /*1e620*/  STL.64 [R1+0x278], R44 ;  /* 0x0002782c01007387 */ /* 0x0005e80000100a00 */
[----:B------:R-:W4:Y:S01]  /*1e630*/  LDL.LU.64 R54, [R1+0x770] ;  /* 0x0007700001367983 */ /* 0x000f220000300a00 */
[----:B---3--:R-:W-:-:S03]  /*1e640*/  IMAD.WIDE R42, R0, 0x4, R52 ;  /* 0x00000004002a7825 */ /* 0x008fc600078e0234 */
[----:B------:R-:W3:Y:S01]  /*1e650*/  LDL.LU.64 R52, [R1+0x768] ;  /* 0x0007680001347983 */ /* 0x000ee20000300a00 */
[C---:B------:R-:W-:Y:S02]  /*1e660*/  IADD3 R37, R4.reuse, -0x183, RZ ;  /* 0xfffffe7d04257810 */ /* 0x040fe40007ffe0ff */
[----:B------:R-:W-:Y:S02]  /*1e670*/  IADD3 R36, R4, -0x187, RZ ;  /* 0xfffffe7904247810 */ /* 0x000fe40007ffe0ff */
[----:B------:R-:W-:Y:S02]  /*1e680*/  ISETP.GE.U32.AND P0, PT, R37, 0x7ffffdfe, PT ;  /* 0x7ffffdfe2500780c */ /* 0x000fe40003f06070 */
[----:B------:R-:W-:Y:S02]  /*1e690*/  ISETP.GE.U32.AND P5, PT, R36, 0x7ffffdfa, PT ;  /* 0x7ffffdfa2400780c */ /* 0x000fe40003fa6070 */
[C---:B------:R-:W-:Y:S02]  /*1e6a0*/  IADD3 R37, R4.reuse, -0x18b, RZ ;  /* 0xfffffe7504257810 */ /* 0x040fe40007ffe0ff */
[----:B------:R-:W-:-:S02]  /*1e6b0*/  IADD3 R36, R4, -0x18f, RZ ;  /* 0xfffffe7104247810 */ /* 0x000fc40007ffe0ff */
[----:B------:R-:W-:Y:S02]  /*1e6c0*/  LOP3.LUT R249, R248, 0x40, RZ, 0x3c, !PT ;  /* 0x00000040f8f97812 */ /* 0x000fe400078e3cff */
[----:B------:R-:W-:Y:S02]  /*1e6d0*/  ISETP.GE.U32.AND P2, PT, R37, 0x7ffffdf6, PT ;  /* 0x7ffffdf62500780c */ /* 0x000fe40003f46070 */
[----:B------:R-:W-:Y:S01]  /*1e6e0*/  ISETP.GE.U32.AND P4, PT, R36, 0x7ffffdf2, PT ;  /* 0x7ffffdf22400780c */ /* 0x000fe20003f86070 */
[----:B------:R1:W-:Y:S01]  /*1e6f0*/  LDGSTS.E [R249+0x60800], [R40.64], !P0 ;  /* 0x6080000028f97fae */ /* 0x0003e2000c121848 */
[----:B------:R-:W-:-:S03]  /*1e700*/  IADD3 R37, R4, -0x193, RZ ;  /* 0xfffffe6d04257810 */ /* 0x000fc60007ffe0ff */
[----:B------:R1:W-:Y:S01]  /*1e710*/  LDGSTS.E [R249+0x60a00], [R38.64], !P0 ;  /* 0x60a0000026f97fae */ /* 0x0003e2000c121848 */
[----:B------:R-:W-:-:S03]  /*1e720*/  ISETP.GE.U32.AND P3, PT, R37, 0x7ffffdee, PT ;  /* 0x7ffffdee2500780c */ /* 0x000fc60003f66070 */
[----:B------:R2:W-:Y:S04]  /*1e730*/  LDGSTS.E [R249+0x61800], [R44.64], !P5 ;  /* 0x618000002cf97fae */ /* 0x0005e8000e921848 */
[----:B------:R4:W-:Y:S01]  /*1e740*/  STL.64 [R1+0x270], R42 ;  /* 0x0002702a01007387 */ /* 0x0009e20000100a00 */
[----:B-1----:R-:W-:-:S03]  /*1e750*/  IMAD.WIDE R40, R0, 0x4, R142 ;  /* 0x0000000400287825 */ /* 0x002fc600078e028e */
[----:B------:R4:W-:Y:S01]  /*1e760*/  LDGSTS.E [R249+0x61a00], [R42.64], !P5 ;  /* 0x61a000002af97fae */ /* 0x0009e2000e921848 */
[----:B------:R-:W-:-:S03]  /*1e770*/  IMAD.WIDE R38, R0, 0x4, R130 ;  /* 0x0000000400267825 */ /* 0x000fc600078e0282 */
[----:B------:R1:W-:Y:S04]  /*1e780*/  STL.64 [R1+0x238], R40 ;  /* 0x0002382801007387 */ /* 0x0003e80000100a00 */
[----:B------:R1:W-:Y:S04]  /*1e790*/  STL.64 [R1+0x230], R38 ;  /* 0x0002302601007387 */ /* 0x0003e80000100a00 */
[----:B------:R-:W3:Y:S04]  /*1e7a0*/  LDL.LU.64 R142, [R1+0x760] ;  /* 0x00076000018e7983 */ /* 0x000ee80000300a00 */
[----:B------:R-:W3:Y:S01]  /*1e7b0*/  LDL.LU.64 R130, [R1+0x750] ;  /* 0x0007500001827983 */ /* 0x000ee20000300a00 */
[----:B--2---:R-:W-:-:S03]  /*1e7c0*/  IMAD.WIDE R44, R0, 0x4, R128 ;  /* 0x00000004002c7825 */ /* 0x004fc600078e0280 */
[----:B------:R1:W-:Y:S04]  /*1e7d0*/  LDGSTS.E [R249+0x62800], [R40.64], !P2 ;  /* 0x6280000028f97fae */ /* 0x0003e8000d121848 */
[----:B------:R2:W-:Y:S04]  /*1e7e0*/  STL.64 [R1+0x1b8], R44 ;  /* 0x0001b82c01007387 */ /* 0x0005e80000100a00 */
[----:B------:R1:W-:Y:S04]  /*1e7f0*/  LDGSTS.E [R249+0x62a00], [R38.64], !P2 ;  /* 0x62a0000026f97fae */ /* 0x0003e8000d121848 */
[----:B------:R-:W3:Y:S04]  /*1e800*/  LDL.LU.64 R128, [R1+0x748] ;  /* 0x0007480001807983 */ /* 0x000ee80000300a00 */
[----:B------:R2:W-:Y:S01]  /*1e810*/  LDGSTS.E [R249+0x63800], [R44.64], !P4 ;  /* 0x638000002cf97fae */ /* 0x0005e2000e121848 */
[----:B----4-:R-:W-:-:S03]  /*1e820*/  IMAD.WIDE R42, R0, 0x4, R64 ;  /* 0x00000004002a7825 */ /* 0x010fc600078e0240 */
[----:B------:R-:W4:Y:S04]  /*1e830*/  LDL.LU.64 R64, [R1+0x740] ;  /* 0x0007400001407983 */ /* 0x000f280000300a00 */
[----:B------:R1:W-:Y:S04]  /*1e840*/  STL.64 [R1+0x1b0], R42 ;  /* 0x0001b02a01007387 */ /* 0x0003e80000100a00 */
[----:B------:R2:W-:Y:S01]  /*1e850*/  LDGSTS.E [R249+0x63a00], [R42.64], !P4 ;  /* 0x63a000002af97fae */ /* 0x0005e2000e121848 */
[----:B-1----:R-:W-:-:S04]  /*1e860*/  IMAD.WIDE R40, R0, 0x4, R146 ;  /* 0x0000000400287825 */ /* 0x002fc800078e0292 */
[C---:B------:R-:W-:Y:S01]  /*1e870*/  IMAD.WIDE R38, R0.reuse, 0x4, R144 ;  /* 0x0000000400267825 */ /* 0x040fe200078e0290 */
[----:B------:R1:W-:Y:S03]  /*1e880*/  STL.64 [R1+0x178], R40 ;  /* 0x0001782801007387 */ /* 0x0003e60000100a00 */
[C---:B--2---:R-:W-:Y:S01]  /*1e890*/  IMAD.WIDE R44, R0.reuse, 0x4, R140 ;  /* 0x00000004002c7825 */ /* 0x044fe200078e028c */
[----:B------:R1:W-:Y:S03]  /*1e8a0*/  LDGSTS.E [R249+0x64800], [R40.64], !P3 ;  /* 0x6480000028f97fae */ /* 0x0003e6000d921848 */
[C---:B------:R-:W-:Y:S01]  /*1e8b0*/  IMAD.WIDE R42, R0.reuse, 0x4, R66 ;  /* 0x00000004002a7825 */ /* 0x040fe200078e0242 */
[----:B------:R3:W-:Y:S04]  /*1e8c0*/  STL.64 [R1+0x170], R38 ;  /* 0x0001702601007387 */ /* 0x0007e80000100a00 */
[----:B------:R3:W-:Y:S04]  /*1e8d0*/  LDGSTS.E [R249+0x64a00], [R38.64], !P3 ;  /* 0x64a0000026f97fae */ /* 0x0007e8000d921848 */
[----:B------:R-:W-:Y:S04]  /*1e8e0*/  STL.64 [R1+0x138], R44 ;  /* 0x0001382c01007387 */ /* 0x000fe80000100a00 */
[----:B------:R-:W-:Y:S01]  /*1e8f0*/  STL.64 [R1+0x130], R42 ;  /* 0x0001302a01007387 */ /* 0x000fe20000100a00 */
[----:B-1----:R-:W-:-:S03]  /*1e900*/  IMAD.WIDE R40, R0, 0x4, R54 ;  /* 0x0000000400287825 */ /* 0x002fc600078e0236 */
[----:B------:R-:W2:Y:S01]  /*1e910*/  LDL.LU.64 R54, [R1+0x738] ;  /* 0x0007380001367983 */ /* 0x000ea20000300a00 */
[----:B---3--:R-:W-:-:S03]  /*1e920*/  IMAD.WIDE R38, R0, 0x4, R52 ;  /* 0x0000000400267825 */ /* 0x008fc600078e0234 */
[----:B------:R-:W3:Y:S04]  /*1e930*/  LDL.LU.64 R52, [R1+0x728] ;  /* 0x0007280001347983 */ /* 0x000ee80000300a00 */
[----:B------:R-:W-:Y:S04]  /*1e940*/  STL.64 [R1+0x38], R40 ;  /* 0x0000382801007387 */ /* 0x000fe80000100a00 */
[----:B------:R1:W-:Y:S04]  /*1e950*/  STL.64 [R1+0x30], R38 ;  /* 0x0000302601007387 */ /* 0x0003e80000100a00 */
[----:B------:R-:W1:Y:S04]  /*1e960*/  LDL.LU.64 R140, [R1+0x720] ;  /* 0x00072000018c7983 */ /* 0x000e680000300a00 */
[----:B------:R-:W2:Y:S01]  /*1e970*/  LDL.LU.64 R66, [R1+0x718] ;  /* 0x0007180001427983 */ /* 0x000ea20000300a00 */
[----:B------:R-:W-:-:S02]  /*1e980*/  IADD3 R36, R4, -0x197, RZ ;  /* 0xfffffe6904247810 */ /* 0x000fc40007ffe0ff */
[----:B------:R-:W-:Y:S01]  /*1e990*/  IADD3 R37, R4, -0x19b, RZ ;  /* 0xfffffe6504257810 */ /* 0x000fe20007ffe0ff */
[----:B------:R-:W3:Y:S01]  /*1e9a0*/  LDL.LU.64 R136, [R1+0x4c0] ;  /* 0x0004c00001887983 */ /* 0x000ee20000300a00 */
[----:B------:R-:W-:Y:S02]  /*1e9b0*/  ISETP.GE.U32.AND P1, PT, R36, 0x7ffffdea, PT ;  /* 0x7ffffdea2400780c */ /* 0x000fe40003f26070 */
[----:B------:R-:W-:Y:S01]  /*1e9c0*/  IADD3 R36, R4, -0x19f, RZ ;  /* 0xfffffe6104247810 */ /* 0x000fe20007ffe0ff */
[----:B------:R-:W3:Y:S01]  /*1e9d0*/  LDL.LU.64 R138, [R1+0x4e0] ;  /* 0x0004e000018a7983 */ /* 0x000ee20000300a00 */
[----:B------:R-:W-:Y:S02]  /*1e9e0*/  ISETP.GE.U32.AND P6, PT, R37, 0x7ffffde6, PT ;  /* 0x7ffffde62500780c */ /* 0x000fe40003fc6070 */
[----:B------:R-:W-:Y:S01]  /*1e9f0*/  ISETP.GE.U32.AND P0, PT, R36, 0x7ffffde2, PT ;  /* 0x7ffffde22400780c */ /* 0x000fe20003f06070 */
[----:B------:R-:W3:Y:S01]  /*1ea00*/  LDL.LU.64 R60, [R1+0x5b8] ;  /* 0x0005b800013c7983 */ /* 0x000ee20000300a00 */
[----:B------:R-:W-:-:S02]  /*1ea10*/  IADD3 R37, R4, -0x1a3, RZ ;  /* 0xfffffe5d04257810 */ /* 0x000fc40007ffe0ff */
[----:B------:R-:W-:Y:S01]  /*1ea20*/  IADD3 R36, R4, -0x1a7, RZ ;  /* 0xfffffe5904247810 */ /* 0x000fe20007ffe0ff */
[----:B------:R-:W3:Y:S01]  /*1ea30*/  LDL.LU.64 R250, [R1+0x5d0] ;  /* 0x0005d00001fa7983 */ /* 0x000ee20000300a00 */
[----:B------:R-:W-:Y:S02]  /*1ea40*/  ISETP.GE.U32.AND P5, PT, R37, 0x7ffffdde, PT ;  /* 0x7ffffdde2500780c */ /* 0x000fe40003fa6070 */
[----:B------:R-:W-:Y:S01]  /*1ea50*/  ISETP.GE.U32.AND P2, PT, R36, 0x7ffffdda, PT ;  /* 0x7ffffdda2400780c */ /* 0x000fe20003f46070 */
[----:B------:R1:W-:Y:S01]  /*1ea60*/  LDGSTS.E [R249+0x65800], [R44.64], !P1 ;  /* 0x658000002cf97fae */ /* 0x0003e2000c921848 */
[C---:B------:R-:W-:Y:S02]  /*1ea70*/  IADD3 R37, R4.reuse, -0x1ab, RZ ;  /* 0xfffffe5504257810 */ /* 0x040fe40007ffe0ff */
[----:B------:R-:W-:Y:S01]  /*1ea80*/  IADD3 R36, R4, -0x1af, RZ ;  /* 0xfffffe5104247810 */ /* 0x000fe20007ffe0ff */
[----:B------:R1:W-:Y:S01]  /*1ea90*/  LDGSTS.E [R249+0x65a00], [R42.64], !P1 ;  /* 0x65a000002af97fae */ /* 0x0003e2000c921848 */
[----:B------:R-:W-:-:S04]  /*1eaa0*/  IMAD.WIDE R146, R0, 0x4, R142 ;  /* 0x0000000400927825 */ /* 0x000fc800078e028e */
[----:B------:R-:W-:Y:S01]  /*1eab0*/  IMAD.WIDE R144, R0, 0x4, R130 ;  /* 0x0000000400907825 */ /* 0x000fe200078e0282 */
[----:B------:R-:W-:Y:S01]  /*1eac0*/  STL.64 [R1+0x1388], R146 ;  /* 0x0013889201007387 */ /* 0x000fe20000100a00 */
[----:B------:R-:W-:-:S03]  /*1ead0*/  ISETP.GE.U32.AND P4, PT, R37, 0x7ffffdd6, PT ;  /* 0x7ffffdd62500780c */ /* 0x000fc60003f86070 */
[----:B------:R-:W-:Y:S01]  /*1eae0*/  STL.64 [R1+0x1390], R144 ;  /* 0x0013909001007387 */ /* 0x000fe20000100a00 */
[----:B------:R-:W-:Y:S02]  /*1eaf0*/  ISETP.GE.U32.AND P3, PT, R36, 0x7ffffdd2, PT ;  /* 0x7ffffdd22400780c */ /* 0x000fe40003f66070 */
[----:B------:R-:W-:Y:S01]  /*1eb00*/  IADD3 R37, R4, -0x1b3, RZ ;  /* 0xfffffe4d04257810 */ /* 0x000fe20007ffe0ff */
[----:B------:R1:W-:Y:S01]  /*1eb10*/  LDGSTS.E [R249+0x66800], [R40.64], !P6 ;  /* 0x6680000028f97fae */ /* 0x0003e2000f121848 */
[----:B------:R-:W-:Y:S01]  /*1eb20*/  IMAD.WIDE R130, R0, 0x4, R128 ;  /* 0x0000000400827825 */ /* 0x000fe200078e0280 */
[----:B------:R-:W-:Y:S02]  /*1eb30*/  IADD3 R36, R4, -0x1b7, RZ ;  /* 0xfffffe4904247810 */ /* 0x000fe40007ffe0ff */
[----:B------:R1:W-:Y:S04]  /*1eb40*/  LDGSTS.E [R249+0x66a00], [R38.64], !P6 ;  /* 0x66a0000026f97fae */ /* 0x0003e8000f121848 */
[----:B------:R-:W-:Y:S01]  /*1eb50*/  STL.64 [R1+0x1398], R130 ;  /* 0x0013988201007387 */ /* 0x000fe20000100a00 */
[----:B------:R-:W-:-:S02]  /*1eb60*/  ISETP.GE.U32.AND P1, PT, R37, 0x7ffffdce, PT ;  /* 0x7ffffdce2500780c */ /* 0x000fc40003f26070 */
[----:B------:R-:W-:Y:S01]  /*1eb70*/  ISETP.GE.U32.AND P6, PT, R36, 0x7ffffdca, PT ;  /* 0x7ffffdca2400780c */ /* 0x000fe20003fc6070 */
[----:B------:R1:W-:Y:S01]  /*1eb80*/  LDGSTS.E [R249+0x67800], [R146.64], !P0 ;  /* 0x6780000092f97fae */ /* 0x0003e2000c121848 */
[C---:B------:R-:W-:Y:S02]  /*1eb90*/  IADD3 R37, R4.reuse, -0x1bb, RZ ;  /* 0xfffffe4504257810 */ /* 0x040fe40007ffe0ff */
[----:B------:R-:W-:Y:S01]  /*1eba0*/  IADD3 R36, R4, -0x1bf, RZ ;  /* 0xfffffe4104247810 */ /* 0x000fe20007ffe0ff */
[----:B------:R1:W-:Y:S01]  /*1ebb0*/  LDGSTS.E [R249+0x67a00], [R144.64], !P0 ;  /* 0x67a0000090f97fae */ /* 0x0003e2000c121848 */
[----:B------:R-:W-:-:S03]  /*1ebc0*/  ISETP.GE.U32.AND P0, PT, R37, 0x7ffffdc6, PT ;  /* 0x7ffffdc62500780c */ /* 0x000fc60003f06070 */
[----:B------:R1:W-:Y:S01]  /*1ebd0*/  LDGSTS.E [R249+0x68800], [R130.64], !P5 ;  /* 0x6880000082f97fae */ /* 0x0003e2000e921848 */
[----:B----4-:R-:W-:-:S05]  /*1ebe0*/  IMAD.WIDE R128, R0, 0x4, R64 ;  /* 0x0000000400807825 */ /* 0x010fca00078e0240 */
[----:B------:R-:W-:Y:S04]  /*1ebf0*/  STL.64 [R1+0x13a0], R128 ;  /* 0x0013a08001007387 */ /* 0x000fe80000100a00 */
[----:B------:R-:W4:Y:S04]  /*1ec00*/  LDL.LU.64 R142, [R1+0x710] ;  /* 0x00071000018e7983 */ /* 0x000f280000300a00 */
[----:B------:R-:W4:Y:S04]  /*1ec10*/  LDL.LU.64 R62, [R1+0x660] ;  /* 0x00066000013e7983 */ /* 0x000f280000300a00 */
[----:B------:R1:W-:Y:S01]  /*1ec20*/  LDGSTS.E [R249+0x68a00], [R128.64], !P5 ;  /* 0x68a0000080f97fae */ /* 0x0003e2000e921848 */
[----:B------:R-:W-:Y:S01]  /*1ec30*/  ISETP.GE.U32.AND P5, PT, R36, 0x7ffffdc2, PT ;  /* 0x7ffffdc22400780c */ /* 0x000fe20003fa6070 */
[----:B-1----:R-:W-:-:S02]  /*1ec40*/  IMAD.WIDE R38, R0, 0x4, R140 ;  /* 0x0000000400267825 */ /* 0x002fc400078e028c */
[----:B------:R-:W4:Y:S02]  /*1ec50*/  LDL.LU.64 R140, [R1+0x6e8] ;  /* 0x0006e800018c7983 */ /* 0x000f240000300a00 */
[C---:B--2---:R-:W-:Y:S02]  /*1ec60*/  IMAD.WIDE R36, R0.reuse, 0x4, R66 ;  /* 0x0000000400247825 */ /* 0x044fe400078e0242 */
[----:B------:R-:W2:Y:S02]  /*1ec70*/  LDL.LU.64 R66, [R1+0x6f8] ;  /* 0x0006f80001427983 */ /* 0x000ea40000300a00 */
[----:B------:R-:W-:-:S04]  /*1ec80*/  IMAD.WIDE R54, R0, 0x4, R54 ;  /* 0x0000000400367825 */ /* 0x000fc800078e0236 */
[C---:B---3--:R-:W-:Y:S01]  /*1ec90*/  IMAD.WIDE R52, R0.reuse, 0x4, R52 ;  /* 0x0000000400347825 */ /* 0x048fe200078e0234 */
[----:B------:R-:W-:Y:S04]  /*1eca0*/  STL.64 [R1+0x13a8], R54 ;  /* 0x0013a83601007387 */ /* 0x000fe80000100a00 */
[----:B------:R-:W-:Y:S01]  /*1ecb0*/  STL.64 [R1+0x13b0], R52 ;  /* 0x0013b03401007387 */ /* 0x000fe20000100a00 */
[----:B------:R-:W-:-:S03]  /*1ecc0*/  IMAD.WIDE R42, R0, 0x4, R136 ;  /* 0x00000004002a7825 */ /* 0x000fc600078e0288 */
[----:B------:R1:W-:Y:S01]  /*1ecd0*/  STL.64 [R1+0x13b8], R38 ;  /* 0x0013b82601007387 */ /* 0x0003e20000100a00 */
[----:B------:R-:W-:-:S03]  /*1ece0*/  IMAD.WIDE R40, R0, 0x4, R138 ;  /* 0x0000000400287825 */ /* 0x000fc600078e028a */
[----:B------:R3:W-:Y:S04]  /*1ecf0*/  STL.64 [R1+0x13c0], R36 ;  /* 0x0013c02401007387 */ /* 0x0007e80000100a00 */
[----:B------:R-:W2:Y:S04]  /*1ed00*/  LDL.LU.64 R136, [R1+0x700] ;  /* 0x0007000001887983 */ /* 0x000ea80000300a00 */
[----:B------:R1:W-:Y:S04]  /*1ed10*/  LDGSTS.E [R249+0x69800], [R54.64], !P2 ;  /* 0x6980000036f97fae */ /* 0x0003e8000d121848 */
[----:B------:R-:W2:Y:S04]  /*1ed20*/  LDL.LU.64 R138, [R1+0x6f0] ;  /* 0x0006f000018a7983 */ /* 0x000ea80000300a00 */
[----:B------:R1:W-:Y:S04]  /*1ed30*/  LDGSTS.E [R249+0x69a00], [R52.64], !P2 ;  /* 0x69a0000034f97fae */ /* 0x0003e8000d121848 */
[----:B------:R1:W-:Y:S04]  /*1ed40*/  LDGSTS.E [R249+0x6a800], [R38.64], !P4 ;  /* 0x6a80000026f97fae */ /* 0x0003e8000e121848 */
[----:B------:R4:W-:Y:S04]  /*1ed50*/  STL.64 [R1+0x4c0], R42 ;  /* 0x0004c02a01007387 */ /* 0x0009e80000100a00 */
[----:B------:R3:W-:Y:S01]  /*1ed60*/  LDGSTS.E [R249+0x6aa00], [R36.64], !P4 ;  /* 0x6aa0000024f97fae */ /* 0x0007e2000e121848 */
[----:B-1----:R-:W-:-:S03]  /*1ed70*/  IMAD.WIDE R38, R0, 0x4, R60 ;  /* 0x0000000400267825 */ /* 0x002fc600078e023c */
[----:B------:R1:W-:Y:S04]  /*1ed80*/  STL.64 [R1+0x4e0], R40 ;  /* 0x0004e02801007387 */ /* 0x0003e80000100a00 */
[----:B------:R-:W2:Y:S01]  /*1ed90*/  LDL.LU.64 R60, [R1+0x6e0] ;  /* 0x0006e000013c7983 */ /* 0x000ea20000300a00 */
[----:B---3--:R-:W-:-:S03]  /*1eda0*/  IMAD.WIDE R36, R0, 0x4, R250 ;  /* 0x0000000400247825 */ /* 0x008fc600078e02fa */
[----:B------:R4:W-:Y:S04]  /*1edb0*/  LDGSTS.E [R249+0x6b800], [R42.64], !P3 ;  /* 0x6b8000002af97fae */ /* 0x0009e8000d921848 */
[----:B------:R3:W-:Y:S04]  /*1edc0*/  STL.64 [R1+0x5b8], R38 ;  /* 0x0005b82601007387 */ /* 0x0007e80000100a00 */
[----:B------:R1:W-:Y:S04]  /*1edd0*/  LDGSTS.E [R249+0x6ba00], [R40.64], !P3 ;  /* 0x6ba0000028f97fae */ /* 0x0003e8000d921848 */
[----:B------:R-:W2:Y:S04]  /*1ede0*/  LDL.LU.64 R250, [R1+0x6d8] ;  /* 0x0006d80001fa7983 */ /* 0x000ea80000300a00 */
[----:B------:R2:W-:Y:S04]  /*1edf0*/  STL.64 [R1+0x5d0], R36 ;  /* 0x0005d02401007387 */ /* 0x0005e80000100a00 */
[----:B------:R3:W-:Y:S04]  /*1ee00*/  LDGSTS.E [R249+0x6c800], [R38.64], !P1 ;  /* 0x6c80000026f97fae */ /* 0x0007e8000c921848 */
[----:B------:R2:W-:Y:S01]  /*1ee10*/  LDGSTS.E [R249+0x6ca00], [R36.64], !P1 ;  /* 0x6ca0000024f97fae */ /* 0x0005e2000c921848 */
[----:B----4-:R-:W-:-:S03]  /*1ee20*/  IMAD.WIDE R42, R0, 0x4, R142 ;  /* 0x00000004002a7825 */ /* 0x010fc600078e028e */
[----:B------:R-:W2:Y:S01]  /*1ee30*/  LDL.LU.64 R142, [R1+0x6c8] ;  /* 0x0006c800018e7983 */ /* 0x000ea20000300a00 */
[----:B-1----:R-:W-:-:S03]  /*1ee40*/  IMAD.WIDE R40, R0, 0x4, R62 ;  /* 0x0000000400287825 */ /* 0x002fc600078e023e */
[----:B------:R-:W2:Y:S04]  /*1ee50*/  LDL.LU.64 R62, [R1+0x6c0] ;  /* 0x0006c000013e7983 */ /* 0x000ea80000300a00 */
[----:B------:R1:W-:Y:S04]  /*1ee60*/  STL.64 [R1+0x640], R42 ;  /* 0x0006402a01007387 */ /* 0x0003e80000100a00 */
[----:B------:R1:W-:Y:S01]  /*1ee70*/  STL.64 [R1+0x660], R40 ;  /* 0x0006602801007387 */ /* 0x0003e20000100a00 */
[----:B------:R-:W-:-:S03]  /*1ee80*/  IADD3 R65, R4, -0x1c3, RZ ;  /* 0xfffffe3d04417810 */ /* 0x000fc60007ffe0ff */
[----:B------:R1:W-:Y:S01]  /*1ee90*/  LDGSTS.E [R249+0x6d800], [R42.64], !P6 ;  /* 0x6d8000002af97fae */ /* 0x0003e2000f121848 */
[----:B---3--:R-:W-:-:S03]  /*1eea0*/  IMAD.WIDE R38, R0, 0x4, R140 ;  /* 0x0000000400267825 */ /* 0x008fc600078e028c */
[----:B------:R3:W-:Y:S04]  /*1eeb0*/  LDGSTS.E [R249+0x6da00], [R40.64], !P6 ;  /* 0x6da0000028f97fae */ /* 0x0007e8000f121848 */
[----:B------:R-:W4:Y:S01]  /*1eec0*/  LDL.LU.64 R140, [R1+0x6b0] ;  /* 0x0006b000018c7983 */ /* 0x000f220000300a00 */
[----:B--2---:R-:W-:-:S03]  /*1eed0*/  IMAD.WIDE R36, R0, 0x4, R66 ;  /* 0x0000000400247825 */ /* 0x004fc600078e0242 */
[----:B------:R2:W-:Y:S04]  /*1eee0*/  STL.64 [R1+0x6e8], R38 ;  /* 0x0006e82601007387 */ /* 0x0005e80000100a00 */
[----:B------:R-:W4:Y:S01]  /*1eef0*/  LDL.LU.64 R66, [R1+0x6a8] ;  /* 0x0006a80001427983 */ /* 0x000f220000300a00 */
[----:B------:R-:W-:-:S03]  /*1ef00*/  ISETP.GE.U32.AND P2, PT, R65, 0x7ffffdbe, PT ;  /* 0x7ffffdbe4100780c */ /* 0x000fc60003f46070 */
[----:B------:R2:W-:Y:S04]  /*1ef10*/  STL.64 [R1+0x6f8], R36 ;  /* 0x0006f82401007387 */ /* 0x0005e80000100a00 */
[----:B------:R2:W-:Y:S04]  /*1ef20*/  LDGSTS.E [R249+0x6e800], [R38.64], !P0 ;  /* 0x6e80000026f97fae */ /* 0x0005e8000c121848 */
[----:B------:R2:W-:Y:S01]  /*1ef30*/  LDGSTS.E [R249+0x6ea00], [R36.64], !P0 ;  /* 0x6ea0000024f97fae */ /* 0x0005e2000c121848 */
[----:B-1----:R-:W-:-:S03]  /*1ef40*/  IMAD.WIDE R42, R0, 0x4, R136 ;  /* 0x00000004002a7825 */ /* 0x002fc600078e0288 */
[----:B------:R-:W4:Y:S04]  /*1ef50*/  LDL.LU.64 R136, [R1+0x690] ;  /* 0x0006900001887983 */ /* 0x000f280000300a00 */
[----:B------:R1:W-:Y:S01]  /*1ef60*/  LDGSTS.E [R249+0x6f800], [R42.64], !P5 ;  /* 0x6f8000002af97fae */ /* 0x0003e2000e921848 */
[----:B---3--:R-:W-:-:S03]  /*1ef70*/  IMAD.WIDE R40, R0, 0x4, R138 ;  /* 0x0000000400287825 */ /* 0x008fc600078e028a */
[----:B------:R-:W3:Y:S04]  /*1ef80*/  LDL.LU.64 R138, [R1+0x688] ;  /* 0x00068800018a7983 */ /* 0x000ee80000300a00 */
[----:B------:R1:W-:Y:S04]  /*1ef90*/  STL.64 [R1+0x700], R42 ;  /* 0x0007002a01007387 */ /* 0x0003e80000100a00 */
[----:B------:R1:W-:Y:S04]  /*1efa0*/  STL.64 [R1+0x6f0], R40 ;  /* 0x0006f02801007387 */ /* 0x0003e80000100a00 */
[----:B------:R1:W-:Y:S01]  /*1efb0*/  LDGSTS.E [R249+0x6fa00], [R40.64], !P5 ;  /* 0x6fa0000028f97fae */ /* 0x0003e2000e921848 */
[----:B--2---:R-:W-:-:S03]  /*1efc0*/  IMAD.WIDE R38, R0, 0x4, R60 ;  /* 0x0000000400267825 */ /* 0x004fc600078e023c */
[----:B------:R-:W2:Y:S04]  /*1efd0*/  LDL.LU.64 R60, [R1+0x680] ;  /* 0x00068000013c7983 */ /* 0x000ea80000300a00 */
[----:B------:R4:W-:Y:S04]  /*1efe0*/  STL.64 [R1+0x6e0], R38 ;  /* 0x0006e02601007387 */ /* 0x0009e80000100a00 */
[----:B------:R4:W-:Y:S01]  /*1eff0*/  LDGSTS.E [R249+0x70800], [R38.64], !P2 ;  /* 0x7080000026f97fae */ /* 0x0009e2000d121848 */
[----:B------:R-:W-:-:S03]  /*1f000*/  IMAD.WIDE R36, R0, 0x4, R250 ;  /* 0x0000000400247825 */ /* 0x000fc600078e02fa */
[----:B------:R-:W2:Y:S04]  /*1f010*/  LDL.LU.64 R250, [R1+0x678] ;  /* 0x0006780001fa7983 */ /* 0x000ea80000300a00 */
[----:B------:R1:W-:Y:S04]  /*1f020*/  STL.64 [R1+0x6d8], R36 ;  /* 0x0006d82401007387 */ /* 0x0003e80000100a00 */
[----:B------:R1:W-:Y:S02]  /*1f030*/  LDGSTS.E [R249+0x70a00], [R36.64], !P2 ;  /* 0x70a0000024f97fae */ /* 0x0003e4000d121848 */
[----:B-1----:R-:W-:-:S02]  /*1f040*/  IMAD.WIDE R42, R0, 0x4, R142 ;  /* 0x00000004002a7825 */ /* 0x002fc400078e028e */
[----:B------:R-:W2:Y:S02]  /*1f050*/  LDL.LU.64 R142, [R1+0x670] ;  /* 0x00067000018e7983 */ /* 0x000ea40000300a00 */
[C---:B------:R-:W-:Y:S02]  /*1f060*/  IMAD.WIDE R40, R0.reuse, 0x4, R62 ;  /* 0x0000000400287825 */ /* 0x040fe400078e023e */
[----:B------:R-:W2:Y:S04]  /*1f070*/  LDL.LU.64 R62, [R1+0x668] ;  /* 0x00066800013e7983 */ /* 0x000ea80000300a00 */
[----:B------:R1:W-:Y:S04]  /*1f080*/  STL.64 [R1+0x6c8], R42 ;  /* 0x0006c82a01007387 */ /* 0x0003e80000100a00 */
[----:B------:R3:W-:Y:S01]  /*1f090*/  STL.64 [R1+0x6c0], R40 ;  /* 0x0006c02801007387 */ /* 0x0007e20000100a00 */
[----:B----4-:R-:W-:-:S03]  /*1f0a0*/  IMAD.WIDE R38, R0, 0x4, R140 ;  /* 0x0000000400267825 */ /* 0x010fc600078e028c */
[----:B------:R-:W4:Y:S04]  /*1f0b0*/  LDL.LU.64 R140, [R1+0x658] ;  /* 0x00065800018c7983 */ /* 0x000f280000300a00 */
[----:B------:R2:W-:Y:S01]  /*1f0c0*/  STL.64 [R1+0x718], R38 ;  /* 0x0007182601007387 */ /* 0x0005e20000100a00 */
[----:B------:R-:W-:-:S03]  /*1f0d0*/  IMAD.WIDE R36, R0, 0x4, R66 ;  /* 0x0000000400247825 */ /* 0x000fc600078e0242 */
[----:B------:R-:W4:Y:S01]  /*1f0e0*/  LDL.LU.64 R66, [R1+0x650] ;  /* 0x0006500001427983 */ /* 0x000f220000300a00 */
[C---:B------:R-:W-:Y:S02]  /*1f0f0*/  IADD3 R64, R4.reuse, -0x1c7, RZ ;  /* 0xfffffe3904407810 */ /* 0x040fe40007ffe0ff */
[----:B------:R-:W-:Y:S02]  /*1f100*/  IADD3 R65, R4, -0x1cb, RZ ;  /* 0xfffffe3504417810 */ /* 0x000fe40007ffe0ff */
[----:B------:R-:W-:Y:S02]  /*1f110*/  ISETP.GE.U32.AND P4, PT, R64, 0x7ffffdba, PT ;  /* 0x7ffffdba4000780c */ /* 0x000fe40003f86070 */
[----:B------:R-:W-:Y:S02]  /*1f120*/  ISETP.GE.U32.AND P3, PT, R65, 0x7ffffdb6, PT ;  /* 0x7ffffdb64100780c */ /* 0x000fe40003f66070 */
[C---:B------:R-:W-:Y:S02]  /*1f130*/  IADD3 R64, R4.reuse, -0x1cf, RZ ;  /* 0xfffffe3104407810 */ /* 0x040fe40007ffe0ff */
[----:B------:R-:W-:-:S02]  /*1f140*/  IADD3 R65, R4, -0x1d3, RZ ;  /* 0xfffffe2d04417810 */ /* 0x000fc40007ffe0ff */
[----:B------:R-:W-:Y:S01]  /*1f150*/  ISETP.GE.U32.AND P1, PT, R64, 0x7ffffdb2, PT ;  /* 0x7ffffdb24000780c */ /* 0x000fe20003f26070 */
[----:B------:R1:W-:Y:S04]  /*1f160*/  STL.64 [R1+0x6a8], R36 ;  /* 0x0006a82401007387 */ /* 0x0003e80000100a00 */
[----:B------:R1:W-:Y:S01]  /*1f170*/  LDGSTS.E [R249+0x71800], [R42.64], !P4 ;  /* 0x718000002af97fae */ /* 0x0003e2000e121848 */
[----:B------:R-:W-:-:S03]  /*1f180*/  ISETP.GE.U32.AND P6, PT, R65, 0x7ffffdae, PT ;  /* 0x7ffffdae4100780c */ /* 0x000fc60003fc6070 */
[----:B------:R3:W-:Y:S04]  /*1f190*/  LDGSTS.E [R249+0x71a00], [R40.64], !P4 ;  /* 0x71a0000028f97fae */ /* 0x0007e8000e121848 */
[----:B------:R2:W-:Y:S01]  /*1f1a0*/  LDGSTS.E [R249+0x72800], [R38.64], !P3 ;  /* 0x7280000026f97fae */ /* 0x0005e2000d921848 */
[----:B-1----:R-:W-:-:S03]  /*1f1b0*/  IMAD.WIDE R42, R0, 0x4, R136 ;  /* 0x00000004002a7825 */ /* 0x002fc600078e0288 */
[----:B------:R1:W-:Y:S01]  /*1f1c0*/  LDGSTS.E [R249+0x72a00], [R36.64], !P3 ;  /* 0x72a0000024f97fae */ /* 0x0003e2000d921848 */
[----:B---3--:R-:W-:-:S03]  /*1f1d0*/  IMAD.WIDE R40, R0, 0x4, R138 ;  /* 0x0000000400287825 */ /* 0x008fc600078e028a */
[----:B------:R-:W3:Y:S04]  /*1f1e0*/  LDL.LU.64 R136, [R1+0x648] ;  /* 0x0006480001887983 */ /* 0x000ee80000300a00 */
[----:B------:R-:W3:Y:S04]  /*1f1f0*/  LDL.LU.64 R138, [R1+0x638] ;  /* 0x00063800018a7983 */ /* 0x000ee80000300a00 */
[----:B------:R1:W-:Y:S01]  /*1f200*/  STL.64 [R1+0x690], R42 ;  /* 0x0006902a01007387 */ /* 0x0003e20000100a00 */
[----:B--2---:R-:W-:-:S03]  /*1f210*/  IMAD.WIDE R38, R0, 0x4, R60 ;  /* 0x0000000400267825 */ /* 0x004fc600078e023c */
[----:B------:R2:W-:Y:S04]  /*1f220*/  STL.64 [R1+0x688], R40 ;  /* 0x0006882801007387 */ /* 0x0005e80000100a00 */
[----:B------:R-:W3:Y:S04]  /*1f230*/  LDL.LU.64 R60, [R1+0x630] ;  /* 0x00063000013c7983 */ /* 0x000ee80000300a00 */
[----:B------:R4:W-:Y:S04]  /*1f240*/  STL.64 [R1+0x680], R38 ;  /* 0x0006802601007387 */ /* 0x0009e80000100a00 */
[----:B------:R2:W-:Y:S01]  /*1f250*/  LDGSTS.E [R249+0x73800], [R42.64], !P1 ;  /* 0x738000002af97fae */ /* 0x0005e2000c921848 */
[----:B-1----:R-:W-:-:S03]  /*1f260*/  IMAD.WIDE R36, R0, 0x4, R250 ;  /* 0x0000000400247825 */ /* 0x002fc600078e02fa */
[----:B------:R1:W-:Y:S04]  /*1f270*/  LDGSTS.E [R249+0x73a00], [R40.64], !P1 ;  /* 0x73a0000028f97fae */ /* 0x0003e8000c921848 */
[----:B------:R-:W3:Y:S04]  /*1f280*/  LDL.LU.64 R250, [R1+0x618] ;  /* 0x0006180001fa7983 */ /* 0x000ee80000300a00 */
[----:B------:R1:W-:Y:S04]  /*1f290*/  STL.64 [R1+0x748], R36 ;  /* 0x0007482401007387 */ /* 0x0003e80000100a00 */
[----:B------:R4:W-:Y:S04]  /*1f2a0*/  LDGSTS.E [R249+0x74800], [R38.64], !P6 ;  /* 0x7480000026f97fae */ /* 0x0009e8000f121848 */
[----:B------:R1:W-:Y:S01]  /*1f2b0*/  LDGSTS.E [R249+0x74a00], [R36.64], !P6 ;  /* 0x74a0000024f97fae */ /* 0x0003e2000f121848 */
[----:B--2---:R-:W-:-:S03]  /*1f2c0*/  IMAD.WIDE R42, R0, 0x4, R142 ;  /* 0x00000004002a7825 */ /* 0x004fc600078e028e */
[----:B------:R-:W2:Y:S01]  /*1f2d0*/  LDL.LU.64 R142, [R1+0x610] ;  /* 0x00061000018e7983 */ /* 0x000ea20000300a00 */
[----:B-1----:R-:W-:-:S03]  /*1f2e0*/  IMAD.WIDE R40, R0, 0x4, R62 ;  /* 0x0000000400287825 */ /* 0x002fc600078e023e */
[----:B------:R-:W2:Y:S04]  /*1f2f0*/  LDL.LU.64 R62, [R1+0x600] ;  /* 0x00060000013e7983 */ /* 0x000ea80000300a00 */
[----:B------:R3:W-:Y:S04]  /*1f300*/  STL.64 [R1+0x750], R42 ;  /* 0x0007502a01007387 */ /* 0x0007e80000100a00 */
[----:B------:R1:W-:Y:S01]  /*1f310*/  STL.64 [R1+0x668], R40 ;  /* 0x0006682801007387 */ /* 0x0003e20000100a00 */
[----:B----4-:R-:W-:-:S03]  /*1f320*/  IMAD.WIDE R38, R0, 0x4, R140 ;  /* 0x0000000400267825 */ /* 0x010fc600078e028c */
[----:B------:R-:W4:Y:S01]  /*1f330*/  LDL.LU.64 R140, [R1+0x5f8] ;  /* 0x0005f800018c7983 */ /* 0x000f220000300a00 */
[----:B------:R-:W-:-:S03]  /*1f340*/  IMAD.WIDE R36, R0, 0x4, R66 ;  /* 0x0000000400247825 */ /* 0x000fc600078e0242 */
[----:B------:R1:W-:Y:S04]  /*1f350*/  STL.64 [R1+0x760], R38 ;  /* 0x0007602601007387 */ /* 0x0003e80000100a00 */
[----:B------:R1:W-:Y:S04]  /*1f360*/  STL.64 [R1+0x768], R36 ;  /* 0x0007682401007387 */ /* 0x0003e80000100a00 */
[----:B------:R-:W4:Y:S01]  /*1f370*/  LDL.LU.64 R66, [R1+0x5e8] ;  /* 0x0005e80001427983 */ /* 0x000f220000300a00 */
[C---:B------:R-:W-:Y:S02]  /*1f380*/  IADD3 R64, R4.reuse, -0x1d7, RZ ;  /* 0xfffffe2904407810 */ /* 0x040fe40007ffe0ff */
[----:B------:R-:W-:-:S02]  /*1f390*/  IADD3 R65, R4, -0x1db, RZ ;  /* 0xfffffe2504417810 */ /* 0x000fc40007ffe0ff */
[----:B------:R-:W-:Y:S02]  /*1f3a0*/  ISETP.GE.U32.AND P0, PT, R64, 0x7ffffdaa, PT ;  /* 0x7ffffdaa4000780c */ /* 0x000fe40003f06070 */
[----:B------:R-:W-:Y:S02]  /*1f3b0*/  ISETP.GE.U32.AND P5, PT, R65, 0x7ffffda6, PT ;  /* 0x7ffffda64100780c */ /* 0x000fe40003fa6070 */
[C---:B------:R-:W-:Y:S02]  /*1f3c0*/  IADD3 R64, R4.reuse, -0x1df, RZ ;  /* 0xfffffe2104407810 */ /* 0x040fe40007ffe0ff */
[----:B------:R-:W-:Y:S02]  /*1f3d0*/  IADD3 R65, R4, -0x1e3, RZ ;  /* 0xfffffe1d04417810 */ /* 0x000fe40007ffe0ff */
[----:B------:R-:W-:Y:S02]  /*1f3e0*/  ISETP.GE.U32.AND P2, PT, R64, 0x7ffffda2, PT ;  /* 0x7ffffda24000780c */ /* 0x000fe40003f46070 */
[----:B------:R-:W-:-:S03]  /*1f3f0*/  ISETP.GE.U32.AND P4, PT, R65, 0x7ffffd9e, PT ;  /* 0x7ffffd9e4100780c */ /* 0x000fc60003f86070 */
[----:B------:R3:W-:Y:S04]  /*1f400*/  LDGSTS.E [R249+0x75800], [R42.64], !P0 ;  /* 0x758000002af97fae */ /* 0x0007e8000c121848 */
[----:B------:R1:W-:Y:S04]  /*1f410*/  LDGSTS.E [R249+0x75a00], [R40.64], !P0 ;  /* 0x75a0000028f97fae */ /* 0x0003e8000c121848 */
[----:B------:R3:W-:Y:S02]  /*1f420*/  LDGSTS.E [R249+0x76800], [R38.64], !P5 ;  /* 0x7680000026f97fae */ /* 0x0007e4000e921848 */
[----:B---3--:R-:W-:-:S02]  /*1f430*/  IMAD.WIDE R42, R0, 0x4, R136 ;  /* 0x00000004002a7825 */ /* 0x008fc400078e0288 */
[----:B------:R3:W-:Y:S02]  /*1f440*/  LDGSTS.E [R249+0x76a00], [R36.64], !P5 ;  /* 0x76a0000024f97fae */ /* 0x0007e4000e921848 */
[C---:B-1----:R-:W-:Y:S02]  /*1f450*/  IMAD.WIDE R40, R0.reuse, 0x4, R138 ;  /* 0x0000000400287825 */ /* 0x042fe400078e028a */
[----:B------:R-:W4:Y:S04]  /*1f460*/  LDL.LU.64 R136, [R1+0x5e0] ;  /* 0x0005e00001887983 */ /* 0x000f280000300a00 */
[----:B------:R-:W4:Y:S01]  /*1f470*/  LDL.LU.64 R138, [R1+0x5d8] ;  /* 0x0005d800018a7983 */ /* 0x000f220000300a00 */
[----:B------:R-:W-:-:S03]  /*1f480*/  IMAD.WIDE R38, R0, 0x4, R60 ;  /* 0x0000000400267825 */ /* 0x000fc600078e023c */
[----:B------:R2:W-:Y:S04]  /*1f490*/  STL.64 [R1+0x770], R42 ;  /* 0x0007702a01007387 */ /* 0x0005e80000100a00 */
[----:B------:R1:W-:Y:S04]  /*1f4a0*/  STL.64 [R1+0x778], R40 ;  /* 0x0007782801007387 */ /* 0x0003e80000100a00 */
[----:B------:R4:W-:Y:S04]  /*1f4b0*/  STL.64 [R1+0x788], R38 ;  /* 0x0007882601007387 */ /* 0x0009e80000100a00 */
[----:B------:R-:W4:Y:S01]  /*1f4c0*/  LDL.LU.64 R44, [R1+0x5c8] ;  /* 0x0005c800012c7983 */ /* 0x000f220000300a00 */
[----:B---3--:R-:W-:-:S03]  /*1f4d0*/  IMAD.WIDE R36, R0, 0x4, R250 ;  /* 0x0000000400247825 */ /* 0x008fc600078e02fa */
[----:B------:R2:W-:Y:S04]  /*1f4e0*/  LDGSTS.E [R249+0x77800], [R42.64], !P2 ;  /* 0x778000002af97fae */ /* 0x0005e8000d121848 */
[----:B------:R3:W-:Y:S04]  /*1f4f0*/  STL.64 [R1+0x790], R36 ;  /* 0x0007902401007387 */ /* 0x0007e80000100a00 */
[----:B------:R-:W4:Y:S04]  /*1f500*/  LDL.LU.64 R46, [R1+0x5c0] ;  /* 0x0005c000012e7983 */ /* 0x000f280000300a00 */
[----:B------:R1:W-:Y:S04]  /*1f510*/  LDGSTS.E [R249+0x77a00], [R40.64], !P2 ;  /* 0x77a0000028f97fae */ /* 0x0003e8000d121848 */
[----:B------:R4:W-:Y:S04]  /*1f520*/  LDGSTS.E [R249+0x78800], [R38.64], !P4 ;  /* 0x7880000026f97fae */ /* 0x0009e8000e121848 */
[----:B------:R-:W4:Y:S04]  /*1f530*/  LDL.LU.64 R250, [R1+0x5b0] ;  /* 0x0005b00001fa7983 */ /* 0x000f280000300a00 */
[----:B------:R3:W-:Y:S01]  /*1f540*/  LDGSTS.E [R249+0x78a00], [R36.64], !P4 ;  /* 0x78a0000024f97fae */ /* 0x0007e2000e121848 */
[----:B--2---:R-:W-:-:S03]  /*1f550*/  IMAD.WIDE R42, R0, 0x4, R142 ;  /* 0x00000004002a7825 */ /* 0x004fc600078e028e */
[----:B------:R-:W2:Y:S01]  /*1f560*/  LDL.LU.64 R142, [R1+0x5a8] ;  /* 0x0005a800018e7983 */ /* 0x000ea20000300a00 */
[----:B-1----:R-:W-:-:S03]  /*1f570*/  IMAD.WIDE R40, R0, 0x4, R62 ;  /* 0x0000000400287825 */ /* 0x002fc600078e023e */
[----:B------:R1:W-:Y:S01]  /*1f580*/  STL.64 [R1+0x798], R42 ;  /* 0x0007982a01007387 */ /* 0x0003e20000100a00 */
[----:B----4-:R-:W-:-:S03]  /*1f590*/  IMAD.WIDE R38, R0, 0x4, R140 ;  /* 0x0000000400267825 */ /* 0x010fc600078e028c */
[----:B------:R-:W4:Y:S04]  /*1f5a0*/  LDL.LU.64 R140, [R1+0x590] ;  /* 0x00059000018c7983 */ /* 0x000f280000300a00 */
[----:B------:R1:W-:Y:S04]  /*1f5b0*/  STL.64 [R1+0x7a8], R40 ;  /* 0x0007a82801007387 */ /* 0x0003e80000100a00 */
[----:B------:R1:W-:Y:S01]  /*1f5c0*/  STL.64 [R1+0x7b0], R38 ;  /* 0x0007b02601007387 */ /* 0x0003e20000100a00 */
[----:B---3--:R-:W-:-:S03]  /*1f5d0*/  IMAD.WIDE R36, R0, 0x4, R66 ;  /* 0x0000000400247825 */ /* 0x008fc600078e0242 */
[----:B------:R-:W3:Y:S01]  /*1f5e0*/  LDL.LU.64 R66, [R1+0x588] ;  /* 0x0005880001427983 */ /* 0x000ee20000300a00 */
[----:B------:R-:W-:-:S04]  /*1f5f0*/  IADD3 R64, R4, -0x1e7, RZ ;  /* 0xfffffe1904407810 */ /* 0x000fc80007ffe0ff */
[----:B------:R-:W-:Y:S02]  /*1f600*/  ISETP.GE.U32.AND P3, PT, R64, 0x7ffffd9a, PT ;  /* 0x7ffffd9a4000780c */ /* 0x000fe40003f66070 */
[C---:B------:R-:W-:Y:S02]  /*1f610*/  IADD3 R65, R4.reuse, -0x1eb, RZ ;  /* 0xfffffe1504417810 */ /* 0x040fe40007ffe0ff */
[----:B------:R-:W-:Y:S02]  /*1f620*/  IADD3 R64, R4, -0x1ef, RZ ;  /* 0xfffffe1104407810 */ /* 0x000fe40007ffe0ff */
[----:B------:R-:W-:Y:S02]  /*1f630*/  ISETP.GE.U32.AND P1, PT, R65, 0x7ffffd96, PT ;  /* 0x7ffffd964100780c */ /* 0x000fe40003f26070 */
[----:B------:R-:W-:Y:S02]  /*1f640*/  ISETP.GE.U32.AND P6, PT, R64, 0x7ffffd92, PT ;  /* 0x7ffffd924000780c */ /* 0x000fe40003fc6070 */
[----:B------:R-:W-:-:S03]  /*1f650*/  IADD3 R65, R4, -0x1f3, RZ ;  /* 0xfffffe0d04417810 */ /* 0x000fc60007ffe0ff */
[----:B------:R1:W-:Y:S01]  /*1f660*/  LDGSTS.E [R249+0x79800], [R42.64], !P3 ;  /* 0x798000002af97fae */ /* 0x0003e2000d921848 */
[----:B------:R-:W-:-:S03]  /*1f670*/  ISETP.GE.U32.AND P0, PT, R65, 0x7ffffd8e, PT ;  /* 0x7ffffd8e4100780c */ /* 0x000fc60003f06070 */
[----:B------:R1:W-:Y:S04]  /*1f680*/  STL.64 [R1+0x7c0], R36 ;  /* 0x0007c02401007387 */ /* 0x0003e80000100a00 */
[----:B------:R-:W3:Y:S04]  /*1f690*/  LDL.LU.64 R60, [R1+0x570] ;  /* 0x00057000013c7983 */ /* 0x000ee80000300a00 */
[----:B------:R-:W3:Y:S01]  /*1f6a0*/  LDL.LU.64 R62, [R1+0x568] ;  /* 0x00056800013e7983 */ /* 0x000ee20000300a00 */
[----:B-1----:R-:W-:-:S03]  /*1f6b0*/  IMAD.WIDE R42, R0, 0x4, R136 ;  /* 0x00000004002a7825 */ /* 0x002fc600078e0288 */
[----:B------:R1:W-:Y:S04]  /*1f6c0*/  LDGSTS.E [R249+0x79a00], [R40.64], !P3 ;  /* 0x79a0000028f97fae */ /* 0x0003e8000d921848 */
[----:B------:R1:W-:Y:S04]  /*1f6d0*/  STL.64 [R1+0x7e0], R42 ;  /* 0x0007e02a01007387 */ /* 0x0003e80000100a00 */
[----:B------:R1:W-:Y:S02]  /*1f6e0*/  LDGSTS.E [R249+0x7a800], [R38.64], !P1 ;  /* 0x7a80000026f97fae */ /* 0x0003e4000c921848 */
[----:B-1----:R-:W-:-:S02]  /*1f6f0*/  IMAD.WIDE R40, R0, 0x4, R138 ;  /* 0x0000000400287825 */ /* 0x002fc400078e028a */
[----:B------:R-:W3:Y:S04]  /*1f700*/  LDL.LU.64 R136, [R1+0x560] ;  /* 0x0005600001887983 */ /* 0x000ee80000300a00 */
[----:B------:R1:W-:Y:S01]  /*1f710*/  LDGSTS.E [R249+0x7aa00], [R36.64], !P1 ;  /* 0x7aa0000024f97fae */ /* 0x0003e2000c921848 */
[----:B------:R-:W-:-:S03]  /*1f720*/  IMAD.WIDE R38, R0, 0x4, R44 ;  /* 0x0000000400267825 */ /* 0x000fc600078e022c */
[----:B------:R-:W3:Y:S04]  /*1f730*/  LDL.LU.64 R138, [R1+0x558] ;  /* 0x00055800018a7983 */ /* 0x000ee80000300a00 */
[----:B------:R2:W-:Y:S04]  /*1f740*/  STL.64 [R1+0x7e8], R40 ;  /* 0x0007e82801007387 */ /* 0x0005e80000100a00 */
[----:B------:R1:W-:Y:S02]  /*1f750*/  LDGSTS.E [R249+0x7b800], [R42.64], !P6 ;  /* 0x7b8000002af97fae */ /* 0x0003e4000f121848 */
[----:B-1----:R-:W-:-:S02]  /*1f760*/  IMAD.WIDE R36, R0, 0x4, R46 ;  /* 0x0000000400247825 */ /* 0x002fc400078e022e */
[----:B------:R4:W-:Y:S04]  /*1f770*/  STL.64 [R1+0x820], R38 ;  /* 0x0008202601007387 */ /* 0x0009e80000100a00 */
[----:B------:R3:W-:Y:S04]  /*1f780*/  STL.64 [R1+0x830], R36 ;  /* 0x0008302401007387 */ /* 0x0007e80000100a00 */
[----:B------:R2:W-:Y:S01]  /*1f790*/  LDGSTS.E [R249+0x7ba00], [R40.64], !P6 ;  /* 0x7ba0000028f97fae */ /* 0x0005e2000f121848 */
[----:B------:R-:W-:-:S03]  /*1f7a0*/  IMAD.WIDE R42, R0, 0x4, R250 ;  /* 0x00000004002a7825 */ /* 0x000fc600078e02fa */
[----:B------:R4:W-:Y:S04]  /*1f7b0*/  LDGSTS.E [R249+0x7c800], [R38.64], !P0 ;  /* 0x7c80000026f97fae */ /* 0x0009e8000c121848 */
[----:B------:R-:W3:Y:S04]  /*1f7c0*/  LDL.LU.64 R250, [R1+0x550] ;  /* 0x0005500001fa7983 */ /* 0x000ee80000300a00 */
[----:B------:R3:W-:Y:S04]  /*1f7d0*/  LDGSTS.E [R249+0x7ca00], [R36.64], !P0 ;  /* 0x7ca0000024f97fae */ /* 0x0007e8000c121848 */
[----:B------:R1:W-:Y:S01]  /*1f7e0*/  STL.64 [R1+0x860], R42 ;  /* 0x0008602a01007387 */ /* 0x0003e20000100a00 */
[----:B--2---:R-:W-:-:S05]  /*1f7f0*/  IMAD.WIDE R40, R0, 0x4, R142 ;  /* 0x0000000400287825 */ /* 0x004fca00078e028e */
[----:B------:R2:W-:Y:S04]  /*1f800*/  STL.64 [R1+0x870], R40 ;  /* 0x0008702801007387 */ /* 0x0005e80000100a00 */
[----:B------:R-:W3:Y:S01]  /*1f810*/  LDL.LU.64 R142, [R1+0x548] ;  /* 0x00054800018e7983 */ /* 0x000ee20000300a00 */
[----:B----4-:R-:W-:-:S05]  /*1f820*/  IMAD.WIDE R38, R0, 0x4, R140 ;  /* 0x0000000400267825 */ /* 0x010fca00078e028c */
[----:B------:R4:W-:Y:S01]  /*1f830*/  STL.64 [R1+0x8a0], R38 ;  /* 0x0008a02601007387 */ /* 0x0009e20000100a00 */
[----:B---3--:R-:W-:-:S05]  /*1f840*/  IMAD.WIDE R36, R0, 0x4, R66 ;  /* 0x0000000400247825 */ /* 0x008fca00078e0242 */
[----:B------:R2:W-:Y:S04]  /*1f850*/  STL.64 [R1+0xa40], R36 ;  /* 0x000a402401007387 */ /* 0x0005e80000100a00 */
[----:B------:R-:W3:Y:S04]  /*1f860*/  LDL.LU.64 R140, [R1+0x540] ;  /* 0x00054000018c7983 */ /* 0x000ee80000300a00 */
[----:B------:R-:W3:Y:S01]  /*1f870*/  LDL.LU.64 R66, [R1+0x538] ;  /* 0x0005380001427983 */ /* 0x000ee20000300a00 */
[C---:B------:R-:W-:Y:S02]  /*1f880*/  IADD3 R64, R4.reuse, -0x1f7, RZ ;  /* 0xfffffe0904407810 */ /* 0x040fe40007ffe0ff */
[----:B------:R-:W-:-:S02]  /*1f890*/  IADD3 R65, R4, -0x1fb, RZ ;  /* 0xfffffe0504417810 */ /* 0x000fc40007ffe0ff */
[----:B------:R-:W-:Y:S02]  /*1f8a0*/  ISETP.GE.U32.AND P5, PT, R64, 0x7ffffd8a, PT ;  /* 0x7ffffd8a4000780c */ /* 0x000fe40003fa6070 */
[----:B------:R-:W-:Y:S02]  /*1f8b0*/  ISETP.GE.U32.AND P2, PT, R65, 0x7ffffd86, PT ;  /* 0x7ffffd864100780c */ /* 0x000fe40003f46070 */
[----:B------:R-:W-:-:S04]  /*1f8c0*/  IADD3 R64, R4, -0x1ff, RZ ;  /* 0xfffffe0104407810 */ /* 0x000fc80007ffe0ff */
[----:B------:R-:W-:-:S05]  /*1f8d0*/  ISETP.GE.U32.AND P4, PT, R64, 0x7ffffd82, PT ;  /* 0x7ffffd824000780c */ /* 0x000fca0003f86070 */
[----:B------:R1:W-:Y:S01]  /*1f8e0*/  LDGSTS.E [R249+0x7d800], [R42.64], !P5 ;  /* 0x7d8000002af97fae */ /* 0x0003e2000e921848 */
[----:B------:R-:W-:-:S03]  /*1f8f0*/  IADD3 R65, R4, -0x184, RZ ;  /* 0xfffffe7c04417810 */ /* 0x000fc60007ffe0ff */
[----:B------:R2:W-:Y:S04]  /*1f900*/  LDGSTS.E [R249+0x7da00], [R40.64], !P5 ;  /* 0x7da0000028f97fae */ /* 0x0005e8000e921848 */
[----:B------:R4:W-:Y:S01]  /*1f910*/  LDGSTS.E [R249+0x7e800], [R38.64], !P2 ;  /* 0x7e80000026f97fae */ /* 0x0009e2000d121848 */
[----:B-1----:R-:W-:-:S03]  /*1f920*/  IMAD.WIDE R42, R0, 0x4, R60 ;  /* 0x00000004002a7825 */ /* 0x002fc600078e023c */
[----:B------:R1:W-:Y:S01]  /*1f930*/  LDGSTS.E [R249+0x7ea00], [R36.64], !P2 ;  /* 0x7ea0000024f97fae */ /* 0x0003e2000d121848 */
[----:B--2---:R-:W-:-:S03]  /*1f940*/  IMAD.WIDE R40, R0, 0x4, R62 ;  /* 0x0000000400287825 */ /* 0x004fc600078e023e */
[----:B------:R2:W-:Y:S01]  /*1f950*/  STL.64 [R1+0xac8], R42 ;  /* 0x000ac82a01007387 */ /* 0x0005e20000100a00 */
[----:B----4-:R-:W-:-:S03]  /*1f960*/  IMAD.WIDE R38, R0, 0x4, R136 ;  /* 0x0000000400267825 */ /* 0x010fc600078e0288 */
[----:B------:R4:W-:Y:S01]  /*1f970*/  STL.64 [R1+0xad8], R40 ;  /* 0x000ad82801007387 */ /* 0x0009e20000100a00 */
[----:B------:R-:W-:Y:S01]  /*1f980*/  ISETP.GE.U32.AND P3, PT, R65, 0x7ffffdfd, PT ;  /* 0x7ffffdfd4100780c */ /* 0x000fe20003f66070 */
[----:B-1----:R-:W-:Y:S02]  /*1f990*/  IMAD.WIDE R36, R0, 0x4, R138 ;  /* 0x0000000400247825 */ /* 0x002fe400078e028a */
[----:B------:R-:W3:Y:S04]  /*1f9a0*/  LDL.LU.64 R236, [R1+0x530] ;  /* 0x0005300001ec7983 */ /* 0x000ee80000300a00 */
[----:B------:R3:W-:Y:S04]  /*1f9b0*/  STL.64 [R1+0x2a8], R38 ;  /* 0x0002a82601007387 */ /* 0x0007e80000100a00 */
[----:B------:R-:W3:Y:S04]  /*1f9c0*/  LDL.LU.64 R238, [R1+0x528] ;  /* 0x0005280001ee7983 */ /* 0x000ee80000300a00 */
[----:B------:R1:W-:Y:S04]  /*1f9d0*/  STL.64 [R1+0x2a0], R36 ;  /* 0x0002a02401007387 */ /* 0x0003e80000100a00 */
[----:B------:R2:W-:Y:S04]  /*1f9e0*/  LDGSTS.E [R249+0x7f800], [R42.64], !P4 ;  /* 0x7f8000002af97fae */ /* 0x0005e8000e121848 */
[----:B------:R-:W3:Y:S01]  /*1f9f0*/  LDL.LU.64 R44, [R1+0x520] ;  /* 0x00052000012c7983 */ /* 0x000ee20000300a00 */
[----:B------:R-:W-:-:S03]  /*1fa00*/  LOP3.LUT R61, R248, 0x60, RZ, 0x3c, !PT ;  /* 0x00000060f83d7812 */ /* 0x000fc600078e3cff */
[----:B------:R-:W3:Y:S01]  /*1fa10*/  LDL.LU.64 R46, [R1+0x518] ;  /* 0x00051800012e7983 */ /* 0x000ee20000300a00 */
[----:B--2---:R-:W-:-:S03]  /*1fa20*/  IMAD.WIDE R42, R0, 0x4, R250 ;  /* 0x00000004002a7825 */ /* 0x004fc600078e02fa */
[----:B------:R-:W3:Y:S04]  /*1fa30*/  LDL.LU.64 R62, [R1+0xb8] ;  /* 0x0000b800013e7983 */ /* 0x000ee80000300a00 */
[----:B------:R-:W3:Y:S04]  /*1fa40*/  LDL.LU.64 R136, [R1+0xb0] ;  /* 0x0000b00001887983 */ /* 0x000ee80000300a00 */
[----:B------:R1:W-:Y:S04]  /*1fa50*/  STL.64 [R1+0x268], R42 ;  /* 0x0002682a01007387 */ /* 0x0003e80000100a00 */
[----:B------:R-:W3:Y:S04]  /*1fa60*/  LDL.LU.64 R138, [R1+0x510] ;  /* 0x00051000018a7983 */ /* 0x000ee80000300a00 */
[----:B------:R1:W-:Y:S04]  /*1fa70*/  LDGSTS.E [R249+0x7fa00], [R40.64], !P4 ;  /* 0x7fa0000028f97fae */ /* 0x0003e8000e121848 */
[----:B------:R3:W-:Y:S04]  /*1fa80*/  LDGSTS.E [R61+0x60c00], [R38.64], !P3 ;  /* 0x60c00000263d7fae */ /* 0x0007e8000d921848 */
[----:B------:R3:W-:Y:S04]  /*1fa90*/  LDGSTS.E [R61+0x60e00], [R36.64], !P3 ;  /* 0x60e00000243d7fae */ /* 0x0007e8000d921848 */
[----:B-1----:R-:W3:Y:S01]  /*1faa0*/  LDL.LU.64 R248, [R1+0x508] ;  /* 0x0005080001f87983 */ /* 0x002ee20000300a00 */
[----:B----4-:R-:W-:-:S05]  /*1fab0*/  IMAD.WIDE R40, R0, 0x4, R142 ;  /* 0x0000000400287825 */ /* 0x010fca00078e028e */
[----:B------:R1:W-:Y:S01]  /*1fac0*/  STL.64 [R1+0x260], R40 ;  /* 0x0002602801007387 */ /* 0x0003e20000100a00 */
[----:B---3--:R-:W-:-:S04]  /*1fad0*/  IMAD.WIDE R38, R0, 0x4, R140 ;  /* 0x0000000400267825 */ /* 0x008fc800078e028c */
[----:B------:R-:W-:Y:S01]  /*1fae0*/  IMAD.WIDE R36, R0, 0x4, R66 ;  /* 0x0000000400247825 */ /* 0x000fe200078e0242 */
[----:B------:R3:W-:Y:S04]  /*1faf0*/  STL.64 [R1+0x228], R38 ;  /* 0x0002282601007387 */ /* 0x0007e80000100a00 */
[----:B------:R4:W-:Y:S04]  /*1fb00*/  STL.64 [R1+0x220], R36 ;  /* 0x0002202401007387 */ /* 0x0009e80000100a00 */
[----:B------:R-:W2:Y:S04]  /*1fb10*/  LDL.LU.64 R142, [R1+0x500] ;  /* 0x00050000018e7983 */ /* 0x000ea80000300a00 */
[----:B------:R-:W2:Y:S04]  /*1fb20*/  LDL.LU.64 R140, [R1+0x4f8] ;  /* 0x0004f800018c7983 */ /* 0x000ea80000300a00 */
[----:B------:R-:W2:Y:S04]  /*1fb30*/  LDL.LU.64 R66, [R1+0x4f0] ;  /* 0x0004f00001427983 */ /* 0x000ea80000300a00 */
[----:B------:R-:W2:Y:S01]  /*1fb40*/  LDL.LU.64 R250, [R1+0x4e8] ;  /* 0x0004e80001fa7983 */ /* 0x000ea20000300a00 */
[----:B------:R-:W-:-:S02]  /*1fb50*/  IADD3 R64, R4, -0x188, RZ ;  /* 0xfffffe7804407810 */ /* 0x000fc40007ffe0ff */
[----:B------:R-:W-:Y:S02]  /*1fb60*/  IADD3 R65, R4, -0x18c, RZ ;  /* 0xfffffe7404417810 */ /* 0x000fe40007ffe0ff */
[----:B------:R-:W-:Y:S02]  /*1fb70*/  ISETP.GE.U32.AND P1, PT, R64, 0x7ffffdf9, PT ;  /* 0x7ffffdf94000780c */ /* 0x000fe40003f26070 */
[C---:B------:R-:W-:Y:S02]  /*1fb80*/  IADD3 R64, R4.reuse, -0x190, RZ ;  /* 0xfffffe7004407810 */ /* 0x040fe40007ffe0ff */
[----:B------:R-:W-:Y:S02]  /*1fb90*/  ISETP.GE.U32.AND P6, PT, R65, 0x7ffffdf5, PT ;  /* 0x7ffffdf54100780c */ /* 0x000fe40003fc6070 */
[----:B------:R-:W-:Y:S02]  /*1fba0*/  IADD3 R65, R4, -0x194, RZ ;  /* 0xfffffe6c04417810 */ /* 0x000fe40007ffe0ff */
[----:B------:R-:W-:-:S02]  /*1fbb0*/  ISETP.GE.U32.AND P0, PT, R64, 0x7ffffdf1, PT ;  /* 0x7ffffdf14000780c */ /* 0x000fc40003f06070 */
[----:B------:R-:W-:-:S03]  /*1fbc0*/  ISETP.GE.U32.AND P5, PT, R65, 0x7ffffded, PT ;  /* 0x7ffffded4100780c */ /* 0x000fc60003fa6070 */
[----:B------:R1:W-:Y:S04]  /*1fbd0*/  LDGSTS.E [R61+0x61c00], [R42.64], !P1 ;  /* 0x61c000002a3d7fae */ /* 0x0003e8000c921848 */
[----:B------:R4:W-:Y:S04]  /*1fbe0*/  LDGSTS.E [R61+0x61e00], [R40.64], !P1 ;  /* 0x61e00000283d7fae */ /* 0x0009e8000c921848 */
[----:B------:R3:W-:Y:S01]  /*1fbf0*/  LDGSTS.E [R61+0x62c00], [R38.64], !P6 ;  /* 0x62c00000263d7fae */ /* 0x0007e2000f121848 */
[----:B-1----:R-:W-:-:S03]  /*1fc00*/  IMAD.WIDE R42, R0, 0x4, R236 ;  /* 0x00000004002a7825 */ /* 0x002fc600078e02ec */
[----:B------:R1:W-:Y:S01]  /*1fc10*/  LDGSTS.E [R61+0x62e00], [R36.64], !P6 ;  /* 0x62e00000243d7fae */ /* 0x0003e2000f121848 */
[----:B----4-:R-:W-:-:S03]  /*1fc20*/  IMAD.WIDE R40, R0, 0x4, R238 ;  /* 0x0000000400287825 */ /* 0x010fc600078e02ee */
[----:B------:R4:W-:Y:S01]  /*1fc30*/  STL.64 [R1+0x1a8], R42 ;  /* 0x0001a82a01007387 */ /* 0x0009e20000100a00 */
[----:B------:R-:W-:-:S03]  /*1fc40*/  IADD3 R64, R4, -0x198, RZ ;  /* 0xfffffe6804407810 */ /* 0x000fc60007ffe0ff */
[----:B------:R4:W-:Y:S01]  /*1fc50*/  LDGSTS.E [R61+0x63c00], [R42.64], !P0 ;  /* 0x63c000002a3d7fae */ /* 0x0009e2000c121848 */
[----:B---3--:R-:W-:-:S03]  /*1fc60*/  IMAD.WIDE R38, R0, 0x4, R44 ;  /* 0x0000000400267825 */ /* 0x008fc600078e022c */
[----:B------:R3:W-:Y:S01]  /*1fc70*/  STL.64 [R1+0x1a0], R40 ;  /* 0x0001a02801007387 */ /* 0x0007e20000100a00 */
[----:B-1----:R-:W-:-:S03]  /*1fc80*/  IMAD.WIDE R36, R0, 0x4, R46 ;  /* 0x0000000400247825 */ /* 0x002fc600078e022e */
[----:B------:R3:W-:Y:S01]  /*1fc90*/  LDGSTS.E [R61+0x63e00], [R40.64], !P0 ;  /* 0x63e00000283d7fae */ /* 0x0007e2000c121848 */
[----:B----4-:R-:W-:-:S03]  /*1fca0*/  IMAD.WIDE R42, R0, 0x4, R62 ;  /* 0x00000004002a7825 */ /* 0x010fc600078e023e */
[----:B------:R1:W-:Y:S04]  /*1fcb0*/  STL.64 [R1+0x168], R38 ;  /* 0x0001682601007387 */ /* 0x0003e80000100a00 */
[----:B------:R1:W-:Y:S01]  /*1fcc0*/  LDGSTS.E [R61+0x64c00], [R38.64], !P5 ;  /* 0x64c00000263d7fae */ /* 0x0003e2000e921848 */
[----:B---3--:R-:W-:-:S03]  /*1fcd0*/  IMAD.WIDE R40, R0, 0x4, R136 ;  /* 0x0000000400287825 */ /* 0x008fc600078e0288 */
[----:B------:R3:W-:Y:S01]  /*1fce0*/  STL.64 [R1+0x160], R36 ;  /* 0x0001602401007387 */ /* 0x0007e20000100a00 */
[----:B------:R-:W-:Y:S02]  /*1fcf0*/  ISETP.GE.U32.AND P2, PT, R64, 0x7ffffde9, PT ;  /* 0x7ffffde94000780c */ /* 0x000fe40003f46070 */
[----:B------:R-:W-:Y:S01]  /*1fd00*/  IADD3 R65, R4, -0x19c, RZ ;  /* 0xfffffe6404417810 */ /* 0x000fe20007ffe0ff */
[----:B------:R-:W-:Y:S01]  /*1fd10*/  STL.64 [R1+0xb8], R42 ;  /* 0x0000b82a01007387 */ /* 0x000fe20000100a00 */
[----:B-1----:R-:W-:Y:S01]  /*1fd20*/  IMAD.WIDE R38, R0, 0x4, R138 ;  /* 0x0000000400267825 */ /* 0x002fe200078e028a */
[----:B------:R-:W-:Y:S02]  /*1fd30*/  IADD3 R64, R4, -0x1a0, RZ ;  /* 0xfffffe6004407810 */ /* 0x000fe40007ffe0ff */
[----:B------:R-:W-:Y:S01]  /*1fd40*/  STL.64 [R1+0xb0], R40 ;  /* 0x0000b02801007387 */ /* 0x000fe20000100a00 */
[----:B------:R-:W-:-:S03]  /*1fd50*/  ISETP.GE.U32.AND P4, PT, R65, 0x7ffffde5, PT ;  /* 0x7ffffde54100780c */ /* 0x000fc60003f86070 */
[----:B------:R-:W-:Y:S01]  /*1fd60*/  STL.64 [R1+0x18], R38 ;  /* 0x0000182601007387 */ /* 0x000fe20000100a00 */
[----:B------:R-:W-:-:S03]  /*1fd70*/  ISETP.GE.U32.AND P3, PT, R64, 0x7ffffde1, PT ;  /* 0x7ffffde14000780c */ /* 0x000fc60003f66070 */
[----:B------:R-:W4:Y:S01]  /*1fd80*/  LDL.LU.64 R136, [R1+0x4d8] ;  /* 0x0004d80001887983 */ /* 0x000f220000300a00 */
        /* <DEDUP_REMOVED lines=9> */
[----:B---3--:R-:W-:Y:S01]  /*1fe20*/  IMAD.WIDE R36, R0, 0x4, R248 ;  /* 0x0000000400247825 */ /* 0x008fe200078e02f8 */
[----:B------:R-:W-:-:S02]  /*1fe30*/  ISETP.GE.U32.AND P0, PT, R65, 0x7ffffdd5, PT ;  /* 0x7ffffdd54100780c */ /* 0x000fc40003f06070 */
[----:B------:R4:W-:Y:S04]  /*1fe40*/  LDGSTS.E [R61+0x66c00], [R38.64], !P4 ;  /* 0x66c00000263d7fae */ /* 0x0009e8000e121848 */
[----:B------:R3:W-:Y:S01]  /*1fe50*/  STL.64 [R1+0x10], R36 ;  /* 0x0000102401007387 */ /* 0x0007e20000100a00 */
[----:B------:R-:W-:-:S03]  /*1fe60*/  ISETP.GE.U32.AND P5, PT, R64, 0x7ffffdd1, PT ;  /* 0x7ffffdd14000780c */ /* 0x000fc60003fa6070 */
[----:B------:R-:W1:Y:S01]  /*1fe70*/  LDL.LU.64 R138, [R1+0x4d0] ;  /* 0x0004d000018a7983 */ /* 0x000e620000300a00 */
[C---:B------:R-:W-:Y:S02]  /*1fe80*/  IADD3 R65, R4.reuse, -0x1b4, RZ ;  /* 0xfffffe4c04417810 */ /* 0x040fe40007ffe0ff */
[----:B------:R-:W-:Y:S01]  /*1fe90*/  IADD3 R64, R4, -0x1b8, RZ ;  /* 0xfffffe4804407810 */ /* 0x000fe20007ffe0ff */
[----:B------:R3:W-:Y:S01]  /*1fea0*/  LDGSTS.E [R61+0x66e00], [R36.64], !P4 ;  /* 0x66e00000243d7fae */ /* 0x0007e2000e121848 */
[----:B------:R-:W-:Y:S02]  /*1feb0*/  ISETP.GE.U32.AND P2, PT, R65, 0x7ffffdcd, PT ;  /* 0x7ffffdcd4100780c */ /* 0x000fe40003f46070 */
[----:B------:R-:W-:Y:S01]  /*1fec0*/  ISETP.GE.U32.AND P4, PT, R64, 0x7ffffdc9, PT ;  /* 0x7ffffdc94000780c */ /* 0x000fe20003f86070 */
[----:B--2---:R-:W-:-:S04]  /*1fed0*/  IMAD.WIDE R142, R0, 0x4, R142 ;  /* 0x00000004008e7825 */ /* 0x004fc800078e028e */
[C---:B------:R-:W-:Y:S01]  /*1fee0*/  IMAD.WIDE R140, R0.reuse, 0x4, R140 ;  /* 0x00000004008c7825 */ /* 0x040fe200078e028c */
[----:B------:R-:W-:Y:S04]  /*1fef0*/  STL.64 [R1+0x13c8], R142 ;  /* 0x0013c88e01007387 */ /* 0x000fe80000100a00 */
[----:B------:R-:W-:Y:S04]  /*1ff00*/  STL.64 [R1+0x13d0], R140 ;  /* 0x0013d08c01007387 */ /* 0x000fe80000100a00 */
[----:B------:R-:W2:Y:S04]  /*1ff10*/  LDL.LU.64 R238, [R1+0x4c8] ;  /* 0x0004c80001ee7983 */ /* 0x000ea80000300a00 */
[----:B------:R-:W2:Y:S01]  /*1ff20*/  LDL.LU.64 R248, [R1+0x4b8] ;  /* 0x0004b80001f87983 */ /* 0x000ea20000300a00 */
[----:B------:R-:W-:-:S03]  /*1ff30*/  IMAD.WIDE R64, R0, 0x4, R250 ;  /* 0x0000000400407825 */ /* 0x000fc600078e02fa */
[----:B------:R-:W2:Y:S01]  /*1ff40*/  LDL.LU.64 R250, [R1+0x4a8] ;  /* 0x0004a80001fa7983 */ /* 0x000ea20000300a00 */
[----:B------:R-:W-:-:S03]  /*1ff50*/  IMAD.WIDE R66, R0, 0x4, R66 ;  /* 0x0000000400427825 */ /* 0x000fc600078e0242 */
[----:B------:R1:W-:Y:S04]  /*1ff60*/  LDGSTS.E [R61+0x67c00], [R142.64], !P3 ;  /* 0x67c000008e3d7fae */ /* 0x0003e8000d921848 */
[----:B------:R-:W-:Y:S04]  /*1ff70*/  STL.64 [R1+0x13d8], R66 ;  /* 0x0013d84201007387 */ /* 0x000fe80000100a00 */
[----:B------:R-:W-:Y:S04]  /*1ff80*/  STL.64 [R1+0x13e0], R64 ;  /* 0x0013e04001007387 */ /* 0x000fe80000100a00 */
[----:B------:R-:W2:Y:S01]  /*1ff90*/  LDL.LU.64 R44, [R1+0x498] ;  /* 0x00049800012c7983 */ /* 0x000ea20000300a00 */
[----:B------:R-:W-:-:S03]  /*1ffa0*/  IMAD.WIDE R50, R0, 0x4, R50 ;  /* 0x0000000400327825 */ /* 0x000fc600078e0232 */
[----:B------:R-:W2:Y:S01]  /*1ffb0*/  LDL.LU.64 R46, [R1+0x488] ;  /* 0x00048800012e7983 */ /* 0x000ea20000300a00 */
[----:B------:R-:W-:-:S03]  /*1ffc0*/  IMAD.WIDE R48, R0, 0x4, R48 ;  /* 0x0000000400307825 */ /* 0x000fc600078e0230 */
[----:B------:R-:W2:Y:S01]  /*1ffd0*/  LDL.LU.64 R236, [R1+0x478] ;  /* 0x0004780001ec7983 */ /* 0x000ea20000300a00 */
[----:B------:R-:W-:Y:S01]  /*1ffe0*/  IMAD.WIDE R2, R0, 0x4, R2 ;  /* 0x0000000400027825 */ /* 0x000fe200078e0202 */
[C---:B---3--:R-:W-:Y:S02]  /*1fff0*/  IADD3 R37, R4.reuse, -0x1bc, RZ ;  /* 0xfffffe4404257810 */ /* 0x048fe40007ffe0ff */
[----:B------:R3:W-:Y:S01]  /*20000*/  LDGSTS.E [R61+0x67e00], [R140.64], !P3 ;  /* 0x67e000008c3d7fae */ /* 0x0007e2000d921848 */
[----:B------:R-:W-:-:S03]  /*20010*/  IADD3 R36, R4, -0x1c0, RZ ;  /* 0xfffffe4004247810 */ /* 0x000fc60007ffe0ff */
[----:B------:R3:W-:Y:S04]  /*20020*/  LDGSTS.E [R61+0x68c00], [R66.64], !P1 ;  /* 0x68c00000423d7fae */ /* 0x0007e8000c921848 */
[----:B------:R3:W-:Y:S01]  /*20030*/  LDGSTS.E [R61+0x68e00], [R64.64], !P1 ;  /* 0x68e00000403d7fae */ /* 0x0007e2000c921848 */
[----:B------:R-:W-:-:S03]  /*20040*/  ISETP.GE.U32.AND P3, PT, R37, 0x7ffffdc5, PT ;  /* 0x7ffffdc52500780c */ /* 0x000fc60003f66070 */
[----:B------:R3:W-:Y:S01]  /*20050*/  LDGSTS.E [R61+0x69c00], [R50.64], !P6 ;  /* 0x69c00000323d7fae */ /* 0x0007e2000f121848 */
[----:B------:R-:W-:-:S03]  /*20060*/  ISETP.GE.U32.AND P1, PT, R36, 0x7ffffdc1, PT ;  /* 0x7ffffdc12400780c */ /* 0x000fc60003f26070 */
[----:B------:R3:W-:Y:S01]  /*20070*/  LDGSTS.E [R61+0x69e00], [R48.64], !P6 ;  /* 0x69e00000303d7fae */ /* 0x0007e2000f121848 */
[----:B------:R-:W-:-:S03]  /*20080*/  IADD3 R37, R4, -0x1c4, RZ ;  /* 0xfffffe3c04257810 */ /* 0x000fc60007ffe0ff */
[----:B------:R1:W-:Y:S01]  /*20090*/  LDGSTS.E [R61+0x6ac00], [R2.64], !P0 ;  /* 0x6ac00000023d7fae */ /* 0x0003e2000c121848 */
[----:B------:R-:W-:Y:S02]  /*200a0*/  IADD3 R36, R4, -0x1c8, RZ ;  /* 0xfffffe3804247810 */ /* 0x000fe40007ffe0ff */
[----:B------:R-:W-:Y:S01]  /*200b0*/  ISETP.GE.U32.AND P6, PT, R37, 0x7ffffdbd, PT ;  /* 0x7ffffdbd2500780c */ /* 0x000fe20003fc6070 */
[----:B----4-:R-:W-:-:S05]  /*200c0*/  IMAD.WIDE R38, R0, 0x4, R136 ;  /* 0x0000000400267825 */ /* 0x010fca00078e0288 */
[----:B------:R4:W-:Y:S04]  /*200d0*/  STL.64 [R1+0x358], R38 ;  /* 0x0003582601007387 */ /* 0x0009e80000100a00 */
[----:B------:R-:W-:Y:S04]  /*200e0*/  STL.64 [R1+0x13e8], R50 ;  /* 0x0013e83201007387 */ /* 0x000fe80000100a00 */
[----:B------:R-:W-:Y:S04]  /*200f0*/  STL.64 [R1+0x13f0], R48 ;  /* 0x0013f03001007387 */ /* 0x000fe80000100a00 */
[----:B------:R-:W3:Y:S04]  /*20100*/  LDL.LU.64 R136, [R1+0x470] ;  /* 0x0004700001887983 */ /* 0x000ee80000300a00 */
[----:B------:R-:W-:Y:S04]  /*20110*/  STL.64 [R1+0x13f8], R2 ;  /* 0x0013f80201007387 */ /* 0x000fe80000100a00 */
[----:B------:R4:W-:Y:S01]  /*20120*/  LDGSTS.E [R61+0x6ae00], [R38.64], !P0 ;  /* 0x6ae00000263d7fae */ /* 0x0009e2000c121848 */
[----:B-1----:R-:W-:-:S03]  /*20130*/  IMAD.WIDE R42, R0, 0x4, R138 ;  /* 0x00000004002a7825 */ /* 0x002fc600078e028a */
[----:B------:R-:W3:Y:S01]  /*20140*/  LDL.LU.64 R62, [R1+0x468] ;  /* 0x00046800013e7983 */ /* 0x000ee20000300a00 */
[----:B------:R-:W-:-:S03]  /*20150*/  ISETP.GE.U32.AND P0, PT, R36, 0x7ffffdb9, PT ;  /* 0x7ffffdb92400780c */ /* 0x000fc60003f06070 */
[----:B------:R-:W3:Y:S04]  /*20160*/  LDL.LU.64 R138, [R1+0x460] ;  /* 0x00046000018a7983 */ /* 0x000ee80000300a00 */
[----:B------:R1:W-:Y:S04]  /*20170*/  STL.64 [R1+0x4d0], R42 ;  /* 0x0004d02a01007387 */ /* 0x0003e80000100a00 */
[----:B------:R1:W-:Y:S01]  /*20180*/  LDGSTS.E [R61+0x6bc00], [R42.64], !P5 ;  /* 0x6bc000002a3d7fae */ /* 0x0003e2000e921848 */
[----:B--2---:R-:W-:-:S04]  /*20190*/  IMAD.WIDE R40, R0, 0x4, R238 ;  /* 0x0000000400287825 */ /* 0x004fc800078e02ee */
[C---:B----4-:R-:W-:Y:S01]  /*201a0*/  IMAD.WIDE R38, R0.reuse, 0x4, R248 ;  /* 0x0000000400267825 */ /* 0x050fe200078e02f8 */
[----:B------:R2:W-:Y:S03]  /*201b0*/  STL.64 [R1+0x4c8], R40 ;  /* 0x0004c82801007387 */ /* 0x0005e60000100a00 */
[C---:B------:R-:W-:Y:S01]  /*201c0*/  IMAD.WIDE R36, R0.reuse, 0x4, R250 ;  /* 0x0000000400247825 */ /* 0x040fe200078e02fa */
[----:B------:R-:W4:Y:S04]  /*201d0*/  LDL.LU.64 R248, [R1+0x458] ;  /* 0x0004580001f87983 */ /* 0x000f280000300a00 */
[----:B------:R2:W-:Y:S04]  /*201e0*/  STL.64 [R1+0x4b8], R38 ;  /* 0x0004b82601007387 */ /* 0x0005e80000100a00 */
[----:B------:R-:W4:Y:S04]  /*201f0*/  LDL.LU.64 R250, [R1+0x450] ;  /* 0x0004500001fa7983 */ /* 0x000f280000300a00 */
[----:B------:R3:W-:Y:S01]  /*20200*/  STL.64 [R1+0x4a8], R36 ;  /* 0x0004a82401007387 */ /* 0x0007e20000100a00 */
[----:B-1----:R-:W-:-:S03]  /*20210*/  IMAD.WIDE R42, R0, 0x4, R44 ;  /* 0x00000004002a7825 */ /* 0x002fc600078e022c */
[----:B------:R-:W4:Y:S04]  /*20220*/  LDL.LU.64 R238, [R1+0x448] ;  /* 0x0004480001ee7983 */ /* 0x000f280000300a00 */
[----:B------:R2:W-:Y:S04]  /*20230*/  LDGSTS.E [R61+0x6be00], [R40.64], !P5 ;  /* 0x6be00000283d7fae */ /* 0x0005e8000e921848 */
[----:B------:R-:W4:Y:S04]  /*20240*/  LDL.LU.64 R44, [R1+0x440] ;  /* 0x00044000012c7983 */ /* 0x000f280000300a00 */
[----:B------:R1:W-:Y:S01]  /*20250*/  STL.64 [R1+0x498], R42 ;  /* 0x0004982a01007387 */ /* 0x0003e20000100a00 */
[----:B--2---:R-:W-:-:S03]  /*20260*/  IMAD.WIDE R40, R0, 0x4, R46 ;  /* 0x0000000400287825 */ /* 0x004fc600078e022e */
[----:B------:R2:W-:Y:S04]  /*20270*/  LDGSTS.E [R61+0x6cc00], [R38.64], !P2 ;  /* 0x6cc00000263d7fae */ /* 0x0005e8000d121848 */
[----:B------:R-:W4:Y:S04]  /*20280*/  LDL.LU.64 R46, [R1+0x438] ;  /* 0x00043800012e7983 */ /* 0x000f280000300a00 */
[----:B------:R3:W-:Y:S04]  /*20290*/  LDGSTS.E [R61+0x6ce00], [R36.64], !P2 ;  /* 0x6ce00000243d7fae */ /* 0x0007e8000d121848 */
[----:B------:R1:W-:Y:S01]  /*202a0*/  STL.64 [R1+0x488], R40 ;  /* 0x0004882801007387 */ /* 0x0003e20000100a00 */
[----:B--2---:R-:W-:-:S03]  /*202b0*/  IMAD.WIDE R38, R0, 0x4, R236 ;  /* 0x0000000400267825 */ /* 0x004fc600078e02ec */
[----:B------:R1:W-:Y:S04]  /*202c0*/  LDGSTS.E [R61+0x6dc00], [R42.64], !P4 ;  /* 0x6dc000002a3d7fae */ /* 0x0003e8000e121848 */
[----:B------:R2:W-:Y:S04]  /*202d0*/  LDGSTS.E [R61+0x6de00], [R40.64], !P4 ;  /* 0x6de00000283d7fae */ /* 0x0005e8000e121848 */
[----:B------:R4:W-:Y:S01]  /*202e0*/  LDGSTS.E [R61+0x6ec00], [R38.64], !P3 ;  /* 0x6ec00000263d7fae */ /* 0x0009e2000d921848 */
[----:B---3--:R-:W-:-:S03]  /*202f0*/  IMAD.WIDE R36, R0, 0x4, R136 ;  /* 0x0000000400247825 */ /* 0x008fc600078e0288 */
[----:B------:R-:W3:Y:S04]  /*20300*/  LDL.LU.64 R136, [R1+0x430] ;  /* 0x0004300001887983 */ /* 0x000ee80000300a00 */
[----:B------:R4:W-:Y:S04]  /*20310*/  STL.64 [R1+0x4d8], R38 ;  /* 0x0004d82601007387 */ /* 0x0009e80000100a00 */
[----:B------:R4:W-:Y:S01]  /*20320*/  STL.64 [R1+0x4e8], R36 ;  /* 0x0004e82401007387 */ /* 0x0009e20000100a00 */
[----:B-1----:R-:W-:-:S03]  /*20330*/  IMAD.WIDE R42, R0, 0x4, R62 ;  /* 0x00000004002a7825 */ /* 0x002fc600078e023e */
[----:B------:R1:W-:Y:S01]  /*20340*/  LDGSTS.E [R61+0x6ee00], [R36.64], !P3 ;  /* 0x6ee00000243d7fae */ /* 0x0003e2000d921848 */
[----:B--2---:R-:W-:-:S03]  /*20350*/  IMAD.WIDE R40, R0, 0x4, R138 ;  /* 0x0000000400287825 */ /* 0x004fc600078e028a */
[----:B------:R-:W3:Y:S04]  /*20360*/  LDL.LU.64 R62, [R1+0x428] ;  /* 0x00042800013e7983 */ /* 0x000ee80000300a00 */
[----:B------:R-:W3:Y:S04]  /*20370*/  LDL.LU.64 R138, [R1+0x420] ;  /* 0x00042000018a7983 */ /* 0x000ee80000300a00 */
[----:B------:R1:W-:Y:S04]  /*20380*/  STL.64 [R1+0x4f0], R42 ;  /* 0x0004f02a01007387 */ /* 0x0003e80000100a00 */
[----:B------:R1:W-:Y:S04]  /*20390*/  STL.64 [R1+0x4f8], R40 ;  /* 0x0004f82801007387 */ /* 0x0003e80000100a00 */
[----:B------:R1:W-:Y:S04]  /*203a0*/  LDGSTS.E [R61+0x6fc00], [R42.64], !P1 ;  /* 0x6fc000002a3d7fae */ /* 0x0003e8000c921848 */
[----:B------:R1:W-:Y:S01]  /*203b0*/  LDGSTS.E [R61+0x6fe00], [R40.64], !P1 ;  /* 0x6fe00000283d7fae */ /* 0x0003e2000c921848 */
[----:B----4-:R-:W-:-:S05]  /*203c0*/  IMAD.WIDE R38, R0, 0x4, R248 ;  /* 0x0000000400267825 */ /* 0x010fca00078e02f8 */
[----:B------:R4:W-:Y:S01]  /*203d0*/  LDGSTS.E [R61+0x70c00], [R38.64], !P6 ;  /* 0x70c00000263d7fae */ /* 0x0009e2000f121848 */
[----:B-1----:R-:W-:-:S03]  /*203e0*/  IMAD.WIDE R36, R0, 0x4, R250 ;  /* 0x0000000400247825 */ /* 0x002fc600078e02fa */
[----:B------:R-:W2:Y:S04]  /*203f0*/  LDL.LU.64 R250, [R1+0x418] ;  /* 0x0004180001fa7983 */ /* 0x000ea80000300a00 */
[----:B------:R4:W-:Y:S04]  /*20400*/  STL.64 [R1+0x530], R38 ;  /* 0x0005302601007387 */ /* 0x0009e80000100a00 */
[----:B------:R3:W-:Y:S04]  /*20410*/  STL.64 [R1+0x538], R36 ;  /* 0x0005382401007387 */ /* 0x0007e80000100a00 */
[----:B------:R-:W2:Y:S01]  /*20420*/  LDL.LU.64 R248, [R1+0x410] ;  /* 0x0004100001f87983 */ /* 0x000ea20000300a00 */
[----:B------:R-:W-:Y:S01]  /*20430*/  IMAD.WIDE R42, R0, 0x4, R238 ;  /* 0x00000004002a7825 */ /* 0x000fe200078e02ee */
[----:B------:R-:W-:-:S02]  /*20440*/  IADD3 R3, R4, -0x1cc, RZ ;  /* 0xfffffe3404037810 */ /* 0x000fc40007ffe0ff */
[----:B------:R3:W-:Y:S01]  /*20450*/  LDGSTS.E [R61+0x70e00], [R36.64], !P6 ;  /* 0x70e00000243d7fae */ /* 0x0007e2000f121848 */
[----:B------:R-:W-:-:S03]  /*20460*/  IMAD.WIDE R40, R0, 0x4, R44 ;  /* 0x0000000400287825 */ /* 0x000fc600078e022c */
[----:B------:R1:W-:Y:S04]  /*20470*/  STL.64 [R1+0x570], R42 ;  /* 0x0005702a01007387 */ /* 0x0003e80000100a00 */
[----:B------:R-:W2:Y:S01]  /*20480*/  LDL.LU.64 R132, [R1+0x408] ;  /* 0x0004080001847983 */ /* 0x000ea20000300a00 */
[----:B----4-:R-:W-:-:S03]  /*20490*/  IMAD.WIDE R38, R0, 0x4, R46 ;  /* 0x0000000400267825 */ /* 0x010fc600078e022e */
[----:B------:R4:W-:Y:S04]  /*204a0*/  STL.64 [R1+0x588], R40 ;  /* 0x0005882801007387 */ /* 0x0009e80000100a00 */
[----:B------:R-:W2:Y:S01]  /*204b0*/  LDL.LU.64 R134, [R1+0x400] ;  /* 0x0004000001867983 */ /* 0x000ea20000300a00 */
[----:B------:R-:W-:-:S03]  /*204c0*/  ISETP.GE.U32.AND P5, PT, R3, 0x7ffffdb5, PT ;  /* 0x7ffffdb50300780c */ /* 0x000fc60003fa6070 */
[----:B------:R2:W-:Y:S04]  /*204d0*/  STL.64 [R1+0x5b0], R38 ;  /* 0x0005b02601007387 */ /* 0x0005e80000100a00 */
[----:B------:R-:W2:Y:S04]  /*204e0*/  LDL.LU.64 R236, [R1+0x3f8] ;  /* 0x0003f80001ec7983 */ /* 0x000ea80000300a00 */
[----:B------:R-:W2:Y:S04]  /*204f0*/  LDL.LU.64 R238, [R1+0x3f0] ;  /* 0x0003f00001ee7983 */ /* 0x000ea80000300a00 */
[----:B------:R1:W-:Y:S04]  /*20500*/  LDGSTS.E [R61+0x71c00], [R42.64], !P0 ;  /* 0x71c000002a3d7fae */ /* 0x0003e8000c121848 */
[----:B------:R4:W-:Y:S04]  /*20510*/  LDGSTS.E [R61+0x71e00], [R40.64], !P0 ;  /* 0x71e00000283d7fae */ /* 0x0009e8000c121848 */
[----:B------:R2:W-:Y:S01]  /*20520*/  LDGSTS.E [R61+0x72c00], [R38.64], !P5 ;  /* 0x72c00000263d7fae */ /* 0x0005e2000e921848 */
[----:B---3--:R-:W-:-:S05]  /*20530*/  IMAD.WIDE R36, R0, 0x4, R136 ;  /* 0x0000000400247825 */ /* 0x008fca00078e0288 */
[----:B------:R3:W-:Y:S04]  /*20540*/  STL.64 [R1+0x5c0], R36 ;  /* 0x0005c02401007387 */ /* 0x0007e80000100a00 */
[----:B------:R-:W2:Y:S04]  /*20550*/  LDL.LU.64 R46, [R1+0x3e8] ;  /* 0x0003e800012e7983 */ /* 0x000ea80000300a00 */
[----:B------:R-:W2:Y:S01]  /*20560*/  LDL.LU.64 R136, [R1+0x3e0] ;  /* 0x0003e00001887983 */ /* 0x000ea20000300a00 */
[----:B-1----:R-:W-:-:S03]  /*20570*/  IMAD.WIDE R42, R0, 0x4, R62 ;  /* 0x00000004002a7825 */ /* 0x002fc600078e023e */
[----:B------:R3:W-:Y:S01]  /*20580*/  LDGSTS.E [R61+0x72e00], [R36.64], !P5 ;  /* 0x72e00000243d7fae */ /* 0x0007e2000e921848 */
[----:B----4-:R-:W-:-:S03]  /*20590*/  IMAD.WIDE R40, R0, 0x4, R138 ;  /* 0x0000000400287825 */ /* 0x010fc600078e028a */
[----:B------:R-:W4:Y:S04]  /*205a0*/  LDL.LU.64 R44, [R1+0x3d8] ;  /* 0x0003d800012c7983 */ /* 0x000f280000300a00 */
[----:B------:R1:W-:Y:S04]  /*205b0*/  STL.64 [R1+0x5f8], R42 ;  /* 0x0005f82a01007387 */ /* 0x0003e80000100a00 */
[----:B------:R1:W-:Y:S01]  /*205c0*/  STL.64 [R1+0x600], R40 ;  /* 0x0006002801007387 */ /* 0x0003e20000100a00 */
[----:B--2---:R-:W-:-:S03]  /*205d0*/  IMAD.WIDE R38, R0, 0x4, R250 ;  /* 0x0000000400267825 */ /* 0x004fc600078e02fa */
[----:B------:R-:W2:Y:S04]  /*205e0*/  LDL.LU.64 R250, [R1+0x3d0] ;  /* 0x0003d00001fa7983 */ /* 0x000ea80000300a00 */
[----:B------:R1:W-:Y:S01]  /*205f0*/  STL.64 [R1+0x630], R38 ;  /* 0x0006302601007387 */ /* 0x0003e20000100a00 */
[----:B---3--:R-:W-:-:S05]  /*20600*/  IMAD.WIDE R36, R0, 0x4, R248 ;  /* 0x0000000400247825 */ /* 0x008fca00078e02f8 */
[----:B------:R3:W-:Y:S04]  /*20610*/  STL.64 [R1+0x638], R36 ;  /* 0x0006382401007387 */ /* 0x0007e80000100a00 */
[----:B------:R-:W2:Y:S04]  /*20620*/  LDL.LU.64 R62, [R1+0x340] ;  /* 0x00034000013e7983 */ /* 0x000ea80000300a00 */
[----:B------:R-:W2:Y:S01]  /*20630*/  LDL.LU.64 R138, [R1+0xe0] ;  /* 0x0000e000018a7983 */ /* 0x000ea20000300a00 */
[C---:B------:R-:W-:Y:S02]  /*20640*/  IADD3 R2, R4.reuse, -0x1d0, RZ ;  /* 0xfffffe3004027810 */ /* 0x040fe40007ffe0ff */
[----:B------:R-:W-:Y:S01]  /*20650*/  IADD3 R3, R4, -0x1d4, RZ ;  /* 0xfffffe2c04037810 */ /* 0x000fe20007ffe0ff */
[----:B------:R-:W2:Y:S01]  /*20660*/  LDL.LU.64 R248, [R1+0x20] ;  /* 0x0000200001f87983 */ /* 0x000ea20000300a00 */
[----:B------:R-:W-:-:S02]  /*20670*/  ISETP.GE.U32.AND P2, PT, R2, 0x7ffffdb1, PT ;  /* 0x7ffffdb10200780c */ /* 0x000fc40003f46070 */
[----:B------:R-:W-:Y:S02]  /*20680*/  ISETP.GE.U32.AND P4, PT, R3, 0x7ffffdad, PT ;  /* 0x7ffffdad0300780c */ /* 0x000fe40003f86070 */
[----:B------:R-:W-:-:S04]  /*20690*/  IADD3 R2, R4, -0x1d8, RZ ;  /* 0xfffffe2804027810 */ /* 0x000fc80007ffe0ff */
[----:B------:R-:W-:Y:S02]  /*206a0*/  ISETP.GE.U32.AND P3, PT, R2, 0x7ffffda9, PT ;  /* 0x7ffffda90200780c */ /* 0x000fe40003f66070 */
[----:B------:R-:W-:-:S03]  /*206b0*/  IADD3 R3, R4, -0x1dc, RZ ;  /* 0xfffffe2404037810 */ /* 0x000fc60007ffe0ff */
[----:B------:R1:W-:Y:S01]  /*206c0*/  LDGSTS.E [R61+0x73c00], [R42.64], !P2 ;  /* 0x73c000002a3d7fae */ /* 0x0003e2000d121848 */
[----:B------:R-:W-:-:S03]  /*206d0*/  IADD3 R2, R4, -0x1e0, RZ ;  /* 0xfffffe2004027810 */ /* 0x000fc60007ffe0ff */
[----:B------:R3:W-:Y:S01]  /*206e0*/  LDGSTS.E [R61+0x73e00], [R40.64], !P2 ;  /* 0x73e00000283d7fae */ /* 0x0007e2000d121848 */
[----:B------:R-:W-:-:S03]  /*206f0*/  ISETP.GE.U32.AND P1, PT, R3, 0x7ffffda5, PT ;  /* 0x7ffffda50300780c */ /* 0x000fc60003f26070 */
[----:B------:R3:W-:Y:S01]  /*20700*/  LDGSTS.E [R61+0x74c00], [R38.64], !P4 ;  /* 0x74c00000263d7fae */ /* 0x0007e2000e121848 */
[----:B-1----:R-:W-:-:S03]  /*20710*/  IMAD.WIDE R42, R0, 0x4, R132 ;  /* 0x00000004002a7825 */ /* 0x002fc600078e0284 */
[----:B------:R1:W-:Y:S01]  /*20720*/  LDGSTS.E [R61+0x74e00], [R36.64], !P4 ;  /* 0x74e00000243d7fae */ /* 0x0003e2000e121848 */
[----:B---3--:R-:W-:-:S03]  /*20730*/  IMAD.WIDE R40, R0, 0x4, R134 ;  /* 0x0000000400287825 */ /* 0x008fc600078e0286 */
[----:B------:R3:W-:Y:S01]  /*20740*/  STL.64 [R1+0x670], R42 ;  /* 0x0006702a01007387 */ /* 0x0007e20000100a00 */
[----:B------:R-:W-:Y:S01]  /*20750*/  IMAD.WIDE R38, R0, 0x4, R236 ;  /* 0x0000000400267825 */ /* 0x000fe200078e02ec */
[----:B------:R-:W-:Y:S02]  /*20760*/  ISETP.GE.U32.AND P6, PT, R2, 0x7ffffda1, PT ;  /* 0x7ffffda10200780c */ /* 0x000fe40003fc6070 */
[----:B------:R3:W-:Y:S01]  /*20770*/  STL.64 [R1+0x678], R40 ;  /* 0x0006782801007387 */ /* 0x0007e20000100a00 */
[----:B-1----:R-:W-:Y:S01]  /*20780*/  IMAD.WIDE R36, R0, 0x4, R238 ;  /* 0x0000000400247825 */ /* 0x002fe200078e02ee */
[C---:B------:R-:W-:Y:S02]  /*20790*/  IADD3 R3, R4.reuse, -0x1e4, RZ ;  /* 0xfffffe1c04037810 */ /* 0x040fe40007ffe0ff */
[----:B------:R3:W-:Y:S01]  /*207a0*/  LDGSTS.E [R61+0x75c00], [R42.64], !P3 ;  /* 0x75c000002a3d7fae */ /* 0x0007e2000d921848 */
[----:B------:R-:W-:-:S03]  /*207b0*/  IADD3 R2, R4, -0x1e8, RZ ;  /* 0xfffffe1804027810 */ /* 0x000fc60007ffe0ff */
[----:B------:R-:W-:Y:S01]  /*207c0*/  STL.64 [R1+0x6b0], R38 ;  /* 0x0006b02601007387 */ /* 0x000fe20000100a00 */
[----:B------:R-:W-:-:S03]  /*207d0*/  ISETP.GE.U32.AND P0, PT, R3, 0x7ffffd9d, PT ;  /* 0x7ffffd9d0300780c */ /* 0x000fc60003f06070 */
[----:B------:R4:W-:Y:S01]  /*207e0*/  STL.64 [R1+0x710], R36 ;  /* 0x0007102401007387 */ /* 0x0009e20000100a00 */
[----:B------:R-:W-:Y:S02]  /*207f0*/  ISETP.GE.U32.AND P5, PT, R2, 0x7ffffd99, PT ;  /* 0x7ffffd990200780c */ /* 0x000fe40003fa6070 */
[C---:B------:R-:W-:Y:S01]  /*20800*/  IADD3 R3, R4.reuse, -0x1ec, RZ ;  /* 0xfffffe1404037810 */ /* 0x040fe20007ffe0ff */
[----:B------:R1:W-:Y:S01]  /*20810*/  LDGSTS.E [R61+0x75e00], [R40.64], !P3 ;  /* 0x75e00000283d7fae */ /* 0x0003e2000d921848 */
[----:B------:R-:W-:Y:S01]  /*20820*/  IADD3 R2, R4, -0x1f0, RZ ;  /* 0xfffffe1004027810 */ /* 0x000fe20007ffe0ff */
[----:B---3--:R-:W-:Y:S01]  /*20830*/  IMAD.WIDE R42, R0, 0x4, R46 ;  /* 0x00000004002a7825 */ /* 0x008fe200078e022e */
[----:B------:R-:W-:Y:S01]  /*20840*/  ISETP.GE.U32.AND P2, PT, R3, 0x7ffffd95, PT ;  /* 0x7ffffd950300780c */ /* 0x000fe20003f46070 */
[----:B------:R-:W3:Y:S01]  /*20850*/  LDL.LU.64 R46, [R1+0x338] ;  /* 0x00033800012e7983 */ /* 0x000ee20000300a00 */
[----:B------:R-:W-:Y:S01]  /*20860*/  ISETP.GE.U32.AND P4, PT, R2, 0x7ffffd91, PT ;  /* 0x7ffffd910200780c */ /* 0x000fe20003f86070 */
[----:B-1----:R-:W-:-:S02]  /*20870*/  IMAD.WIDE R40, R0, 0x4, R136 ;  /* 0x0000000400287825 */ /* 0x002fc400078e0288 */
[----:B------:R1:W-:Y:S01]  /*20880*/  LDGSTS.E [R61+0x76c00], [R38.64], !P1 ;  /* 0x76c00000263d7fae */ /* 0x0003e2000c921848 */
[----:B------:R-:W-:-:S03]  /*20890*/  IADD3 R3, R4, -0x1f4, RZ ;  /* 0xfffffe0c04037810 */ /* 0x000fc60007ffe0ff */
[----:B------:R-:W3:Y:S01]  /*208a0*/  LDL.LU.64 R136, [R1+0xd8] ;  /* 0x0000d80001887983 */ /* 0x000ee20000300a00 */
[----:B------:R-:W-:-:S03]  /*208b0*/  IADD3 R2, R4, -0x1f8, RZ ;  /* 0xfffffe0804027810 */ /* 0x000fc60007ffe0ff */
[----:B------:R4:W-:Y:S01]  /*208c0*/  LDGSTS.E [R61+0x76e00], [R36.64], !P1 ;  /* 0x76e00000243d7fae */ /* 0x0009e2000c921848 */
[----:B------:R-:W-:Y:S02]  /*208d0*/  ISETP.GE.U32.AND P3, PT, R3, 0x7ffffd8d, PT ;  /* 0x7ffffd8d0300780c */ /* 0x000fe40003f66070 */
[----:B------:R-:W-:Y:S01]  /*208e0*/  ISETP.GE.U32.AND P1, PT, R2, 0x7ffffd89, PT ;  /* 0x7ffffd890200780c */ /* 0x000fe20003f26070 */
[----:B------:R-:W-:Y:S04]  /*208f0*/  STL.64 [R1+0x720], R42 ;  /* 0x0007202a01007387 */ /* 0x000fe80000100a00 */
[----:B------:R-:W-:Y:S01]  /*20900*/  STL.64 [R1+0x728], R40 ;  /* 0x0007282801007387 */ /* 0x000fe20000100a00 */
[----:B----4-:R-:W-:-:S03]  /*20910*/  IMAD.WIDE R36, R0, 0x4, R44 ;  /* 0x0000000400247825 */ /* 0x010fc600078e022c */
[----:B------:R1:W-:Y:S04]  /*20920*/  LDGSTS.E [R61+0x77c00], [R42.64], !P6 ;  /* 0x77c000002a3d7fae */ /* 0x0003e8000f121848 */
[----:B------:R1:W-:Y:S04]  /*20930*/  LDGSTS.E [R61+0x77e00], [R40.64], !P6 ;  /* 0x77e00000283d7fae */ /* 0x0003e8000f121848 */
[----:B------:R4:W-:Y:S01]  /*20940*/  LDGSTS.E [R61+0x78c00], [R36.64], !P0 ;  /* 0x78c00000243d7fae */ /* 0x0009e2000c121848 */
[----:B--2---:R-:W-:-:S03]  /*20950*/  IMAD.WIDE R2, R0, 0x4, R250 ;  /* 0x0000000400027825 */ /* 0x004fc600078e02fa */
[----:B------:R-:W2:Y:S04]  /*20960*/  LDL.LU.64 R250, [R1+0x8] ;  /* 0x0000080001fa7983 */ /* 0x000ea80000300a00 */
[----:B------:R4:W-:Y:S04]  /*20970*/  STL.64 [R1+0x738], R36 ;  /* 0x0007382401007387 */ /* 0x0009e80000100a00 */
[----:B------:R1:W-:Y:S04]  /*20980*/  STL.64 [R1+0x740], R2 ;  /* 0x0007400201007387 */ /* 0x0003e80000100a00 */
[----:B------:R1:W-:Y:S01]  /*20990*/  LDGSTS.E [R61+0x78e00], [R2.64], !P0 ;  /* 0x78e00000023d7fae */ /* 0x0003e2000c121848 */
[----:B----4-:R-:W-:-:S05]  /*209a0*/  IMAD.WIDE R36, R5, 0x4, R62 ;  /* 0x0000000405247825 */ /* 0x010fca00078e023e */
[----:B------:R-:W-:Y:S04]  /*209b0*/  STL.64 [R1+0x340], R36 ;  /* 0x0003402401007387 */ /* 0x000fe80000100a00 */
[----:B------:R-:W4:Y:S01]  /*209c0*/  LDL.LU.64 R44, [R1+0x330] ;  /* 0x00033000012c7983 */ /* 0x000f220000300a00 */
[----:B-1----:R-:W-:-:S05]  /*209d0*/  IMAD.WIDE R2, R5, 0x4, R138 ;  /* 0x0000000405027825 */ /* 0x002fca00078e028a */
[----:B------:R3:W-:Y:S04]  /*209e0*/  STL.64 [R1+0x910], R2 ;  /* 0x0009100201007387 */ /* 0x0007e80000100a00 */
[----:B------:R-:W4:Y:S01]  /*209f0*/  LDL.LU.64 R60, [R1+0xd0] ;  /* 0x0000d000013c7983 */ /* 0x000f220000300a00 */
[----:B------:R-:W-:-:S03]  /*20a00*/  IMAD.WIDE R140, R5, 0x4, R248 ;  /* 0x00000004058c7825 */ /* 0x000fc600078e02f8 */
[----:B------:R-:W4:Y:S01]  /*20a10*/  LDL.LU.64 R138, [R1] ;  /* 0x00000000018a7983 */ /* 0x000f220000300a00 */
[----:B------:R-:W-:-:S03]  /*20a20*/  IMAD.WIDE R146, R5, 0x4, R210 ;  /* 0x0000000405927825 */ /* 0x000fc600078e02d2 */
[----:B------:R-:W-:Y:S01]  /*20a30*/  STL.64 [R1+0x920], R140 ;  /* 0x0009208c01007387 */ /* 0x000fe20000100a00 */
[----:B------:R-:W-:-:S03]  /*20a40*/  IMAD.WIDE R236, R5, 0x4, R242 ;  /* 0x0000000405ec7825 */ /* 0x000fc600078e02f2 */
[----:B------:R-:W-:Y:S01]  /*20a50*/  STL.64 [R1+0x1400], R140 ;  /* 0x0014008c01007387 */ /* 0x000fe20000100a00 */
[----:B------:R-:W-:-:S03]  /*20a60*/  IMAD.WIDE R62, R5, 0x4, R68 ;  /* 0x00000004053e7825 */ /* 0x000fc600078e0244 */
[----:B------:R-:W-:Y:S04]  /*20a70*/  STL.64 [R1+0x930], R146 ;  /* 0x0009309201007387 */ /* 0x000fe80000100a00 */
[----:B------:R-:W-:Y:S01]  /*20a80*/  STL.64 [R1+0x1408], R146 ;  /* 0x0014089201007387 */ /* 0x000fe20000100a00 */
[----:B------:R-:W-:-:S03]  /*20a90*/  IMAD.WIDE R248, R5, 0x4, R100 ;  /* 0x0000000405f87825 */ /* 0x000fc600078e0264 */
[----:B------:R-:W-:Y:S04]  /*20aa0*/  STL.64 [R1+0x938], R236 ;  /* 0x000938ec01007387 */ /* 0x000fe80000100a00 */
[----:B------:R-:W-:Y:S04]  /*20ab0*/  STL.64 [R1+0x1410], R236 ;  /* 0x001410ec01007387 */ /* 0x000fe80000100a00 */
[----:B------:R-:W-:Y:S04]  /*20ac0*/  STL.64 [R1+0x940], R62 ;  /* 0x0009403e01007387 */ /* 0x000fe80000100a00 */
[----:B------:R-:W-:Y:S01]  /*20ad0*/  STL.64 [R1+0x1418], R62 ;  /* 0x0014183e01007387 */ /* 0x000fe20000100a00 */
[----:B------:R-:W-:-:S04]  /*20ae0*/  IMAD.WIDE R210, R5, 0x4, R152 ;  /* 0x0000000405d27825 */ /* 0x000fc800078e0298 */
[----:B---3--:R-:W-:-:S05]  /*20af0*/  IMAD.WIDE R2, R5, 0x4, R46 ;  /* 0x0000000405027825 */ /* 0x008fca00078e022e */
[----:B------:R1:W-:Y:S04]  /*20b00*/  STL.64 [R1+0x958], R2 ;  /* 0x0009580201007387 */ /* 0x0003e80000100a00 */
[----:B------:R-:W-:Y:S04]  /*20b10*/  STL.64 [R1+0x948], R248 ;  /* 0x000948f801007387 */ /* 0x000fe80000100a00 */
[----:B------:R-:W-:Y:S01]  /*20b20*/  STL.64 [R1+0x1420], R248 ;  /* 0x001420f801007387 */ /* 0x000fe20000100a00 */
[----:B-1----:R-:W-:-:S05]  /*20b30*/  IMAD.WIDE R2, R5, 0x4, R136 ;  /* 0x0000000405027825 */ /* 0x002fca00078e0288 */
[----:B------:R4:W-:Y:S04]  /*20b40*/  STL.64 [R1+0x960], R2 ;  /* 0x0009600201007387 */ /* 0x0009e80000100a00 */
[----:B------:R-:W3:Y:S01]  /*20b50*/  LDL.LU.64 R132, [R1+0x328] ;  /* 0x0003280001847983 */ /* 0x000ee20000300a00 */
[----:B------:R-:W-:-:S03]  /*20b60*/  IMAD.WIDE R40, R5, 0x4, R212 ;  /* 0x0000000405287825 */ /* 0x000fc600078e02d4 */
[----:B------:R-:W3:Y:S01]  /*20b70*/  LDL.LU.64 R46, [R1+0xc8] ;  /* 0x0000c800012e7983 */ /* 0x000ee20000300a00 */
[----:B------:R-:W-:-:S03]  /*20b80*/  IMAD.WIDE R238, R5, 0x4, R244 ;  /* 0x0000000405ee7825 */ /* 0x000fc600078e02f4 */
[----:B------:R-:W-:Y:S01]  /*20b90*/  STL.64 [R1+0x950], R210 ;  /* 0x000950d201007387 */ /* 0x000fe20000100a00 */
[----:B------:R-:W-:-:S03]  /*20ba0*/  IMAD.WIDE R136, R5, 0x4, R70 ;  /* 0x0000000405887825 */ /* 0x000fc600078e0246 */
[----:B------:R-:W-:Y:S01]  /*20bb0*/  STL.64 [R1+0x1428], R210 ;  /* 0x001428d201007387 */ /* 0x000fe20000100a00 */
[----:B--2---:R-:W-:-:S05]  /*20bc0*/  IMAD.WIDE R142, R5, 0x4, R250 ;  /* 0x00000004058e7825 */ /* 0x004fca00078e02fa */
[----:B------:R-:W-:Y:S01]  /*20bd0*/  STL.64 [R1+0x968], R142 ;  /* 0x0009688e01007387 */ /* 0x000fe20000100a00 */
[----:B------:R-:W-:-:S03]  /*20be0*/  IMAD.WIDE R250, R5, 0x4, R102 ;  /* 0x0000000405fa7825 */ /* 0x000fc600078e0266 */
[----:B------:R-:W-:Y:S04]  /*20bf0*/  STL.64 [R1+0x1430], R142 ;  /* 0x0014308e01007387 */ /* 0x000fe80000100a00 */
[----:B------:R-:W-:Y:S04]  /*20c00*/  STL.64 [R1+0x970], R40 ;  /* 0x0009702801007387 */ /* 0x000fe80000100a00 */
[----:B------:R-:W-:Y:S04]  /*20c10*/  STL.64 [R1+0x1438], R40 ;  /* 0x0014382801007387 */ /* 0x000fe80000100a00 */
[----:B------:R-:W-:Y:S01]  /*20c20*/  STL.64 [R1+0x980], R238 ;  /* 0x000980ee01007387 */ /* 0x000fe20000100a00 */
[----:B----4-:R-:W-:-:S03]  /*20c30*/  IMAD.WIDE R2, R5, 0x4, R44 ;  /* 0x0000000405027825 */ /* 0x010fc600078e022c */
[----:B------:R-:W-:Y:S04]  /*20c40*/  STL.64 [R1+0x1440], R238 ;  /* 0x001440ee01007387 */ /* 0x000fe80000100a00 */
[----:B------:R-:W-:Y:S04]  /*20c50*/  STL.64 [R1+0x990], R136 ;  /* 0x0009908801007387 */ /* 0x000fe80000100a00 */
[----:B------:R-:W-:Y:S04]  /*20c60*/  STL.64 [R1+0x1448], R136 ;  /* 0x0014488801007387 */ /* 0x000fe80000100a00 */
[----:B------:R3:W-:Y:S01]  /*20c70*/  STL.64 [R1+0x9a8], R2 ;  /* 0x0009a80201007387 */ /* 0x0007e20000100a00 */
[----:B------:R-:W-:-:S03]  /*20c80*/  IMAD.WIDE R248, R5, 0x4, R60 ;  /* 0x0000000405f87825 */ /* 0x000fc600078e023c */
[----:B------:R-:W-:Y:S04]  /*20c90*/  STL.64 [R1+0x998], R250 ;  /* 0x000998fa01007387 */ /* 0x000fe80000100a00 */
[----:B------:R-:W-:Y:S04]  /*20ca0*/  STL.64 [R1+0x1450], R250 ;  /* 0x001450fa01007387 */ /* 0x000fe80000100a00 */
[----:B------:R-:W2:Y:S04]  /*20cb0*/  LDL.LU.64 R134, [R1+0x320] ;  /* 0x0003200001867983 */ /* 0x000ea80000300a00 */
[----:B------:R-:W4:Y:S01]  /*20cc0*/  LDL.LU.64 R60, [R1+0xc0] ;  /* 0x0000c000013c7983 */ /* 0x000f220000300a00 */
[----:B------:R-:W-:-:S04]  /*20cd0*/  IMAD.WIDE R154, R5, 0x4, R154 ;  /* 0x00000004059a7825 */ /* 0x000fc800078e029a */
[C---:B------:R-:W-:Y:S01]  /*20ce0*/  IMAD.WIDE R36, R5.reuse, 0x4, R138 ;  /* 0x0000000405247825 */ /* 0x040fe200078e028a */
[----:B------:R-:W-:Y:S03]  /*20cf0*/  STL.64 [R1+0x9a0], R154 ;  /* 0x0009a09a01007387 */ /* 0x000fe60000100a00 */
[C---:B------:R-:W-:Y:S01]  /*20d00*/  IMAD.WIDE R42, R5.reuse, 0x4, R214 ;  /* 0x00000004052a7825 */ /* 0x040fe200078e02d6 */
[----:B------:R-:W-:Y:S03]  /*20d10*/  STL.64 [R1+0x1458], R154 ;  /* 0x0014589a01007387 */ /* 0x000fe60000100a00 */
[C---:B------:R-:W-:Y:S01]  /*20d20*/  IMAD.WIDE R44, R5.reuse, 0x4, R246 ;  /* 0x00000004052c7825 */ /* 0x040fe200078e02f6 */
[----:B------:R-:W-:Y:S04]  /*20d30*/  STL.64 [R1+0x9b0], R248 ;  /* 0x0009b0f801007387 */ /* 0x000fe80000100a00 */
[----:B------:R-:W-:Y:S01]  /*20d40*/  STL.64 [R1+0x1460], R248 ;  /* 0x001460f801007387 */ /* 0x000fe20000100a00 */
[----:B------:R-:W-:-:S03]  /*20d50*/  IMAD.WIDE R138, R5, 0x4, R72 ;  /* 0x00000004058a7825 */ /* 0x000fc600078e0248 */
[----:B------:R-:W-:Y:S04]  /*20d60*/  STL.64 [R1+0x9b8], R36 ;  /* 0x0009b82401007387 */ /* 0x000fe80000100a00 */
[----:B------:R2:W-:Y:S04]  /*20d70*/  STL.64 [R1+0x1468], R36 ;  /* 0x0014682401007387 */ /* 0x0005e80000100a00 */
[----:B------:R-:W-:Y:S04]  /*20d80*/  STL.64 [R1+0x9c0], R42 ;  /* 0x0009c02a01007387 */ /* 0x000fe80000100a00 */
[----:B------:R-:W-:Y:S01]  /*20d90*/  STL.64 [R1+0x1470], R42 ;  /* 0x0014702a01007387 */ /* 0x000fe20000100a00 */
[----:B------:R-:W-:-:S03]  /*20da0*/  IADD3 R38, R4, -0x1fc, RZ ;  /* 0xfffffe0404267810 */ /* 0x000fc60007ffe0ff */
[----:B------:R-:W-:Y:S01]  /*20db0*/  STL.64 [R1+0x9c8], R44 ;  /* 0x0009c82c01007387 */ /* 0x000fe20000100a00 */
[----:B------:R-:W-:-:S03]  /*20dc0*/  IMAD.WIDE R244, R5, 0x4, R104 ;  /* 0x0000000405f47825 */ /* 0x000fc600078e0268 */
[----:B------:R-:W-:Y:S01]  /*20dd0*/  STL.64 [R1+0x1478], R44 ;  /* 0x0014782c01007387 */ /* 0x000fe20000100a00 */
[----:B------:R-:W-:-:S03]  /*20de0*/  IMAD.WIDE R152, R5, 0x4, R156 ;  /* 0x0000000405987825 */ /* 0x000fc600078e029c */
[----:B------:R-:W-:Y:S04]  /*20df0*/  STL.64 [R1+0x9d0], R138 ;  /* 0x0009d08a01007387 */ /* 0x000fe80000100a00 */
[----:B------:R-:W-:Y:S01]  /*20e00*/  STL.64 [R1+0x1480], R138 ;  /* 0x0014808a01007387 */ /* 0x000fe20000100a00 */
[----:B---3--:R-:W-:Y:S01]  /*20e10*/  IMAD.WIDE R2, R5, 0x4, R132 ;  /* 0x0000000405027825 */ /* 0x008fe200078e0284 */
[----:B------:R-:W-:-:S04]  /*20e20*/  ISETP.GE.U32.AND P6, PT, R38, 0x7ffffd85, PT ;  /* 0x7ffffd852600780c */ /* 0x000fc80003fc6070 */
[----:B------:R1:W-:Y:S01]  /*20e30*/  STL.64 [R1+0x9e8], R2 ;  /* 0x0009e80201007387 */ /* 0x0003e20000100a00 */
[----:B------:R-:W-:-:S03]  /*20e40*/  IMAD.WIDE R62, R5, 0x4, R46 ;  /* 0x00000004053e7825 */ /* 0x000fc600078e022e */
[----:B------:R-:W3:Y:S01]  /*20e50*/  LDL.LU.64 R130, [R1+0x318] ;  /* 0x0003180001827983 */ /* 0x000ee20000300a00 */
[----:B------:R-:W-:-:S03]  /*20e60*/  IMAD.WIDE R38, R5, 0x4, R184 ;  /* 0x0000000405267825 */ /* 0x000fc600078e02b8 */
[----:B------:R-:W3:Y:S01]  /*20e70*/  LDL.LU.64 R132, [R1+0xa8] ;  /* 0x0000a80001847983 */ /* 0x000ee20000300a00 */
[----:B------:R-:W-:-:S03]  /*20e80*/  IMAD.WIDE R56, R5, 0x4, R216 ;  /* 0x0000000405387825 */ /* 0x000fc600078e02d8 */
[----:B------:R-:W-:Y:S01]  /*20e90*/  STL.64 [R1+0x9d8], R244 ;  /* 0x0009d8f401007387 */ /* 0x000fe20000100a00 */
[----:B------:R-:W-:-:S03]  /*20ea0*/  IMAD.WIDE R46, R5, 0x4, R10 ;  /* 0x00000004052e7825 */ /* 0x000fc600078e020a */
[----:B------:R-:W-:Y:S01]  /*20eb0*/  STL.64 [R1+0x1488], R244 ;  /* 0x001488f401007387 */ /* 0x000fe20000100a00 */
[----:B------:R-:W-:-:S03]  /*20ec0*/  IMAD.WIDE R246, R5, 0x4, R74 ;  /* 0x0000000405f67825 */ /* 0x000fc600078e024a */
[----:B------:R-:W-:Y:S04]  /*20ed0*/  STL.64 [R1+0x9e0], R152 ;  /* 0x0009e09801007387 */ /* 0x000fe80000100a00 */
[----:B------:R1:W-:Y:S04]  /*20ee0*/  STL.64 [R1+0x1490], R152 ;  /* 0x0014909801007387 */ /* 0x0003e80000100a00 */
[----:B------:R-:W-:Y:S01]  /*20ef0*/  STL.64 [R1+0x9f0], R62 ;  /* 0x0009f03e01007387 */ /* 0x000fe20000100a00 */
[----:B------:R-:W-:-:S03]  /*20f00*/  IMAD.WIDE R214, R5, 0x4, R106 ;  /* 0x0000000405d67825 */ /* 0x000fc600078e026a */
[----:B------:R-:W-:Y:S04]  /*20f10*/  STL.64 [R1+0xa00], R38 ;  /* 0x000a002601007387 */ /* 0x000fe80000100a00 */
[----:B------:R-:W-:Y:S01]  /*20f20*/  STL.64 [R1+0xa10], R56 ;  /* 0x000a103801007387 */ /* 0x000fe20000100a00 */
[----:B------:R-:W-:-:S03]  /*20f30*/  IMAD.WIDE R102, R5, 0x4, R158 ;  /* 0x0000000405667825 */ /* 0x000fc600078e029e */
[----:B------:R-:W-:Y:S04]  /*20f40*/  STL.64 [R1+0xa18], R46 ;  /* 0x000a182e01007387 */ /* 0x000fe80000100a00 */
[----:B------:R-:W-:Y:S01]  /*20f50*/  STL.64 [R1+0xa20], R246 ;  /* 0x000a20f601007387 */ /* 0x000fe20000100a00 */
[----:B------:R-:W-:-:S03]  /*20f60*/  IMAD.WIDE R52, R5, 0x4, R186 ;  /* 0x0000000405347825 */ /* 0x000fc600078e02ba */
[----:B------:R-:W3:Y:S01]  /*20f70*/  LDL.LU.64 R144, [R1+0x310] ;  /* 0x0003100001907983 */ /* 0x000ee20000300a00 */
[----:B------:R-:W-:-:S04]  /*20f80*/  IMAD.WIDE R58, R5, 0x4, R218 ;  /* 0x00000004053a7825 */ /* 0x000fc800078e02da */
[----:B------:R-:W-:-:S04]  /*20f90*/  IMAD.WIDE R216, R5, 0x4, R76 ;  /* 0x0000000405d87825 */ /* 0x000fc800078e024c */
[C---:B--2---:R-:W-:Y:S02]  /*20fa0*/  IMAD.WIDE R36, R5.reuse, 0x4, R134 ;  /* 0x0000000405247825 */ /* 0x044fe400078e0286 */
[----:B------:R-:W2:Y:S02]  /*20fb0*/  LDL.LU.64 R134, [R1+0xa0] ;  /* 0x0000a00001867983 */ /* 0x000ea40000300a00 */
[C---:B----4-:R-:W-:Y:S02]  /*20fc0*/  IMAD.WIDE R236, R5.reuse, 0x4, R60 ;  /* 0x0000000405ec7825 */ /* 0x050fe400078e023c */
[----:B------:R-:W-:Y:S02]  /*20fd0*/  STL.64 [R1+0xa28], R214 ;  /* 0x000a28d601007387 */ /* 0x000fe40000100a00 */
[C---:B------:R-:W-:Y:S02]  /*20fe0*/  IMAD.WIDE R60, R5.reuse, 0x4, R12 ;  /* 0x00000004053c7825 */ /* 0x040fe400078e020c */
[----:B------:R-:W-:Y:S04]  /*20ff0*/  STL.64 [R1+0xa38], R36 ;  /* 0x000a382401007387 */ /* 0x000fe80000100a00 */
[----:B------:R-:W-:Y:S04]  /*21000*/  STL.64 [R1+0xa30], R102 ;  /* 0x000a306601007387 */ /* 0x000fe80000100a00 */
[----:B------:R-:W-:Y:S04]  /*21010*/  STL.64 [R1+0xa48], R236 ;  /* 0x000a48ec01007387 */ /* 0x000fe80000100a00 */
[----:B------:R-:W-:Y:S04]  /*21020*/  STL.64 [R1+0xa50], R52 ;  /* 0x000a503401007387 */ /* 0x000fe80000100a00 */
[----:B------:R-:W-:Y:S04]  /*21030*/  STL.64 [R1+0xa58], R58 ;  /* 0x000a583a01007387 */ /* 0x000fe80000100a00 */
[----:B------:R-:W-:Y:S04]  /*21040*/  STL.64 [R1+0xa68], R60 ;  /* 0x000a683c01007387 */ /* 0x000fe80000100a00 */
[----:B------:R-:W-:Y:S04]  /*21050*/  STL.64 [R1+0xa70], R216 ;  /* 0x000a70d801007387 */ /* 0x000fe80000100a00 */
[----:B------:R-:W4:Y:S01]  /*21060*/  LDL.LU.64 R66, [R1+0x308] ;  /* 0x0003080001427983 */ /* 0x000f220000300a00 */
[----:B------:R-:W-:-:S04]  /*21070*/  IMAD.WIDE R156, R5, 0x4, R108 ;  /* 0x00000004059c7825 */ /* 0x000fc800078e026c */
[----:B------:R-:W-:-:S04]  /*21080*/  IMAD.WIDE R100, R5, 0x4, R160 ;  /* 0x0000000405647825 */ /* 0x000fc800078e02a0 */
[----:B------:R-:W-:-:S04]  /*21090*/  IMAD.WIDE R54, R5, 0x4, R188 ;  /* 0x0000000405367825 */ /* 0x000fc800078e02bc */
[----:B------:R-:W-:-:S04]  /*210a0*/  IMAD.WIDE R184, R5, 0x4, R78 ;  /* 0x0000000405b87825 */ /* 0x000fc800078e024e */
[----:B------:R-:W-:-:S04]  /*210b0*/  IMAD.WIDE R110, R5, 0x4, R110 ;  /* 0x00000004056e7825 */ /* 0x000fc800078e026e */
[C---:B---3--:R-:W-:Y:S02]  /*210c0*/  IMAD.WIDE R248, R5.reuse, 0x4, R130 ;  /* 0x0000000405f87825 */ /* 0x048fe400078e0282 */
[----:B------:R-:W1:Y:S02]  /*210d0*/  LDL.LU.64 R130, [R1+0x98] ;  /* 0x0000980001827983 */ /* 0x000e640000300a00 */
[C---:B------:R-:W-:Y:S02]  /*210e0*/  IMAD.WIDE R146, R5.reuse, 0x4, R132 ;  /* 0x0000000405927825 */ /* 0x040fe400078e0284 */
[----:B------:R-:W-:Y:S02]  /*210f0*/  STL.64 [R1+0xa78], R156 ;  /* 0x000a789c01007387 */ /* 0x000fe40000100a00 */
[C---:B------:R-:W-:Y:S02]  /*21100*/  IMAD.WIDE R132, R5.reuse, 0x4, R220 ;  /* 0x0000000405847825 */ /* 0x040fe400078e02dc */
[----:B------:R-:W-:Y:S02]  /*21110*/  STL.64 [R1+0xa90], R248 ;  /* 0x000a90f801007387 */ /* 0x000fe40000100a00 */
[----:B------:R-:W-:-:S02]  /*21120*/  IMAD.WIDE R220, R5, 0x4, R14 ;  /* 0x0000000405dc7825 */ /* 0x000fc400078e020e */
[----:B------:R-:W-:Y:S04]  /*21130*/  STL.64 [R1+0xa80], R100 ;  /* 0x000a806401007387 */ /* 0x000fe80000100a00 */
[----:B------:R-:W-:Y:S04]  /*21140*/  STL.64 [R1+0xa98], R146 ;  /* 0x000a989201007387 */ /* 0x000fe80000100a00 */
        /* <DEDUP_REMOVED lines=8> */
[C---:B------:R-:W-:Y:S02]  /*211d0*/  IMAD.WIDE R154, R5.reuse, 0x4, R144 ;  /* 0x00000004059a7825 */ /* 0x040fe400078e0290 */
[----:B------:R-:W3:Y:S02]  /*211e0*/  LDL.LU.64 R144, [R1+0x90] ;  /* 0x0000900001907983 */ /* 0x000ee40000300a00 */
[C---:B------:R-:W-:Y:S02]  /*211f0*/  IMAD.WIDE R162, R5.reuse, 0x4, R80 ;  /* 0x0000000405a27825 */ /* 0x040fe400078e0250 */
[----:B------:R-:W-:Y:S04]  /*21200*/  STL.64 [R1+0xad0], R110 ;  /* 0x000ad06e01007387 */ /* 0x000fe80000100a00 */
[----:B------:R-:W-:Y:S04]  /*21210*/  STL.64 [R1+0xae8], R154 ;  /* 0x000ae89a01007387 */ /* 0x000fe80000100a00 */
[----:B------:R-:W-:Y:S01]  /*21220*/  STL.64 [R1+0xae0], R74 ;  /* 0x000ae04a01007387 */ /* 0x000fe20000100a00 */
[----:B--2---:R-:W-:-:S04]  /*21230*/  IMAD.WIDE R140, R5, 0x4, R134 ;  /* 0x00000004058c7825 */ /* 0x004fc800078e0286 */
[C---:B------:R-:W-:Y:S01]  /*21240*/  IMAD.WIDE R134, R5.reuse, 0x4, R222 ;  /* 0x0000000405867825 */ /* 0x040fe200078e02de */
[----:B------:R-:W-:Y:S04]  /*21250*/  STL.64 [R1+0xaf0], R140 ;  /* 0x000af08c01007387 */ /* 0x000fe80000100a00 */
[----:B------:R-:W-:Y:S04]  /*21260*/  STL.64 [R1+0xaf8], R128 ;  /* 0x000af88001007387 */ /* 0x000fe80000100a00 */
[----:B------:R-:W-:Y:S04]  /*21270*/  STL.64 [R1+0xb08], R134 ;  /* 0x000b088601007387 */ /* 0x000fe80000100a00 */
[----:B------:R-:W-:Y:S04]  /*21280*/  STL.64 [R1+0xb10], R218 ;  /* 0x000b10da01007387 */ /* 0x000fe80000100a00 */
[----:B------:R-:W-:Y:S04]  /*21290*/  STL.64 [R1+0xb18], R162 ;  /* 0x000b18a201007387 */ /* 0x000fe80000100a00 */
[----:B------:R-:W2:Y:S01]  /*212a0*/  LDL.LU.64 R50, [R1+0x2f8] ;  /* 0x0002f80001327983 */ /* 0x000ea20000300a00 */
[----:B----4-:R-:W-:-:S03]  /*212b0*/  IMAD.WIDE R250, R5, 0x4, R66 ;  /* 0x0000000405fa7825 */ /* 0x010fc600078e0242 */
[----:B------:R-:W4:Y:S01]  /*212c0*/  LDL.LU.64 R66, [R1+0x78] ;  /* 0x0000780001427983 */ /* 0x000f220000300a00 */
[----:B------:R-:W-:-:S04]  /*212d0*/  IMAD.WIDE R108, R5, 0x4, R112 ;  /* 0x00000004056c7825 */ /* 0x000fc800078e0270 */
[C---:B------:R-:W-:Y:S01]  /*212e0*/  IMAD.WIDE R72, R5.reuse, 0x4, R164 ;  /* 0x0000000405487825 */ /* 0x040fe200078e02a4 */
[----:B------:R-:W-:Y:S03]  /*212f0*/  STL.64 [R1+0xb20], R108 ;  /* 0x000b206c01007387 */ /* 0x000fe60000100a00 */
[C---:B------:R-:W-:Y:S01]  /*21300*/  IMAD.WIDE R224, R5.reuse, 0x4, R224 ;  /* 0x0000000405e07825 */ /* 0x040fe200078e02e0 */
[----:B------:R-:W-:Y:S03]  /*21310*/  STL.64 [R1+0xb30], R250 ;  /* 0x000b30fa01007387 */ /* 0x000fe60000100a00 */
[C---:B------:R-:W-:Y:S01]  /*21320*/  IMAD.WIDE R190, R5.reuse, 0x4, R18 ;  /* 0x0000000405be7825 */ /* 0x040fe200078e0212 */
[----:B------:R-:W-:Y:S03]  /*21330*/  STL.64 [R1+0xb28], R72 ;  /* 0x000b284801007387 */ /* 0x000fe60000100a00 */
[----:B------:R-:W-:-:S04]  /*21340*/  IMAD.WIDE R160, R5, 0x4, R82 ;  /* 0x0000000405a07825 */ /* 0x000fc800078e0252 */
[----:B------:R-:W-:-:S04]  /*21350*/  IMAD.WIDE R106, R5, 0x4, R114 ;  /* 0x00000004056a7825 */ /* 0x000fc800078e0272 */
[----:B-1----:R-:W-:-:S04]  /*21360*/  IMAD.WIDE R2, R5, 0x4, R130 ;  /* 0x0000000405027825 */ /* 0x002fc800078e0282 */
[C---:B------:R-:W-:Y:S01]  /*21370*/  IMAD.WIDE R130, R5.reuse, 0x4, R192 ;  /* 0x0000000405827825 */ /* 0x040fe200078e02c0 */
[----:B------:R-:W-:Y:S04]  /*21380*/  STL.64 [R1+0xb38], R2 ;  /* 0x000b380201007387 */ /* 0x000fe80000100a00 */
[----:B------:R-:W-:Y:S01]  /*21390*/  STL.64 [R1+0xb40], R130 ;  /* 0x000b408201007387 */ /* 0x000fe20000100a00 */
[----:B------:R-:W-:-:S03]  /*213a0*/  IMAD.WIDE R70, R5, 0x4, R166 ;  /* 0x0000000405467825 */ /* 0x000fc600078e02a6 */
[----:B------:R-:W-:Y:S04]  /*213b0*/  STL.64 [R1+0xb48], R224 ;  /* 0x000b48e001007387 */ /* 0x000fe80000100a00 */
[----:B------:R-:W-:Y:S01]  /*213c0*/  STL.64 [R1+0xb50], R190 ;  /* 0x000b50be01007387 */ /* 0x000fe20000100a00 */
[----:B------:R-:W-:-:S03]  /*213d0*/  IMAD.WIDE R222, R5, 0x4, R226 ;  /* 0x0000000405de7825 */ /* 0x000fc600078e02e2 */
[----:B------:R-:W-:Y:S01]  /*213e0*/  STL.64 [R1+0xb58], R160 ;  /* 0x000b58a001007387 */ /* 0x000fe20000100a00 */
[----:B------:R-:W-:-:S03]  /*213f0*/  IMAD.WIDE R188, R5, 0x4, R20 ;  /* 0x0000000405bc7825 */ /* 0x000fc600078e0214 */
[----:B------:R-:W4:Y:S01]  /*21400*/  LDL.LU.64 R242, [R1+0x2f0] ;  /* 0x0002f00001f27983 */ /* 0x000f220000300a00 */
[----:B------:R-:W-:-:S04]  /*21410*/  IMAD.WIDE R158, R5, 0x4, R84 ;  /* 0x00000004059e7825 */ /* 0x000fc800078e0254 */
[C---:B---3--:R-:W-:Y:S02]  /*21420*/  IMAD.WIDE R136, R5.reuse, 0x4, R64 ;  /* 0x0000000405887825 */ /* 0x048fe400078e0240 */
[----:B------:R-:W3:Y:S04]  /*21430*/  LDL.LU.64 R64, [R1+0x70] ;  /* 0x0000700001407983 */ /* 0x000ee80000300a00 */
[----:B------:R-:W-:Y:S01]  /*21440*/  STL.64 [R1+0xb60], R106 ;  /* 0x000b606a01007387 */ /* 0x000fe20000100a00 */
[----:B------:R-:W-:-:S03]  /*21450*/  IMAD.WIDE R48, R5, 0x4, R144 ;  /* 0x0000000405307825 */ /* 0x000fc600078e0290 */
[----:B------:R-:W-:Y:S01]  /*21460*/  STL.64 [R1+0xb78], R136 ;  /* 0x000b788801007387 */ /* 0x000fe20000100a00 */
[----:B------:R-:W-:-:S03]  /*21470*/  IMAD.WIDE R144, R5, 0x4, R194 ;  /* 0x0000000405907825 */ /* 0x000fc600078e02c2 */
[----:B------:R-:W-:Y:S04]  /*21480*/  STL.64 [R1+0xb68], R70 ;  /* 0x000b684601007387 */ /* 0x000fe80000100a00 */
[----:B------:R-:W-:Y:S04]  /*21490*/  STL.64 [R1+0xb80], R48 ;  /* 0x000b803001007387 */ /* 0x000fe80000100a00 */
[----:B------:R-:W-:Y:S04]  /*214a0*/  STL.64 [R1+0xb88], R144 ;  /* 0x000b889001007387 */ /* 0x000fe80000100a00 */
[----:B------:R-:W-:Y:S04]  /*214b0*/  STL.64 [R1+0xb90], R222 ;  /* 0x000b90de01007387 */ /* 0x000fe80000100a00 */
[----:B------:R-:W-:Y:S04]  /*214c0*/  STL.64 [R1+0xb98], R188 ;  /* 0x000b98bc01007387 */ /* 0x000fe80000100a00 */
[----:B------:R-:W-:Y:S04]  /*214d0*/  STL.64 [R1+0xba0], R158 ;  /* 0x000ba09e01007387 */ /* 0x000fe80000100a00 */
[----:B------:R-:W3:Y:S01]  /*214e0*/  LDL.LU.64 R210, [R1+0x2e8] ;  /* 0x0002e80001d27983 */ /* 0x000ee20000300a00 */
[----:B--2---:R-:W-:-:S04]  /*214f0*/  IMAD.WIDE R238, R5, 0x4, R50 ;  /* 0x0000000405ee7825 */ /* 0x004fc800078e0232 */
[C---:B----4-:R-:W-:Y:S02]  /*21500*/  IMAD.WIDE R50, R5.reuse, 0x4, R66 ;  /* 0x0000000405327825 */ /* 0x050fe400078e0242 */
[----:B------:R-:W2:Y:S02]  /*21510*/  LDL.LU.64 R66, [R1+0x68] ;  /* 0x0000680001427983 */ /* 0x000ea40000300a00 */
[----:B------:R-:W-:-:S04]  /*21520*/  IMAD.WIDE R104, R5, 0x4, R116 ;  /* 0x0000000405687825 */ /* 0x000fc800078e0274 */
[C---:B------:R-:W-:Y:S01]  /*21530*/  IMAD.WIDE R68, R5.reuse, 0x4, R168 ;  /* 0x0000000405447825 */ /* 0x040fe200078e02a8 */
[----:B------:R-:W-:Y:S03]  /*21540*/  STL.64 [R1+0xba8], R104 ;  /* 0x000ba86801007387 */ /* 0x000fe60000100a00 */
        /* <DEDUP_REMOVED lines=12> */
[----:B------:R-:W-:Y:S01]  /*21610*/  STL.64 [R1+0xc00], R114 ;  /* 0x000c007201007387 */ /* 0x000fe20000100a00 */
[----:B------:R-:W-:-:S03]  /*21620*/  IMAD.WIDE R198, R5, 0x4, R198 ;  /* 0x0000000405c67825 */ /* 0x000fc600078e02c6 */
[----:B------:R-:W4:Y:S01]  /*21630*/  LDL.LU.64 R142, [R1+0x2e0] ;  /* 0x0002e000018e7983 */ /* 0x000f220000300a00 */
[----:B------:R-:W-:-:S04]  /*21640*/  IMAD.WIDE R192, R5, 0x4, R230 ;  /* 0x0000000405c07825 */ /* 0x000fc800078e02e6 */
[----:B------:R-:W-:-:S04]  /*21650*/  IMAD.WIDE R164, R5, 0x4, R24 ;  /* 0x0000000405a47825 */ /* 0x000fc800078e0218 */
[----:B------:R-:W-:-:S04]  /*21660*/  IMAD.WIDE R112, R5, 0x4, R88 ;  /* 0x0000000405707825 */ /* 0x000fc800078e0258 */
[C---:B------:R-:W-:Y:S02]  /*21670*/  IMAD.WIDE R40, R5.reuse, 0x4, R242 ;  /* 0x0000000405287825 */ /* 0x040fe400078e02f2 */
[----:B------:R-:W4:Y:S04]  /*21680*/  LDL.LU.64 R242, [R1+0x60] ;  /* 0x0000600001f27983 */ /* 0x000f280000300a00 */
[----:B------:R-:W-:Y:S04]  /*21690*/  STL.64 [R1+0xc10], R82 ;  /* 0x000c105201007387 */ /* 0x000fe80000100a00 */
[----:B------:R-:W-:Y:S01]  /*216a0*/  STL.64 [R1+0xc28], R40 ;  /* 0x000c282801007387 */ /* 0x000fe20000100a00 */
[----:B---3--:R-:W-:-:S03]  /*216b0*/  IMAD.WIDE R64, R5, 0x4, R64 ;  /* 0x0000000405407825 */ /* 0x008fc600078e0240 */
[----:B------:R-:W-:Y:S04]  /*216c0*/  STL.64 [R1+0xc20], R20 ;  /* 0x000c201401007387 */ /* 0x000fe80000100a00 */
[----:B------:R-:W-:Y:S01]  /*216d0*/  STL.64 [R1+0xc30], R64 ;  /* 0x000c304001007387 */ /* 0x000fe20000100a00 */
[----:B------:R-:W-:-:S03]  /*216e0*/  IMAD.WIDE R80, R5, 0x4, R120 ;  /* 0x0000000405507825 */ /* 0x000fc600078e0278 */
[----:B------:R-:W-:Y:S01]  /*216f0*/  STL.64 [R1+0xc40], R198 ;  /* 0x000c40c601007387 */ /* 0x000fe20000100a00 */
[----:B------:R-:W-:-:S03]  /*21700*/  IMAD.WIDE R18, R5, 0x4, R172 ;  /* 0x0000000405127825 */ /* 0x000fc600078e02ac */
[----:B------:R-:W-:Y:S01]  /*21710*/  STL.64 [R1+0xc50], R192 ;  /* 0x000c50c001007387 */ /* 0x000fe20000100a00 */
[----:B------:R-:W-:-:S03]  /*21720*/  IMAD.WIDE R196, R5, 0x4, R200 ;  /* 0x0000000405c47825 */ /* 0x000fc600078e02c8 */
[----:B------:R-:W-:Y:S01]  /*21730*/  STL.64 [R1+0xc58], R164 ;  /* 0x000c58a401007387 */ /* 0x000fe20000100a00 */
[----:B------:R-:W-:-:S03]  /*21740*/  IMAD.WIDE R170, R5, 0x4, R232 ;  /* 0x0000000405aa7825 */ /* 0x000fc600078e02e8 */
[----:B------:R-:W-:Y:S01]  /*21750*/  STL.64 [R1+0xc60], R112 ;  /* 0x000c607001007387 */ /* 0x000fe20000100a00 */
[----:B------:R-:W-:-:S04]  /*21760*/  IMAD.WIDE R118, R5, 0x4, R26 ;  /* 0x0000000405767825 */ /* 0x000fc800078e021a */
[----:B------:R-:W-:-:S04]  /*21770*/  IMAD.WIDE R88, R5, 0x4, R90 ;  /* 0x0000000405587825 */ /* 0x000fc800078e025a */
[C---:B------:R-:W-:Y:S02]  /*21780*/  IMAD.WIDE R230, R5.reuse, 0x4, R210 ;  /* 0x0000000405e67825 */ /* 0x040fe400078e02d2 */
[----:B------:R-:W3:Y:S04]  /*21790*/  LDL.LU.64 R210, [R1+0xf8] ;  /* 0x0000f80001d27983 */ /* 0x000ee80000300a00 */
[----:B------:R-:W3:Y:S04]  /*217a0*/  LDL.LU.64 R212, [R1+0x48] ;  /* 0x0000480001d47983 */ /* 0x000ee80000300a00 */
[----:B------:R-:W-:Y:S04]  /*217b0*/  STL.64 [R1+0xc68], R80 ;  /* 0x000c685001007387 */ /* 0x000fe80000100a00 */
[----:B------:R-:W-:Y:S04]  /*217c0*/  STL.64 [R1+0xc78], R230 ;  /* 0x000c78e601007387 */ /* 0x000fe80000100a00 */
[----:B------:R-:W-:Y:S01]  /*217d0*/  STL.64 [R1+0xc70], R18 ;  /* 0x000c701201007387 */ /* 0x000fe20000100a00 */
[----:B--2---:R-:W-:-:S05]  /*217e0*/  IMAD.WIDE R66, R5, 0x4, R66 ;  /* 0x0000000405427825 */ /* 0x004fca00078e0242 */
[----:B------:R-:W-:Y:S04]  /*217f0*/  STL.64 [R1+0xc80], R66 ;  /* 0x000c804201007387 */ /* 0x000fe80000100a00 */
[----:B------:R-:W-:Y:S04]  /*21800*/  STL.64 [R1+0xc88], R196 ;  /* 0x000c88c401007387 */ /* 0x000fe80000100a00 */
[----:B------:R-:W-:Y:S04]  /*21810*/  STL.64 [R1+0xc90], R170 ;  /* 0x000c90aa01007387 */ /* 0x000fe80000100a00 */
[----:B------:R-:W-:Y:S04]  /*21820*/  STL.64 [R1+0xca0], R118 ;  /* 0x000ca07601007387 */ /* 0x000fe80000100a00 */
[----:B------:R-:W-:Y:S04]  /*21830*/  STL.64 [R1+0xcb0], R88 ;  /* 0x000cb05801007387 */ /* 0x000fe80000100a00 */
[----:B------:R-:W2:Y:S01]  /*21840*/  LDL.LU.64 R42, [R1+0xf0] ;  /* 0x0000f000012a7983 */ /* 0x000ea20000300a00 */
[----:B------:R-:W-:-:S04]  /*21850*/  IMAD.WIDE R78, R5, 0x4, R122 ;  /* 0x00000004054e7825 */ /* 0x000fc800078e027a */
[----:B------:R-:W-:-:S04]  /*21860*/  IMAD.WIDE R16, R5, 0x4, R174 ;  /* 0x0000000405107825 */ /* 0x000fc800078e02ae */
[----:B------:R-:W-:-:S04]  /*21870*/  IMAD.WIDE R174, R5, 0x4, R202 ;  /* 0x0000000405ae7825 */ /* 0x000fc800078e02ca */
[----:B----4-:R-:W-:-:S04]  /*21880*/  IMAD.WIDE R142, R5, 0x4, R142 ;  /* 0x00000004058e7825 */ /* 0x010fc800078e028e */
[----:B------:R-:W-:-:S04]  /*21890*/  IMAD.WIDE R168, R5, 0x4, R234 ;  /* 0x0000000405a87825 */ /* 0x000fc800078e02ea */
[----:B------:R-:W-:-:S04]  /*218a0*/  IMAD.WIDE R116, R5, 0x4, R28 ;  /* 0x0000000405747825 */ /* 0x000fc800078e021c */
[----:B------:R-:W-:-:S04]  /*218b0*/  IMAD.WIDE R86, R5, 0x4, R92 ;  /* 0x0000000405567825 */ /* 0x000fc800078e025c */
[C---:B------:R-:W-:Y:S02]  /*218c0*/  IMAD.WIDE R228, R5.reuse, 0x4, R242 ;  /* 0x0000000405e47825 */ /* 0x040fe400078e02f2 */
[----:B------:R-:W4:Y:S04]  /*218d0*/  LDL.LU.64 R242, [R1+0x40] ;  /* 0x0000400001f27983 */ /* 0x000f280000300a00 */
[----:B------:R-:W-:Y:S04]  /*218e0*/  STL.64 [R1+0xcb8], R78 ;  /* 0x000cb84e01007387 */ /* 0x000fe80000100a00 */
[----:B------:R-:W-:Y:S04]  /*218f0*/  STL.64 [R1+0xcd0], R142 ;  /* 0x000cd08e01007387 */ /* 0x000fe80000100a00 */
        /* <DEDUP_REMOVED lines=12> */
[----:B---3--:R-:W-:-:S04]  /*219c0*/  IMAD.WIDE R210, R5, 0x4, R210 ;  /* 0x0000000405d27825 */ /* 0x008fc800078e02d2 */
[C---:B------:R-:W-:Y:S02]  /*219d0*/  IMAD.WIDE R200, R5.reuse, 0x4, R212 ;  /* 0x0000000405c87825 */ /* 0x040fe400078e02d4 */
[----:B------:R-:W3:Y:S04]  /*219e0*/  LDL.LU.64 R212, [R1+0x28] ;  /* 0x0000280001d47983 */ /* 0x000ee80000300a00 */
[----:B------:R-:W-:Y:S04]  /*219f0*/  STL.64 [R1+0xfc0], R76 ;  /* 0x000fc04c01007387 */ /* 0x000fe80000100a00 */
[----:B------:R-:W-:Y:S04]  /*21a00*/  STL.64 [R1+0xfd0], R210 ;  /* 0x000fd0d201007387 */ /* 0x000fe80000100a00 */
[----:B------:R-:W-:Y:S04]  /*21a10*/  STL.64 [R1+0xfc8], R14 ;  /* 0x000fc80e01007387 */ /* 0x000fe80000100a00 */
[----:B------:R-:W-:Y:S04]  /*21a20*/  STL.64 [R1+0xfd8], R200 ;  /* 0x000fd8c801007387 */ /* 0x000fe80000100a00 */
[----:B------:R-:W-:Y:S04]  /*21a30*/  STL.64 [R1+0xfe8], R172 ;  /* 0x000fe8ac01007387 */ /* 0x000fe80000100a00 */
[----:B------:R-:W-:Y:S04]  /*21a40*/  STL.64 [R1+0xff8], R122 ;  /* 0x000ff87a01007387 */ /* 0x000fe80000100a00 */
[----:B------:R-:W-:Y:S01]  /*21a50*/  STL.64 [R1+0x1000], R92 ;  /* 0x0010005c01007387 */ /* 0x000fe20000100a00 */
[----:B--2---:R-:W-:-:S03]  /*21a60*/  IMAD.WIDE R234, R5, 0x4, R42 ;  /* 0x0000000405ea7825 */ /* 0x004fc600078e022a */
[----:B------:R-:W2:Y:S01]  /*21a70*/  LDL.LU.64 R42, [R1+0x3c8] ;  /* 0x0003c800012a7983 */ /* 0x000ea20000300a00 */
[----:B------:R-:W-:-:S04]  /*21a80*/  IMAD.WIDE R84, R5, 0x4, R94 ;  /* 0x0000000405547825 */ /* 0x000fc800078e025e */
[C---:B------:R-:W-:Y:S01]  /*21a90*/  IMAD.WIDE R26, R5.reuse, 0x4, R126 ;  /* 0x00000004051a7825 */ /* 0x040fe200078e027e */
[----:B------:R-:W-:Y:S03]  /*21aa0*/  STL.64 [R1+0x1008], R84 ;  /* 0x0010085401007387 */ /* 0x000fe60000100a00 */
[----:B------:R-:W-:-:S04]  /*21ab0*/  IMAD.WIDE R12, R5, 0x4, R178 ;  /* 0x00000004050c7825 */ /* 0x000fc800078e02b2 */
[----:B------:R-:W-:-:S04]  /*21ac0*/  IMAD.WIDE R124, R5, 0x4, R206 ;  /* 0x00000004057c7825 */ /* 0x000fc800078e02ce */
[----:B------:R-:W-:-:S04]  /*21ad0*/  IMAD.WIDE R120, R5, 0x4, R8 ;  /* 0x0000000405787825 */ /* 0x000fc800078e0208 */
[----:B------:R-:W-:-:S04]  /*21ae0*/  IMAD.WIDE R90, R5, 0x4, R32 ;  /* 0x00000004055a7825 */ /* 0x000fc800078e0220 */
[----:B------:R-:W-:-:S04]  /*21af0*/  IMAD.WIDE R30, R5, 0x4, R96 ;  /* 0x00000004051e7825 */ /* 0x000fc800078e0260 */
[C---:B----4-:R-:W-:Y:S02]  /*21b00*/  IMAD.WIDE R176, R5.reuse, 0x4, R242 ;  /* 0x0000000405b07825 */ /* 0x050fe400078e02f2 */
[----:B------:R-:W4:Y:S04]  /*21b10*/  LDL.LU.64 R242, [R1+0x3c0] ;  /* 0x0003c00001f27983 */ /* 0x000f280000300a00 */
        /* <DEDUP_REMOVED lines=12> */
[----:B------:R-:W4:Y:S04]  /*21be0*/  LDL.LU.64 R152, [R1+0x3b8] ;  /* 0x0003b80001987983 */ /* 0x000f280000300a00 */
[----:B------:R-:W-:Y:S01]  /*21bf0*/  STL.64 [R1+0x1070], R178 ;  /* 0x001070b201007387 */ /* 0x000fe20000100a00 */
[----:B------:R-:W-:-:S03]  /*21c00*/  IMAD.WIDE R94, R5, 0x4, R240 ;  /* 0x00000004055e7825 */ /* 0x000fc600078e02f0 */
[----:B------:R-:W-:Y:S01]  /*21c10*/  STL.64 [R1+0x1060], R24 ;  /* 0x0010601801007387 */ /* 0x000fe20000100a00 */
[----:B---3--:R-:W-:-:S05]  /*21c20*/  IMAD.WIDE R126, R5, 0x4, R212 ;  /* 0x00000004057e7825 */ /* 0x008fca00078e02d4 */
[----:B------:R-:W-:Y:S04]  /*21c30*/  STL.64 [R1+0x1078], R126 ;  /* 0x0010787e01007387 */ /* 0x000fe80000100a00 */
[----:B------:R-:W-:Y:S04]  /*21c40*/  STL.64 [R1+0x1068], R10 ;  /* 0x0010680a01007387 */ /* 0x000fe80000100a00 */
[----:B------:R-:W-:Y:S04]  /*21c50*/  STL.64 [R1+0x1080], R96 ;  /* 0x0010806001007387 */ /* 0x000fe80000100a00 */
[----:B------:R-:W3:Y:S01]  /*21c60*/  LDL.LU.64 R138, [R1+0x3a8] ;  /* 0x0003a800018a7983 */ /* 0x000ee20000300a00 */
[----:B--2---:R-:W-:-:S03]  /*21c70*/  IMAD.WIDE R240, R0, 0x4, R42 ;  /* 0x0000000400f07825 */ /* 0x004fc600078e022a */
[----:B------:R-:W2:Y:S04]  /*21c80*/  LDL.LU.64 R42, [R1+0x388] ;  /* 0x00038800012a7983 */ /* 0x000ea80000300a00 */
[----:B------:R-:W2:Y:S01]  /*21c90*/  LDL.LU.64 R204, [R1+0x378] ;  /* 0x0003780001cc7983 */ /* 0x000ea20000300a00 */
[----:B------:R-:W-:-:S03]  /*21ca0*/  IMAD.WIDE R32, R5, 0x4, R34 ;  /* 0x0000000405207825 */ /* 0x000fc600078e0222 */
[----:B------:R-:W-:Y:S04]  /*21cb0*/  STL.64 [R1+0x1090], R94 ;  /* 0x0010905e01007387 */ /* 0x000fe80000100a00 */
[----:B------:R-:W3:Y:S04]  /*21cc0*/  LDL.LU.64 R244, [R1+0x3b0] ;  /* 0x0003b00001f47983 */ /* 0x000ee80000300a00 */
[----:B------:R-:W3:Y:S04]  /*21cd0*/  LDL.LU.64 R44, [R1+0x390] ;  /* 0x00039000012c7983 */ /* 0x000ee80000300a00 */
[----:B------:R-:W3:Y:S01]  /*21ce0*/  LDL.LU.64 R208, [R1+0x380] ;  /* 0x0003800001d07983 */ /* 0x000ee20000300a00 */
[----:B------:R-:W-:-:S03]  /*21cf0*/  IMAD.WIDE R28, R5, 0x4, R98 ;  /* 0x00000004051c7825 */ /* 0x000fc600078e0262 */
[----:B------:R-:W3:Y:S01]  /*21d00*/  LDL.LU.64 R180, [R1+0x370] ;  /* 0x0003700001b47983 */ /* 0x000ee20000300a00 */
[----:B------:R-:W-:-:S03]  /*21d10*/  IMAD.WIDE R22, R5, 0x4, R150 ;  /* 0x0000000405167825 */ /* 0x000fc600078e0296 */
[----:B------:R-:W3:Y:S04]  /*21d20*/  LDL.LU.64 R148, [R1+0x360] ;  /* 0x0003600001947983 */ /* 0x000ee80000300a00 */
[----:B------:R-:W3:Y:S04]  /*21d30*/  LDL.LU.64 R34, [R1+0x348] ;  /* 0x0003480001227983 */ /* 0x000ee80000300a00 */
[----:B------:R-:W-:Y:S04]  /*21d40*/  STL.64 [R1+0x10b0], R32 ;  /* 0x0010b02001007387 */ /* 0x000fe80000100a00 */
[----:B------:R-:W3:Y:S04]  /*21d50*/  LDL.LU.64 R98, [R1+0x350] ;  /* 0x0003500001627983 */ /* 0x000ee80000300a00 */
[----:B------:R-:W3:Y:S01]  /*21d60*/  LDL.LU.64 R150, [R1+0x368] ;  /* 0x0003680001967983 */ /* 0x000ee20000300a00 */
[----:B------:R-:W-:-:S03]  /*21d70*/  IMAD.WIDE R8, R5, 0x4, R182 ;  /* 0x0000000405087825 */ /* 0x000fc600078e02b6 */
[----:B------:R-:W-:Y:S04]  /*21d80*/  STL.64 [R1+0x1088], R28 ;  /* 0x0010881c01007387 */ /* 0x000fe80000100a00 */
[----:B------:R-:W-:Y:S04]  /*21d90*/  STL.64 [R1+0x10a8], R22 ;  /* 0x0010a81601007387 */ /* 0x000fe80000100a00 */
[----:B------:R-:W3:Y:S04]  /*21da0*/  LDL.64 R206, [R1+0x340] ;  /* 0x0003400001ce7983 */ /* 0x000ee80000100a00 */
[----:B------:R-:W3:Y:S04]  /*21db0*/  LDL.64 R202, [R1+0x958] ;  /* 0x0009580001ca7983 */ /* 0x000ee80000100a00 */
[----:B------:R-:W-:Y:S04]  /*21dc0*/  STL.64 [R1+0x10a0], R8 ;  /* 0x0010a00801007387 */ /* 0x000fe80000100a00 */
[----:B------:R-:W3:Y:S01]  /*21dd0*/  LDL.64 R232, [R1+0x9a8] ;  /* 0x0009a80001e87983 */ /* 0x000ee20000100a00 */
[----:B----4-:R-:W-:-:S05]  /*21de0*/  IMAD.WIDE R152, R0, 0x4, R152 ;  /* 0x0000000400987825 */ /* 0x010fca00078e0298 */
[----:B------:R1:W-:Y:S01]  /*21df0*/  STL.64 [R1+0x2e8], R152 ;  /* 0x0002e89801007387 */ /* 0x0003e20000100a00 */
[----:B--2---:R-:W-:-:S03]  /*21e00*/  IMAD.WIDE R182, R0, 0x4, R204 ;  /* 0x0000000400b67825 */ /* 0x004fc600078e02cc */
[----:B------:R-:W2:Y:S04]  /*21e10*/  LDL.64 R204, [R1+0x9e8] ;  /* 0x0009e80001cc7983 */ /* 0x000ea80000100a00 */
[----:B------:R-:W4:Y:S01]  /*21e20*/  S2R R187, SR_TID.X ;  /* 0x0000000000bb7919 */ /* 0x000f220000002100 */
[----:B------:R-:W-:Y:S01]  /*21e30*/  ISETP.NE.U32.AND P0, PT, R252, RZ, PT ;  /* 0x000000fffc00720c */ /* 0x000fe20003f05070 */
[----:B------:R-:W-:Y:S01]  /*21e40*/  IMAD.WIDE R242, R0, 0x4, R242 ;  /* 0x0000000400f27825 */ /* 0x000fe200078e02f2 */
[----:B------:R-:W-:-:S03]  /*21e50*/  IADD3 R4, R4, -0x200, RZ ;  /* 0xfffffe0004047810 */ /* 0x000fc60007ffe0ff */
[----:B---3--:R-:W-:Y:S01]  /*21e60*/  IMAD.WIDE R138, R0, 0x4, R138 ;  /* 0x00000004008a7825 */ /* 0x008fe200078e028a */
[----:B----4-:R-:W-:-:S05]  /*21e70*/  LOP3.LUT R212, R187, 0x7f, RZ, 0xc0, !PT ;  /* 0x0000007fbbd47812 */ /* 0x010fca00078ec0ff */
[----:B------:R-:W-:-:S05]  /*21e80*/  IMAD.SHL.U32 R252, R212, 0x4, RZ ;  /* 0x00000004d4fc7824 */ /* 0x000fca00078e00ff */
[----:B------:R-:W-:Y:S01]  /*21e90*/  LOP3.LUT R213, R252, 0x60, RZ, 0x3c, !PT ;  /* 0x00000060fcd57812 */ /* 0x000fe200078e3cff */
[----:B------:R-:W-:-:S04]  /*21ea0*/  IMAD.WIDE R244, R0, 0x4, R244 ;  /* 0x0000000400f47825 */ /* 0x000fc800078e02f4 */
[----:B------:R3:W-:Y:S01]  /*21eb0*/  LDGSTS.E [R213+0x79c00], [R240.64], !P5 ;  /* 0x79c00000f0d57fae */ /* 0x0007e2000e921848 */
[----:B------:R-:W-:-:S03]  /*21ec0*/  IMAD.WIDE R42, R0, 0x4, R42 ;  /* 0x00000004002a7825 */ /* 0x000fc600078e022a */
[----:B------:R3:W-:Y:S01]  /*21ed0*/  LDGSTS.E [R213+0x79e00], [R242.64], !P5 ;  /* 0x79e00000f2d57fae */ /* 0x0007e2000e921848 */
[----:B------:R-:W-:Y:S01]  /*21ee0*/  ISETP.GE.U32.AND P5, PT, R4, 0x7ffffd81, PT ;  /* 0x7ffffd810400780c */ /* 0x000fe20003fa6070 */
[C---:B------:R-:W-:Y:S02]  /*21ef0*/  IMAD.WIDE R44, R0.reuse, 0x4, R44 ;  /* 0x00000004002c7825 */ /* 0x040fe400078e022c */
[----:B------:R1:W-:Y:S02]  /*21f00*/  LDGSTS.E [R213+0x7ac00], [R152.64], !P2 ;  /* 0x7ac0000098d57fae */ /* 0x0003e4000d121848 */
[C---:B------:R-:W-:Y:S02]  /*21f10*/  IMAD.WIDE R150, R0.reuse, 0x4, R150 ;  /* 0x0000000400967825 */ /* 0x040fe400078e0296 */
[----:B------:R-:W-:Y:S02]  /*21f20*/  STL.64 [R1+0x2f8], R138 ;  /* 0x0002f88a01007387 */ /* 0x000fe40000100a00 */
[----:B------:R-:W-:-:S02]  /*21f30*/  IMAD.WIDE R208, R0, 0x4, R208 ;  /* 0x0000000400d07825 */ /* 0x000fc400078e02d0 */
[----:B------:R4:W-:Y:S02]  /*21f40*/  LDGSTS.E [R213+0x7ae00], [R244.64], !P2 ;  /* 0x7ae00000f4d57fae */ /* 0x0009e4000d121848 */
[C---:B------:R-:W-:Y:S02]  /*21f50*/  IMAD.WIDE R98, R0.reuse, 0x4, R98 ;  /* 0x0000000400627825 */ /* 0x040fe400078e0262 */
[----:B------:R-:W-:Y:S02]  /*21f60*/  STL.64 [R1+0x308], R42 ;  /* 0x0003082a01007387 */ /* 0x000fe40000100a00 */
[C---:B------:R-:W-:Y:S02]  /*21f70*/  IMAD.WIDE R180, R0.reuse, 0x4, R180 ;  /* 0x0000000400b47825 */ /* 0x040fe400078e02b4 */
[----:B------:R1:W-:Y:S02]  /*21f80*/  LDGSTS.E [R213+0x7bc00], [R138.64], !P4 ;  /* 0x7bc000008ad57fae */ /* 0x0003e4000e121848 */
[----:B------:R-:W-:-:S02]  /*21f90*/  IMAD.WIDE R148, R0, 0x4, R148 ;  /* 0x0000000400947825 */ /* 0x000fc400078e0294 */
[----:B------:R-:W-:Y:S04]  /*21fa0*/  STL.64 [R1+0x318], R182 ;  /* 0x000318b601007387 */ /* 0x000fe80000100a00 */
[----:B------:R1:W-:Y:S01]  /*21fb0*/  LDGSTS.E [R213+0x7be00], [R44.64], !P4 ;  /* 0x7be000002cd57fae */ /* 0x0003e2000e121848 */
[----:B------:R-:W-:-:S03]  /*21fc0*/  IMAD.WIDE R34, R0, 0x4, R34 ;  /* 0x0000000400227825 */ /* 0x000fc600078e0222 */
[----:B------:R-:W-:Y:S04]  /*21fd0*/  STL.64 [R1+0x328], R150 ;  /* 0x0003289601007387 */ /* 0x000fe80000100a00 */
[----:B------:R1:W-:Y:S01]  /*21fe0*/  LDGSTS.E [R213+0x7cc00], [R42.64], !P3 ;  /* 0x7cc000002ad57fae */ /* 0x0003e2000d921848 */
[----:B------:R-:W-:-:S03]  /*21ff0*/  IADD3 R5, R252, 0x100000, RZ ;  /* 0x00100000fc057810 */ /* 0x000fc60007ffe0ff */
[----:B------:R4:W-:Y:S04]  /*22000*/  STL.64 [R1+0x2e0], R244 ;  /* 0x0002e0f401007387 */ /* 0x0009e80000100a00 */
[----:B------:R1:W-:Y:S01]  /*22010*/  LDGSTS.E [R213+0x7ce00], [R208.64], !P3 ;  /* 0x7ce00000d0d57fae */ /* 0x0003e2000d921848 */
[----:B------:R-:W-:-:S03]  /*22020*/  IADD3 R4, R252, 0x100000, RZ ;  /* 0x00100000fc047810 */ /* 0x000fc60007ffe0ff */
[----:B------:R-:W-:Y:S04]  /*22030*/  STL.64 [R1+0x338], R98 ;  /* 0x0003386201007387 */ /* 0x000fe80000100a00 */
[----:B------:R1:W-:Y:S01]  /*22040*/  LDGSTS.E [R213+0x7dc00], [R182.64], !P1 ;  /* 0x7dc00000b6d57fae */ /* 0x0003e2000c921848 */
[----:B------:R-:W-:-:S03]  /*22050*/  IADD3 R6, R252, 0x100000, RZ ;  /* 0x00100000fc067810 */ /* 0x000fc60007ffe0ff */
[----:B------:R1:W-:Y:S04]  /*22060*/  STL.64 [R1+0x2f0], R44 ;  /* 0x0002f02c01007387 */ /* 0x0003e80000100a00 */
[----:B------:R1:W-:Y:S04]  /*22070*/  LDGSTS.E [R213+0x7de00], [R180.64], !P1 ;  /* 0x7de00000b4d57fae */ /* 0x0003e8000c921848 */
[----:B------:R-:W-:Y:S04]  /*22080*/  STL.64 [R1+0x300], R208 ;  /* 0x000300d001007387 */ /* 0x000fe80000100a00 */
[----:B------:R2:W-:Y:S04]  /*22090*/  LDGSTS.E [R213+0x7ec00], [R150.64], !P6 ;  /* 0x7ec0000096d57fae */ /* 0x0005e8000f121848 */
[----:B-1----:R-:W3:Y:S04]  /*220a0*/  LDL.LU.64 R152, [R1+0x1490] ;  /* 0x0014900001987983 */ /* 0x002ee80000300a00 */
[----:B------:R1:W-:Y:S01]  /*220b0*/  LDGSTS.E [R213+0x7ee00], [R148.64], !P6 ;  /* 0x7ee0000094d57fae */ /* 0x0003e2000f121848 */
[----:B------:R-:W-:-:S03]  /*220c0*/  IADD3 R7, R252, 0x100000, RZ ;  /* 0x00100000fc077810 */ /* 0x000fc60007ffe0ff */
[----:B------:R1:W-:Y:S04]  /*220d0*/  STL.64 [R1+0x310], R180 ;  /* 0x000310b401007387 */ /* 0x0003e80000100a00 */
[----:B------:R1:W-:Y:S04]  /*220e0*/  LDGSTS.E [R213+0x7fc00], [R98.64], !P5 ;  /* 0x7fc0000062d57fae */ /* 0x0003e8000e921848 */
[----:B----4-:R-:W4:Y:S04]  /*220f0*/  LDL.LU.64 R244, [R1+0x1488] ;  /* 0x0014880001f47983 */ /* 0x010f280000300a00 */
[----:B------:R1:W-:Y:S04]  /*22100*/  LDGSTS.E [R213+0x7fe00], [R34.64], !P5 ;  /* 0x7fe0000022d57fae */ /* 0x0003e8000e921848 */
[----:B------:R-:W-:Y:S04]  /*22110*/  STL.64 [R1+0x320], R148 ;  /* 0x0003209401007387 */ /* 0x000fe80000100a00 */
[----:B------:R-:W0:Y:S04]  /*22120*/  LDGDEPBAR ;  /* 0x00000000000079af */ /* 0x000e280000000000 */
[----:B------:R-:W3:Y:S04]  /*22130*/  LDL.LU.64 R138, [R1+0x1480] ;  /* 0x00148000018a7983 */ /* 0x000ee80000300a00 */
[----:B------:R1:W-:Y:S04]  /*22140*/  LDGSTS.E [R5+-0x50000], [R206.64], P0 ;  /* 0xb0000000ce057fae */ /* 0x0003e80008121848 */
[----:B------:R1:W-:Y:S04]  /*22150*/  STL.64 [R1+0x330], R34 ;  /* 0x0003302201007387 */ /* 0x0003e80000100a00 */
[----:B------:R1:W-:Y:S04]  /*22160*/  LDGSTS.E [R4+-0x4f000], [R202.64], P0 ;  /* 0xb1000000ca047fae */ /* 0x0003e80008121848 */
[----:B------:R-:W3:Y:S04]  /*22170*/  LDL.LU.64 R44, [R1+0x1478] ;  /* 0x00147800012c7983 */ /* 0x000ee80000300a00 */
[----:B------:R1:W-:Y:S04]  /*22180*/  LDGSTS.E [R6+-0x4e000], [R232.64], P0 ;  /* 0xb2000000e8067fae */ /* 0x0003e80008121848 */
[----:B------:R-:W3:Y:S04]  /*22190*/  LDL.LU.64 R42, [R1+0x1470] ;  /* 0x00147000012a7983 */ /* 0x000ee80000300a00 */
[----:B-1----:R-:W3:Y:S04]  /*221a0*/  LDL.64 R202, [R1+0x910] ;  /* 0x0009100001ca7983 */ /* 0x002ee80000100a00 */
[----:B------:R-:W4:Y:S04]  /*221b0*/  LDL.64 R232, [R1+0x960] ;  /* 0x0009600001e87983 */ /* 0x000f280000100a00 */
[----:B--2---:R1:W-:Y:S04]  /*221c0*/  LDGSTS.E [R5+-0x4d000], [R204.64], P0 ;  /* 0xb3000000cc057fae */ /* 0x0043e80008121848 */
[----:B------:R2:W-:Y:S04]  /*221d0*/  LDGSTS.E [R4+-0x4c000], [R36.64], P0 ;  /* 0xb400000024047fae */ /* 0x0005e80008121848 */
[----:B------:R1:W-:Y:S04]  /*221e0*/  LDGSTS.E [R7+-0x4b000], [R248.64], P0 ;  /* 0xb5000000f8077fae */ /* 0x0003e80008121848 */
[----:B------:R-:W1:Y:S04]  /*221f0*/  S2R R186, SR_TID.X ;  /* 0x0000000000ba7919 */ /* 0x000e680000002100 */
[----:B--2---:R-:W2:Y:S04]  /*22200*/  LDL.LU.64 R36, [R1+0x1468] ;  /* 0x0014680001247983 */ /* 0x004ea80000300a00 */
[----:B-1----:R-:W2:Y:S04]  /*22210*/  LDL.LU.64 R248, [R1+0x1460] ;  /* 0x0014600001f87983 */ /* 0x002ea80000300a00 */
[----:B------:R1:W-:Y:S04]  /*22220*/  LDGSTS.E [R6+-0x4a000], [R154.64], P0 ;  /* 0xb60000009a067fae */ /* 0x0003e80008121848 */
[----:B------:R1:W-:Y:S04]  /*22230*/  LDGSTS.E [R4+-0x49000], [R250.64], P0 ;  /* 0xb7000000fa047fae */ /* 0x0003e80008121848 */
[----:B------:R1:W-:Y:S01]  /*22240*/  LDGSTS.E [R7+-0x48000], [R136.64], P0 ;  /* 0xb800000088077fae */ /* 0x0003e20008121848 */
[----:B------:R-:W-:-:S03]  /*22250*/  LOP3.LUT R186, R186, 0x7f, RZ, 0xc0, !PT ;  /* 0x0000007fbaba7812 */ /* 0x000fc600078ec0ff */
[----:B------:R1:W-:Y:S01]  /*22260*/  LDGSTS.E [R6+-0x47000], [R238.64], P0 ;  /* 0xb9000000ee067fae */ /* 0x0003e20008121848 */
[----:B------:R-:W-:-:S03]  /*22270*/  SHF.L.U32 R186, R186, 0x2, RZ ;  /* 0x00000002baba7819 */ /* 0x000fc600000006ff */
[----:B------:R1:W-:Y:S04]  /*22280*/  LDGSTS.E [R5+-0x46000], [R40.64], P0 ;  /* 0xba00000028057fae */ /* 0x0003e80008121848 */
[----:B------:R1:W-:Y:S04]  /*22290*/  LDGSTS.E [R4+-0x45000], [R230.64], P0 ;  /* 0xbb000000e6047fae */ /* 0x0003e80008121848 */
[----:B------:R1:W-:Y:S04]  /*222a0*/  LDGSTS.E [R6+-0x44000], [R142.64], P0 ;  /* 0xbc0000008e067fae */ /* 0x0003e80008121848 */
[----:B------:R1:W-:Y:S02]  /*222b0*/  LDGSTS.E [R5+-0x43000], [R210.64], P0 ;  /* 0xbd000000d2057fae */ /* 0x0003e40008121848 */
[----:B-1----:R-:W-:-:S02]  /*222c0*/  LOP3.LUT R231, R186, 0x10, RZ, 0x3c, !PT ;  /* 0x00000010bae77812 */ /* 0x002fc400078e3cff */
[----:B------:R1:W-:Y:S02]  /*222d0*/  LDGSTS.E [R4+-0x42000], [R234.64], P0 ;  /* 0xbe000000ea047fae */ /* 0x0003e40008121848 */
[C---:B------:R-:W-:Y:S02]  /*222e0*/  IADD3 R6, R231.reuse, 0x100000, RZ ;  /* 0x00100000e7067810 */ /* 0x040fe40007ffe0ff */
[----:B------:R-:W2:Y:S04]  /*222f0*/  LDL.LU.64 R154, [R1+0x1458] ;  /* 0x00145800019a7983 */ /* 0x000ea80000300a00 */
[----:B------:R1:W-:Y:S01]  /*22300*/  LDGSTS.E [R7+-0x41000], [R178.64], P0 ;  /* 0xbf000000b2077fae */ /* 0x0003e20008121848 */
[C---:B------:R-:W-:Y:S02]  /*22310*/  IADD3 R5, R231.reuse, 0x100000, RZ ;  /* 0x00100000e7057810 */ /* 0x040fe40007ffe0ff */
[C---:B-1----:R-:W-:Y:S01]  /*22320*/  IADD3 R4, R231.reuse, 0x100000, RZ ;  /* 0x00100000e7047810 */ /* 0x042fe20007ffe0ff */
[----:B------:R-:W2:Y:S04]  /*22330*/  LDL.LU.64 R250, [R1+0x1450] ;  /* 0x0014500001fa7983 */ /* 0x000ea80000300a00 */
[----:B------:R-:W2:Y:S01]  /*22340*/  LDL.LU.64 R136, [R1+0x1448] ;  /* 0x0014480001887983 */ /* 0x000ea20000300a00 */
[----:B------:R-:W-:-:S03]  /*22350*/  IADD3 R7, R231, 0x100000, RZ ;  /* 0x00100000e7077810 */ /* 0x000fc60007ffe0ff */
[----:B------:R-:W2:Y:S04]  /*22360*/  LDL.LU.64 R238, [R1+0x1440] ;  /* 0x0014400001ee7983 */ /* 0x000ea80000300a00 */
[----:B------:R-:W2:Y:S04]  /*22370*/  LDL.LU.64 R40, [R1+0x1438] ;  /* 0x0014380001287983 */ /* 0x000ea80000300a00 */
[----:B------:R-:W2:Y:S04]  /*22380*/  LDL.LU.64 R142, [R1+0x1430] ;  /* 0x00143000018e7983 */ /* 0x000ea80000300a00 */
[----:B------:R-:W2:Y:S04]  /*22390*/  LDL.LU.64 R210, [R1+0x1428] ;  /* 0x0014280001d27983 */ /* 0x000ea80000300a00 */
[----:B---3--:R1:W-:Y:S04]  /*223a0*/  LDGSTS.E [R6+-0x4fe00], [R202.64], P0 ;  /* 0xb0200000ca067fae */ /* 0x0083e80008121848 */
[----:B----4-:R3:W-:Y:S04]  /*223b0*/  LDGSTS.E [R4+-0x4ee00], [R232.64], P0 ;  /* 0xb1200000e8047fae */ /* 0x0107e80008121848 */
[----:B--2---:R2:W-:Y:S04]  /*223c0*/  LDGSTS.E [R7+-0x4de00], [R248.64], P0 ;  /* 0xb2200000f8077fae */ /* 0x0045e80008121848 */
[----:B------:R4:W-:Y:S04]  /*223d0*/  LDGSTS.E [R6+-0x4ce00], [R62.64], P0 ;  /* 0xb32000003e067fae */ /* 0x0009e80008121848 */
[----:B------:R1:W-:Y:S04]  /*223e0*/  LDGSTS.E [R5+-0x4be00], [R236.64], P0 ;  /* 0xb4200000ec057fae */ /* 0x0003e80008121848 */
[----:B--2---:R-:W2:Y:S04]  /*223f0*/  LDL.LU.64 R248, [R1+0x1420] ;  /* 0x0014200001f87983 */ /* 0x004ea80000300a00 */
[----:B----4-:R-:W4:Y:S04]  /*22400*/  LDL.LU.64 R62, [R1+0x1418] ;  /* 0x00141800013e7983 */ /* 0x010f280000300a00 */
[----:B-1----:R-:W2:Y:S04]  /*22410*/  LDL.LU.64 R236, [R1+0x1410] ;  /* 0x0014100001ec7983 */ /* 0x002ea80000300a00 */
[----:B------:R1:W-:Y:S04]  /*22420*/  LDGSTS.E [R4+-0x4ae00], [R146.64], P0 ;  /* 0xb520000092047fae */ /* 0x0003e80008121848 */
[----:B------:R3:W-:Y:S01]  /*22430*/  LDGSTS.E [R6+-0x49e00], [R140.64], P0 ;  /* 0xb62000008c067fae */ /* 0x0007e20008121848 */
[----:B------:R-:W-:-:S03]  /*22440*/  LOP3.LUT R187, R187, 0x7f, RZ, 0xc0, !PT ;  /* 0x0000007fbbbb7812 */ /* 0x000fc600078ec0ff */
[----:B------:R3:W-:Y:S04]  /*22450*/  LDGSTS.E [R5+-0x48e00], [R2.64], P0 ;  /* 0xb720000002057fae */ /* 0x0007e80008121848 */
[----:B-1----:R-:W2:Y:S04]  /*22460*/  LDL.LU.64 R146, [R1+0x1408] ;  /* 0x0014080001927983 */ /* 0x002ea80000300a00 */
[----:B---3--:R-:W3:Y:S01]  /*22470*/  LDL.LU.64 R140, [R1+0x1400] ;  /* 0x00140000018c7983 */ /* 0x008ee20000300a00 */
[----:B------:R-:W-:-:S03]  /*22480*/  IMAD.SHL.U32 R186, R187, 0x4, RZ ;  /* 0x00000004bbba7824 */ /* 0x000fc600078e00ff */
[----:B------:R1:W-:Y:S02]  /*22490*/  LDGSTS.E [R4+-0x47e00], [R48.64], P0 ;  /* 0xb820000030047fae */ /* 0x0003e40008121848 */
[----:B------:R-:W-:Y:S02]  /*224a0*/  LOP3.LUT R187, R186, 0x20, RZ, 0x3c, !PT ;  /* 0x00000020babb7812 */ /* 0x000fe400078e3cff */
        /* <DEDUP_REMOVED lines=8> */
[C---:B------:R-:W-:Y:S01]  /*22530*/  IADD3 R6, R187.reuse, 0x100000, RZ ;  /* 0x00100000bb067810 */ /* 0x040fe20007ffe0ff */
[----:B------:R-:W-:Y:S01]  /*22540*/  IMAD.SHL.U32 R212, R212, 0x4, RZ ;  /* 0x00000004d4d47824 */ /* 0x000fe200078e00ff */
[----:B------:R1:W5:Y:S01]  /*22550*/  LDL.LU.64 R2, [R1+0x13f8] ;  /* 0x0013f80001027983 */ /* 0x0003620000300a00 */
[C---:B------:R-:W-:Y:S02]  /*22560*/  IADD3 R5, R187.reuse, 0x100000, RZ ;  /* 0x00100000bb057810 */ /* 0x040fe40007ffe0ff */
[----:B------:R-:W-:Y:S01]  /*22570*/  LOP3.LUT R186, R186, 0x30, RZ, 0x3c, !PT ;  /* 0x00000030baba7812 */ /* 0x000fe200078e3cff */
[----:B------:R1:W5:Y:S01]  /*22580*/  LDL.LU.64 R48, [R1+0x13f0] ;  /* 0x0013f00001307983 */ /* 0x0003620000300a00 */
[----:B------:R-:W-:Y:S02]  /*22590*/  IADD3 R4, R187, 0x100000, RZ ;  /* 0x00100000bb047810 */ /* 0x000fe40007ffe0ff */
[C---:B------:R-:W-:Y:S01]  /*225a0*/  LOP3.LUT R187, R212.reuse, 0x40, RZ, 0x3c, !PT ;  /* 0x00000040d4bb7812 */ /* 0x040fe200078e3cff */
[----:B------:R1:W5:Y:S01]  /*225b0*/  LDL.LU.64 R50, [R1+0x13e8] ;  /* 0x0013e80001327983 */ /* 0x0003620000300a00 */
[----:B------:R-:W-:-:S03]  /*225c0*/  LOP3.LUT R212, R212, 0x50, RZ, 0x3c, !PT ;  /* 0x00000050d4d47812 */ /* 0x000fc600078e3cff */
[----:B------:R1:W5:Y:S04]  /*225d0*/  LDL.LU.64 R64, [R1+0x13e0] ;  /* 0x0013e00001407983 */ /* 0x0003680000300a00 */
[----:B------:R1:W5:Y:S01]  /*225e0*/  LDL.LU.64 R66, [R1+0x13d8] ;  /* 0x0013d80001427983 */ /* 0x0003620000300a00 */
[----:B------:R-:W-:Y:S01]  /*225f0*/  LOP3.LUT R252, R252, 0x70, RZ, 0x3c, !PT ;  /* 0x00000070fcfc7812 */ /* 0x000fe200078e3cff */
[----:B------:R-:W-:Y:S01]  /*22600*/  CS2R R98, SRZ ;  /* 0x0000000000627805 */ /* 0x000fe2000001ff00 */
        /* <DEDUP_REMOVED lines=17> */
[----:B---3--:R3:W-:Y:S04]  /*22720*/  LDGSTS.E [R6+-0x4fc00], [R140.64], P0 ;  /* 0xb04000008c067fae */ /* 0x0087e80008121848 */
        /* <DEDUP_REMOVED lines=14> */
[----:B-1----:R-:W-:-:S03]  /*22810*/  IADD3 R5, R186, 0x100000, RZ ;  /* 0x00100000ba057810 */ /* 0x002fc60007ffe0ff */
[----:B------:R1:W-:Y:S01]  /*22820*/  LDGSTS.E [R4+-0x40c00], [R96.64], P0 ;  /* 0xbf40000060047fae */ /* 0x0003e20008121848 */
[----:B--2---:R-:W-:-:S03]  /*22830*/  IADD3 R7, R186, 0x100000, RZ ;  /* 0x00100000ba077810 */ /* 0x004fc60007ffe0ff */
[----:B---3--:R2:W5:Y:S01]  /*22840*/  LDL.LU.64 R140, [R1+0x13d0] ;  /* 0x0013d000018c7983 */ /* 0x0085620000300a00 */
[----:B----4-:R-:W-:-:S03]  /*22850*/  IADD3 R6, R186, 0x100000, RZ ;  /* 0x00100000ba067810 */ /* 0x010fc60007ffe0ff */
[----:B------:R3:W-:Y:S01]  /*22860*/  LDGSTS.E [R7+-0x4fa00], [R146.64], P0 ;  /* 0xb060000092077fae */ /* 0x0007e20008121848 */
[----:B-1----:R-:W-:-:S03]  /*22870*/  IADD3 R4, R186, 0x100000, RZ ;  /* 0x00100000ba047810 */ /* 0x002fc60007ffe0ff */
        /* <DEDUP_REMOVED lines=13> */
[----:B---3--:R-:W-:-:S03]  /*22950*/  IADD3 R7, R187, 0x100000, RZ ;  /* 0x00100000bb077810 */ /* 0x008fc60007ffe0ff */
[----:B------:R3:W-:Y:S04]  /*22960*/  LDGSTS.E [R6+-0x41a00], [R120.64], P0 ;  /* 0xbe60000078067fae */ /* 0x0007e80008121848 */
[----:B------:R4:W-:Y:S01]  /*22970*/  LDGSTS.E [R5+-0x40a00], [R94.64], P0 ;  /* 0xbf6000005e057fae */ /* 0x0009e20008121848 */
[----:B-1----:R-:W-:-:S03]  /*22980*/  IADD3 R4, R187, 0x100000, RZ ;  /* 0x00100000bb047810 */ /* 0x002fc60007ffe0ff */
[----:B------:R2:W5:Y:S01]  /*22990*/  LDL.LU.64 R142, [R1+0x13c8] ;  /* 0x0013c800018e7983 */ /* 0x0005620000300a00 */
[----:B---3--:R-:W-:-:S03]  /*229a0*/  IADD3 R6, R187, 0x100000, RZ ;  /* 0x00100000bb067810 */ /* 0x008fc60007ffe0ff */
[----:B------:R1:W-:Y:S01]  /*229b0*/  LDGSTS.E [R4+-0x4f800], [R236.64], P0 ;  /* 0xb0800000ec047fae */ /* 0x0003e20008121848 */
[----:B----4-:R-:W-:-:S03]  /*229c0*/  IADD3 R5, R187, 0x100000, RZ ;  /* 0x00100000bb057810 */ /* 0x010fc60007ffe0ff */
        /* <DEDUP_REMOVED lines=13> */
[----:B------:R2:W-:Y:S04]  /*22aa0*/  LDGSTS.E [R4+-0x42800], [R92.64], P0 ;  /* 0xbd8000005c047fae */ /* 0x0005e80008121848 */
[----:B------:R3:W-:Y:S04]  /*22ab0*/  LDGSTS.E [R7+-0x41800], [R90.64], P0 ;  /* 0xbe8000005a077fae */ /* 0x0007e80008121848 */
[----:B------:R4:W-:Y:S01]  /*22ac0*/  LDGSTS.E [R6+-0x40800], [R32.64], P0 ;  /* 0xbf80000020067fae */ /* 0x0009e20008121848 */
[----:B--2---:R-:W-:-:S03]  /*22ad0*/  IADD3 R4, R212, 0x100000, RZ ;  /* 0x00100000d4047810 */ /* 0x004fc60007ffe0ff */
[----:B------:R1:W5:Y:S01]  /*22ae0*/  LDL.LU.64 R36, [R1+0x13c0] ;  /* 0x0013c00001247983 */ /* 0x0003620000300a00 */
[----:B---3--:R-:W-:-:S03]  /*22af0*/  IADD3 R7, R212, 0x100000, RZ ;  /* 0x00100000d4077810 */ /* 0x008fc60007ffe0ff */
[----:B------:R1:W5:Y:S01]  /*22b00*/  LDL.LU.64 R38, [R1+0x13b8] ;  /* 0x0013b80001267983 */ /* 0x0003620000300a00 */
[----:B----4-:R-:W-:-:S03]  /*22b10*/  IADD3 R6, R212, 0x100000, RZ ;  /* 0x00100000d4067810 */ /* 0x010fc60007ffe0ff */
[----:B------:R1:W5:Y:S04]  /*22b20*/  LDL.LU.64 R52, [R1+0x13b0] ;  /* 0x0013b00001347983 */ /* 0x0003680000300a00 */
[----:B------:R2:W-:Y:S04]  /*22b30*/  LDGSTS.E [R5+-0x4f600], [R62.64], P0 ;  /* 0xb0a000003e057fae */ /* 0x0005e80008121848 */
        /* <DEDUP_REMOVED lines=26> */
[----:B------:R1:W5:Y:S01]  /*22ce0*/  LDL.LU.64 R44, [R1+0x1340] ;  /* 0x00134000012c7983 */ /* 0x0003620000300a00 */
[----:B----4-:R-:W-:-:S03]  /*22cf0*/  IADD3 R6, R213, 0x100000, RZ ;  /* 0x00100000d5067810 */ /* 0x010fc60007ffe0ff */
[----:B------:R3:W-:Y:S04]  /*22d00*/  LDGSTS.E [R4+-0x41600], [R30.64], P0 ;  /* 0xbea000001e047fae */ /* 0x0007e80008121848 */
[----:B------:R4:W5:Y:S04]  /*22d10*/  LDL.LU.64 R46, [R1+0x1338] ;  /* 0x00133800012e7983 */ /* 0x0009680000300a00 */
[----:B------:R4:W5:Y:S01]  /*22d20*/  LDL.LU.64 R60, [R1+0x1330] ;  /* 0x00133000013c7983 */ /* 0x0009620000300a00 */
[----:B---3--:R-:W-:-:S03]  /*22d30*/  IADD3 R4, R213, 0x100000, RZ ;  /* 0x00100000d5047810 */ /* 0x008fc60007ffe0ff */
[----:B--2---:R4:W5:Y:S04]  /*22d40*/  LDL.LU.64 R62, [R1+0x1328] ;  /* 0x00132800013e7983 */ /* 0x0049680000300a00 */
[----:B------:R4:W5:Y:S04]  /*22d50*/  LDL.LU.64 R136, [R1+0x1320] ;  /* 0x0013200001887983 */ /* 0x0009680000300a00 */
[----:B------:R1:W-:Y:S04]  /*22d60*/  LDGSTS.E [R7+-0x40600], [R28.64], P0 ;  /* 0xbfa000001c077fae */ /* 0x0003e80008121848 */
[----:B------:R4:W5:Y:S04]  /*22d70*/  LDL.LU.64 R138, [R1+0x1318] ;  /* 0x00131800018a7983 */ /* 0x0009680000300a00 */
[----:B------:R2:W-:Y:S04]  /*22d80*/  LDGSTS.E [R6+-0x4f400], [R248.64], P0 ;  /* 0xb0c00000f8067fae */ /* 0x0005e80008121848 */
[----:B------:R3:W-:Y:S04]  /*22d90*/  LDGSTS.E [R4+-0x4e400], [R250.64], P0 ;  /* 0xb1c00000fa047fae */ /* 0x0007e80008121848 */
[----:B--2---:R4:W5:Y:S04]  /*22da0*/  LDL.LU.64 R248, [R1+0x1310] ;  /* 0x0013100001f87983 */ /* 0x0049680000300a00 */
[----:B---3--:R4:W5:Y:S04]  /*22db0*/  LDL.LU.64 R250, [R1+0x1308] ;  /* 0x0013080001fa7983 */ /* 0x0089680000300a00 */
[----:B------:R4:W-:Y:S04]  /*22dc0*/  STL [R1+0x200], RZ ;  /* 0x000200ff01007387 */ /* 0x0009e80000100800 */
        /* <DEDUP_REMOVED lines=33> */
[----:B------:R4:W-:Y:S01]  /*22fe0*/  STL [R1+0xf8], RZ ;  /* 0x0000f8ff01007387 */ /* 0x0009e20000100800 */
[----:B-1----:R-:W-:-:S03]  /*22ff0*/  IADD3 R7, R213, 0x100000, RZ ;  /* 0x00100000d5077810 */ /* 0x002fc60007ffe0ff */
[----:B------:R4:W-:Y:S04]  /*23000*/  STL [R1+0xfc], RZ ;  /* 0x0000fcff01007387 */ /* 0x0009e80000100800 */
[----:B------:R4:W-:Y:S01]  /*23010*/  STL [R1+0xe0], RZ ;  /* 0x0000e0ff01007387 */ /* 0x0009e20000100800 */
[----:B------:R-:W-:-:S03]  /*23020*/  IADD3 R5, R213, 0x100000, RZ ;  /* 0x00100000d5057810 */ /* 0x000fc60007ffe0ff */
[----:B------:R4:W-:Y:S04]  /*23030*/  STL [R1+0xe4], RZ ;  /* 0x0000e4ff01007387 */ /* 0x0009e80000100800 */
[----:B------:R4:W-:Y:S04]  /*23040*/  STL [R1+0xe8], RZ ;  /* 0x0000e8ff01007387 */ /* 0x0009e80000100800 */
[----:B------:R4:W-:Y:S04]  /*23050*/  STL [R1+0xec], RZ ;  /* 0x0000ecff01007387 */ /* 0x0009e80000100800 */
[----:B------:R4:W-:Y:S04]  /*23060*/  STL [R1+0xd0], RZ ;  /* 0x0000d0ff01007387 */ /* 0x0009e80000100800 */
[----:B------:R4:W-:Y:S04]  /*23070*/  STL [R1+0xd4], RZ ;  /* 0x0000d4ff01007387 */ /* 0x0009e80000100800 */
[----:B------:R4:W-:Y:S04]  /*23080*/  STL [R1+0xd8], RZ ;  /* 0x0000d8ff01007387 */ /* 0x0009e80000100800 */
[----:B------:R1:W-:Y:S04]  /*23090*/  LDGSTS.E [R7+-0x4d400], [R244.64], P0 ;  /* 0xb2c00000f4077fae */ /* 0x0003e80008121848 */
        /* <DEDUP_REMOVED lines=22> */
[----:B------:R4:W-:Y:S01]  /*23200*/  STL [R1+0x78], RZ ;  /* 0x000078ff01007387 */ /* 0x0009e20000100800 */
[----:B-1----:R-:W-:-:S03]  /*23210*/  IADD3 R7, R252, 0x100000, RZ ;  /* 0x00100000fc077810 */ /* 0x002fc60007ffe0ff */
[----:B------:R3:W-:Y:S01]  /*23220*/  LDGSTS.E [R5+-0x41400], [R24.64], P0 ;  /* 0xbec0000018057fae */ /* 0x0007e20008121848 */
[----:B--2---:R-:W-:-:S03]  /*23230*/  IADD3 R6, R252, 0x100000, RZ ;  /* 0x00100000fc067810 */ /* 0x004fc60007ffe0ff */
[----:B------:R4:W-:Y:S04]  /*23240*/  STL [R1+0x7c], RZ ;  /* 0x00007cff01007387 */ /* 0x0009e80000100800 */
[----:B------:R1:W-:Y:S01]  /*23250*/  LDGSTS.E [R4+-0x40400], [R22.64], P0 ;  /* 0xbfc0000016047fae */ /* 0x0003e20008121848 */
[----:B---3--:R-:W-:-:S03]  /*23260*/  IADD3 R5, R252, 0x100000, RZ ;  /* 0x00100000fc057810 */ /* 0x008fc60007ffe0ff */
[----:B------:R4:W-:Y:S04]  /*23270*/  STL [R1+0x60], RZ ;  /* 0x000060ff01007387 */ /* 0x0009e80000100800 */
[----:B------:R4:W-:Y:S01]  /*23280*/  STL [R1+0x64], RZ ;  /* 0x000064ff01007387 */ /* 0x0009e20000100800 */
[----:B-1----:R-:W-:-:S03]  /*23290*/  IADD3 R4, R252, 0x100000, RZ ;  /* 0x00100000fc047810 */ /* 0x002fc60007ffe0ff */
        /* <DEDUP_REMOVED lines=10> */
[----:B------:R-:W-:-:S03]  /*23340*/  IMAD.MOV.U32 R252, RZ, RZ, 0x7f ;  /* 0x0000007ffffc7424 */ /* 0x000fc600078e00ff */
        /* <DEDUP_REMOVED lines=9> */
[----:B------:R4:W-:Y:S01]  /*233e0*/  STL [R1], RZ ;  /* 0x000000ff01007387 */ /* 0x0009e20000100800 */
[----:B------:R-:W-:-:S03]  /*233f0*/  IADD3 R252, R252, c[0x0][0x180], RZ ;  /* 0x00006000fcfc7a10 */ /* 0x000fc60007ffe0ff */
[----:B------:R1:W-:Y:S04]  /*23400*/  LDGSTS.E [R4+-0x46200], [R20.64], P0 ;  /* 0xb9e0000014047fae */ /* 0x0003e80008121848 */
[----:B------:R4:W-:Y:S04]  /*23410*/  STL [R1+0x4], RZ ;  /* 0x000004ff01007387 */ /* 0x0009e80000100800 */
[----:B------:R1:W-:Y:S04]  /*23420*/  LDGSTS.E [R6+-0x45200], [R18.64], P0 ;  /* 0xbae0000012067fae */ /* 0x0003e80008121848 */
[----:B------:R4:W-:Y:S04]  /*23430*/  STL [R1+0x8], RZ ;  /* 0x000008ff01007387 */ /* 0x0009e80000100800 */
[----:B------:R1:W-:Y:S04]  /*23440*/  LDGSTS.E [R5+-0x44200], [R16.64], P0 ;  /* 0xbbe0000010057fae */ /* 0x0003e80008121848 */
[----:B------:R4:W-:Y:S04]  /*23450*/  STL [R1+0xc], RZ ;  /* 0x00000cff01007387 */ /* 0x0009e80000100800 */
[----:B------:R1:W-:Y:S04]  /*23460*/  LDGSTS.E [R4+-0x43200], [R14.64], P0 ;  /* 0xbce000000e047fae */ /* 0x0003e80008121848 */
[----:B------:R1:W-:Y:S04]  /*23470*/  LDGSTS.E [R7+-0x42200], [R12.64], P0 ;  /* 0xbde000000c077fae */ /* 0x0003e80008121848 */
[----:B------:R1:W-:Y:S04]  /*23480*/  LDGSTS.E [R6+-0x41200], [R10.64], P0 ;  /* 0xbee000000a067fae */ /* 0x0003e80008121848 */
[----:B------:R1:W-:Y:S01]  /*23490*/  LDGSTS.E [R4+-0x40200], [R8.64], P0 ;  /* 0xbfe0000008047fae */ /* 0x0003e20008121848 */
[----:B------:R-:W-:-:S03]  /*234a0*/  ISETP.GE.AND P0, PT, R252, 0x80, PT ;  /* 0x00000080fc00780c */ /* 0x000fc60003f06270 */
[----:B------:R-:W0:Y:S01]  /*234b0*/  LDGDEPBAR ;  /* 0x00000000000079af */ /* 0x000e220000000000 */
[----:B------:R-:W-:Y:S01]  /*234c0*/  CS2R R84, SRZ ;  /* 0x0000000000547805 */ /* 0x000fe2000001ff00 */
[----:B------:R-:W-:Y:S01]  /*234d0*/  CS2R R86, SRZ ;  /* 0x0000000000567805 */ /* 0x000fe2000001ff00 */
[----:B------:R-:W-:Y:S01]  /*234e0*/  CS2R R88, SRZ ;  /* 0x0000000000587805 */ /* 0x000fe2000001ff00 */
[----:B------:R-:W-:Y:S01]  /*234f0*/  CS2R R90, SRZ ;  /* 0x00000000005a7805 */ /* 0x000fe2000001ff00 */
[----:B------:R-:W-:Y:S01]  /*23500*/  CS2R R92, SRZ ;  /* 0x00000000005c7805 */ /* 0x000fe2000001ff00 */
[----:B------:R-:W-:Y:S01]  /*23510*/  CS2R R94, SRZ ;  /* 0x00000000005e7805 */ /* 0x000fe2000001ff00 */
[----:B------:R-:W-:Y:S01]  /*23520*/  CS2R R96, SRZ ;  /* 0x0000000000607805 */ /* 0x000fe2000001ff00 */
[----:B-1----:R-:W-:Y:S01]  /*23530*/  CS2R R100, SRZ ;  /* 0x0000000000647805 */ /* 0x002fe2000001ff00 */
[----:B---3--:R-:W-:Y:S01]  /*23540*/  CS2R R102, SRZ ;  /* 0x0000000000667805 */ /* 0x008fe2000001ff00 */
        /* <DEDUP_REMOVED lines=38> */
[----:B--2---:R-:W-:Y:S01]  /*237b0*/  CS2R R4, SRZ ;  /* 0x0000000000047805 */ /* 0x004fe2000001ff00 */
        /* <DEDUP_REMOVED lines=26> */
[----:B------:R-:W-:Y:S05]  /*23960*/  @!P0 BRA `(.L_x_0) ;  /* 0x0002e70000008947 */ /* 0x000fea0003800000 */
[----:B----4-:R-:W2:Y:S04]  /*23970*/  LDL.LU.64 R216, [R1+0x2d8] ;  /* 0x0002d80001d87983 */ /* 0x010ea80000300a00 */
[----:B------:R-:W3:Y:S04]  /*23980*/  LDL.LU.64 R152, [R1+0x2d0] ;  /* 0x0002d00001987983 */ /* 0x000ee80000300a00 */
[----:B------:R-:W4:Y:S04]  /*23990*/  LDL.LU.64 R230, [R1+0x2c8] ;  /* 0x0002c80001e67983 */ /* 0x000f280000300a00 */
        /* <DEDUP_REMOVED lines=8> */
[----:B--2---:R1:W-:Y:S01]  /*23a20*/  STL [R1+0xfa8], R216 ;  /* 0x000fa8d801007387 */ /* 0x0043e20000100800 */
[----:B------:R-:W-:-:S03]  /*23a30*/  MOV R4, R217 ;  /* 0x000000d900047202 */ /* 0x000fc60000000f00 */
[----:B------:R-:W2:Y:S04]  /*23a40*/  LDL.LU.64 R228, [R1+0x280] ;  /* 0x0002800001e47983 */ /* 0x000ea80000300a00 */
[----:B---3--:R-:W-:Y:S04]  /*23a50*/  STL [R1+0xfa4], R152 ;  /* 0x000fa49801007387 */ /* 0x008fe80000100800 */
[----:B------:R3:W-:Y:S04]  /*23a60*/  STL [R1+0xfa0], R4 ;  /* 0x000fa00401007387 */ /* 0x0007e80000100800 */
[----:B-1----:R-:W2:Y:S04]  /*23a70*/  LDL.LU.64 R216, [R1+0x278] ;  /* 0x0002780001d87983 */ /* 0x002ea80000300a00 */
[----:B----4-:R-:W-:Y:S01]  /*23a80*/  STL [R1+0xf9c], R230 ;  /* 0x000f9ce601007387 */ /* 0x010fe20000100800 */
[----:B---3--:R-:W-:-:S05]  /*23a90*/  IMAD.MOV.U32 R4, RZ, RZ, R153 ;  /* 0x000000ffff047224 */ /* 0x008fca00078e0099 */
[----:B------:R1:W-:Y:S02]  /*23aa0*/  STL [R1+0xf98], R4 ;  /* 0x000f980401007387 */ /* 0x0003e40000100800 */
[----:B-1----:R-:W-:Y:S02]  /*23ab0*/  IMAD.MOV.U32 R4, RZ, RZ, R231 ;  /* 0x000000ffff047224 */ /* 0x002fe400078e00e7 */
[----:B------:R-:W3:Y:S04]  /*23ac0*/  LDL.LU.64 R230, [R1+0x270] ;  /* 0x0002700001e67983 */ /* 0x000ee80000300a00 */
[----:B------:R1:W-:Y:S04]  /*23ad0*/  STL [R1+0xf90], R4 ;  /* 0x000f900401007387 */ /* 0x0003e80000100800 */
[----:B------:R4:W-:Y:S01]  /*23ae0*/  STL [R1+0xf94], R244 ;  /* 0x000f94f401007387 */ /* 0x0009e20000100800 */
[----:B-1----:R-:W-:-:S03]  /*23af0*/  IMAD.MOV.U32 R4, RZ, RZ, R245 ;  /* 0x000000ffff047224 */ /* 0x002fc600078e00f5 */
[----:B----4-:R-:W4:Y:S04]  /*23b00*/  LDL.LU.64 R244, [R1+0x268] ;  /* 0x0002680001f47983 */ /* 0x010f280000300a00 */
[----:B------:R1:W-:Y:S04]  /*23b10*/  STL [R1+0xf88], R4 ;  /* 0x000f880401007387 */ /* 0x0003e80000100800 */
[----:B------:R1:W-:Y:S02]  /*23b20*/  STL [R1+0xf8c], R246 ;  /* 0x000f8cf601007387 */ /* 0x0003e40000100800 */
[----:B-1----:R-:W-:-:S02]  /*23b30*/  MOV R4, R247 ;  /* 0x000000f700047202 */ /* 0x002fc40000000f00 */
[----:B------:R-:W4:Y:S04]  /*23b40*/  LDL.LU.64 R246, [R1+0x260] ;  /* 0x0002600001f67983 */ /* 0x000f280000300a00 */
[----:B------:R1:W-:Y:S04]  /*23b50*/  STL [R1+0xf80], R4 ;  /* 0x000f800401007387 */ /* 0x0003e80000100800 */
[----:B------:R1:W-:Y:S02]  /*23b60*/  STL [R1+0xf84], R232 ;  /* 0x000f84e801007387 */ /* 0x0003e40000100800 */
[----:B-1----:R-:W-:-:S02]  /*23b70*/  IMAD.MOV.U32 R4, RZ, RZ, R233 ;  /* 0x000000ffff047224 */ /* 0x002fc400078e00e9 */
[----:B------:R-:W4:Y:S04]  /*23b80*/  LDL.LU.64 R232, [R1+0x258] ;  /* 0x0002580001e87983 */ /* 0x000f280000300a00 */
[----:B------:R1:W-:Y:S04]  /*23b90*/  STL [R1+0xf78], R4 ;  /* 0x000f780401007387 */ /* 0x0003e80000100800 */
[----:B------:R1:W-:Y:S02]  /*23ba0*/  STL [R1+0xf7c], R218 ;  /* 0x000f7cda01007387 */ /* 0x0003e40000100800 */
[----:B-1----:R-:W-:-:S02]  /*23bb0*/  IMAD.MOV.U32 R4, RZ, RZ, R219 ;  /* 0x000000ffff047224 */ /* 0x002fc400078e00db */
[----:B------:R-:W4:Y:S04]  /*23bc0*/  LDL.LU.64 R218, [R1+0x250] ;  /* 0x0002500001da7983 */ /* 0x000f280000300a00 */
[----:B------:R1:W-:Y:S04]  /*23bd0*/  STL [R1+0xf70], R4 ;  /* 0x000f700401007387 */ /* 0x0003e80000100800 */
[----:B------:R1:W-:Y:S04]  /*23be0*/  STL [R1+0xf74], R234 ;  /* 0x000f74ea01007387 */ /* 0x0003e80000100800 */
[----:B------:R-:W-:Y:S01]  /*23bf0*/  STL [R1+0xf6c], R196 ;  /* 0x000f6cc401007387 */ /* 0x000fe20000100800 */
[----:B-1----:R-:W-:-:S05]  /*23c00*/  IMAD.MOV.U32 R4, RZ, RZ, R235 ;  /* 0x000000ffff047224 */ /* 0x002fca00078e00eb */
[----:B------:R1:W-:Y:S04]  /*23c10*/  STL [R1+0xf68], R4 ;  /* 0x000f680401007387 */ /* 0x0003e80000100800 */
[----:B------:R-:W4:Y:S04]  /*23c20*/  LDL.LU.64 R234, [R1+0x248] ;  /* 0x0002480001ea7983 */ /* 0x000f280000300a00 */
[----:B------:R-:W-:Y:S01]  /*23c30*/  STL [R1+0xf64], R154 ;  /* 0x000f649a01007387 */ /* 0x000fe20000100800 */
[----:B-1----:R-:W-:-:S05]  /*23c40*/  MOV R4, R197 ;  /* 0x000000c500047202 */ /* 0x002fca0000000f00 */
[----:B------:R1:W-:Y:S04]  /*23c50*/  STL [R1+0xf60], R4 ;  /* 0x000f600401007387 */ /* 0x0003e80000100800 */
[----:B------:R-:W4:Y:S04]  /*23c60*/  LDL.LU.64 R196, [R1+0x240] ;  /* 0x0002400001c47983 */ /* 0x000f280000300a00 */
[----:B------:R-:W-:Y:S01]  /*23c70*/  STL [R1+0xf5c], R198 ;  /* 0x000f5cc601007387 */ /* 0x000fe20000100800 */
[----:B-1----:R-:W-:-:S05]  /*23c80*/  IMAD.MOV.U32 R4, RZ, RZ, R155 ;  /* 0x000000ffff047224 */ /* 0x002fca00078e009b */
[----:B------:R1:W-:Y:S04]  /*23c90*/  STL [R1+0xf58], R4 ;  /* 0x000f580401007387 */ /* 0x0003e80000100800 */
[----:B------:R-:W4:Y:S01]  /*23ca0*/  LDL.LU.64 R214, [R1+0x238] ;  /* 0x0002380001d67983 */ /* 0x000f220000300a00 */
[----:B-1----:R-:W-:-:S03]  /*23cb0*/  IMAD.MOV.U32 R4, RZ, RZ, R199 ;  /* 0x000000ffff047224 */ /* 0x002fc600078e00c7 */
[----:B--2---:R-:W-:Y:S04]  /*23cc0*/  STL [R1+0xf54], R228 ;  /* 0x000f54e401007387 */ /* 0x004fe80000100800 */
[----:B------:R1:W-:Y:S04]  /*23cd0*/  STL [R1+0xf50], R4 ;  /* 0x000f500401007387 */ /* 0x0003e80000100800 */
[----:B------:R-:W2:Y:S04]  /*23ce0*/  LDL.LU.64 R198, [R1+0x230] ;  /* 0x0002300001c67983 */ /* 0x000ea80000300a00 */
[----:B------:R-:W-:Y:S01]  /*23cf0*/  STL [R1+0xf4c], R216 ;  /* 0x000f4cd801007387 */ /* 0x000fe20000100800 */
[----:B-1----:R-:W-:-:S05]  /*23d00*/  IMAD.MOV.U32 R4, RZ, RZ, R229 ;  /* 0x000000ffff047224 */ /* 0x002fca00078e00e5 */
[----:B------:R1:W-:Y:S04]  /*23d10*/  STL [R1+0xf48], R4 ;  /* 0x000f480401007387 */ /* 0x0003e80000100800 */
[----:B------:R-:W2:Y:S04]  /*23d20*/  LDL.LU.64 R228, [R1+0x228] ;  /* 0x0002280001e47983 */ /* 0x000ea80000300a00 */
[----:B------:R-:W2:Y:S01]  /*23d30*/  LDL.LU.64 R152, [R1+0x220] ;  /* 0x0002200001987983 */ /* 0x000ea20000300a00 */
[----:B-1----:R-:W-:-:S05]  /*23d40*/  MOV R4, R217 ;  /* 0x000000d900047202 */ /* 0x002fca0000000f00 */
[----:B------:R1:W-:Y:S04]  /*23d50*/  STL [R1+0xf40], R4 ;  /* 0x000f400401007387 */ /* 0x0003e80000100800 */
[----:B---3--:R3:W-:Y:S01]  /*23d60*/  STL [R1+0xf44], R230 ;  /* 0x000f44e601007387 */ /* 0x0087e20000100800 */
[----:B-1----:R-:W-:-:S03]  /*23d70*/  IMAD.MOV.U32 R4, RZ, RZ, R231 ;  /* 0x000000ffff047224 */ /* 0x002fc600078e00e7 */
[----:B---3--:R-:W3:Y:S04]  /*23d80*/  LDL.LU.64 R230, [R1+0x218] ;  /* 0x0002180001e67983 */ /* 0x008ee80000300a00 */
[----:B------:R1:W-:Y:S04]  /*23d90*/  STL [R1+0xf38], R4 ;  /* 0x000f380401007387 */ /* 0x0003e80000100800 */
[----:B----4-:R4:W-:Y:S01]  /*23da0*/  STL [R1+0xf3c], R244 ;  /* 0x000f3cf401007387 */ /* 0x0109e20000100800 */
[----:B-1----:R-:W-:-:S03]  /*23db0*/  IMAD.MOV.U32 R4, RZ, RZ, R245 ;  /* 0x000000ffff047224 */ /* 0x002fc600078e00f5 */
[----:B----4-:R-:W4:Y:S04]  /*23dc0*/  LDL.LU.64 R244, [R1+0x210] ;  /* 0x0002100001f47983 */ /* 0x010f280000300a00 */
[----:B------:R1:W-:Y:S04]  /*23dd0*/  STL [R1+0xf30], R4 ;  /* 0x000f300401007387 */ /* 0x0003e80000100800 */
[----:B------:R1:W-:Y:S04]  /*23de0*/  STL [R1+0xf34], R246 ;  /* 0x000f34f601007387 */ /* 0x0003e80000100800 */
[----:B------:R-:W4:Y:S01]  /*23df0*/  LDL.LU.64 R154, [R1+0x1c8] ;  /* 0x0001c800019a7983 */ /* 0x000f220000300a00 */
[----:B-1----:R-:W-:-:S03]  /*23e00*/  IMAD.MOV.U32 R4, RZ, RZ, R247 ;  /* 0x000000ffff047224 */ /* 0x002fc600078e00f7 */
[----:B------:R-:W-:Y:S04]  /*23e10*/  STL [R1+0xf2c], R232 ;  /* 0x000f2ce801007387 */ /* 0x000fe80000100800 */
[----:B------:R1:W-:Y:S04]  /*23e20*/  STL [R1+0xf28], R4 ;  /* 0x000f280401007387 */ /* 0x0003e80000100800 */
[----:B------:R-:W4:Y:S01]  /*23e30*/  LDL.LU.64 R246, [R1+0x1c0] ;  /* 0x0001c00001f67983 */ /* 0x000f220000300a00 */
[----:B-1----:R-:W-:-:S03]  /*23e40*/  MOV R4, R233 ;  /* 0x000000e900047202 */ /* 0x002fc60000000f00 */
[----:B------:R-:W-:Y:S04]  /*23e50*/  STL [R1+0xf24], R218 ;  /* 0x000f24da01007387 */ /* 0x000fe80000100800 */
[----:B------:R1:W-:Y:S04]  /*23e60*/  STL [R1+0xf20], R4 ;  /* 0x000f200401007387 */ /* 0x0003e80000100800 */
[----:B------:R-:W4:Y:S04]  /*23e70*/  LDL.LU.64 R232, [R1+0x1b8] ;  /* 0x0001b80001e87983 */ /* 0x000f280000300a00 */
[----:B------:R-:W4:Y:S01]  /*23e80*/  LDL.LU.64 R216, [R1+0x1b0] ;  /* 0x0001b00001d87983 */ /* 0x000f220000300a00 */
[----:B-1----:R-:W-:-:S05]  /*23e90*/  IMAD.MOV.U32 R4, RZ, RZ, R219 ;  /* 0x000000ffff047224 */ /* 0x002fca00078e00db */
[----:B------:R1:W-:Y:S04]  /*23ea0*/  STL [R1+0xf18], R4 ;  /* 0x000f180401007387 */ /* 0x0003e80000100800 */
[----:B------:R1:W-:Y:S02]  /*23eb0*/  STL [R1+0xf1c], R234 ;  /* 0x000f1cea01007387 */ /* 0x0003e40000100800 */
[----:B-1----:R-:W-:Y:S02]  /*23ec0*/  IMAD.MOV.U32 R4, RZ, RZ, R235 ;  /* 0x000000ffff047224 */ /* 0x002fe400078e00eb */
[----:B------:R-:W4:Y:S04]  /*23ed0*/  LDL.LU.64 R234, [R1+0x1a8] ;  /* 0x0001a80001ea7983 */ /* 0x000f280000300a00 */
[----:B------:R1:W-:Y:S04]  /*23ee0*/  STL [R1+0xf10], R4 ;  /* 0x000f100401007387 */ /* 0x0003e80000100800 */
[----:B------:R1:W-:Y:S04]  /*23ef0*/  STL [R1+0xf14], R196 ;  /* 0x000f14c401007387 */ /* 0x0003e80000100800 */
[----:B------:R-:W4:Y:S01]  /*23f00*/  LDL.LU.64 R218, [R1+0x1a0] ;  /* 0x0001a00001da7983 */ /* 0x000f220000300a00 */
[----:B-1----:R-:W-:-:S05]  /*23f10*/  IMAD.MOV.U32 R4, RZ, RZ, R197 ;  /* 0x000000ffff047224 */ /* 0x002fca00078e00c5 */
[----:B------:R1:W-:Y:S04]  /*23f20*/  STL [R1+0xf08], R4 ;  /* 0x000f080401007387 */ /* 0x0003e80000100800 */
[----:B------:R-:W-:Y:S04]  /*23f30*/  STL [R1+0xf0c], R214 ;  /* 0x000f0cd601007387 */ /* 0x000fe80000100800 */
[----:B------:R-:W4:Y:S01]  /*23f40*/  LDL.LU.64 R196, [R1+0x198] ;  /* 0x0001980001c47983 */ /* 0x000f220000300a00 */
[----:B-1----:R-:W-:-:S03]  /*23f50*/  MOV R4, R215 ;  /* 0x000000d700047202 */ /* 0x002fc60000000f00 */
[----:B--2---:R-:W-:Y:S04]  /*23f60*/  STL [R1+0xf04], R198 ;  /* 0x000f04c601007387 */ /* 0x004fe80000100800 */
[----:B------:R1:W-:Y:S02]  /*23f70*/  STL [R1+0xf00], R4 ;  /* 0x000f000401007387 */ /* 0x0003e40000100800 */
[----:B-1----:R-:W-:Y:S02]  /*23f80*/  IMAD.MOV.U32 R4, RZ, RZ, R199 ;  /* 0x000000ffff047224 */ /* 0x002fe400078e00c7 */
[----:B------:R-:W2:Y:S04]  /*23f90*/  LDL.LU.64 R198, [R1+0x190] ;  /* 0x0001900001c67983 */ /* 0x000ea80000300a00 */
[----:B------:R1:W-:Y:S04]  /*23fa0*/  STL [R1+0xef8], R4 ;  /* 0x000ef80401007387 */ /* 0x0003e80000100800 */
[----:B------:R3:W-:Y:S01]  /*23fb0*/  STL [R1+0xefc], R228 ;  /* 0x000efce401007387 */ /* 0x0007e20000100800 */
[----:B-1----:R-:W-:-:S03]  /*23fc0*/  IMAD.MOV.U32 R4, RZ, RZ, R229 ;  /* 0x000000ffff047224 */ /* 0x002fc600078e00e5 */
[----:B------:R-:W-:Y:S04]  /*23fd0*/  STL [R1+0xef4], R152 ;  /* 0x000ef49801007387 */ /* 0x000fe80000100800 */
[----:B------:R1:W-:Y:S04]  /*23fe0*/  STL [R1+0xef0], R4 ;  /* 0x000ef00401007387 */ /* 0x0003e80000100800 */
[----:B---3--:R-:W3:Y:S01]  /*23ff0*/  LDL.LU.64 R228, [R1+0x188] ;  /* 0x0001880001e47983 */ /* 0x008ee20000300a00 */
[----:B-1----:R-:W-:-:S03]  /*24000*/  IMAD.MOV.U32 R4, RZ, RZ, R153 ;  /* 0x000000ffff047224 */ /* 0x002fc600078e0099 */
[----:B------:R-:W-:Y:S04]  /*24010*/  STL [R1+0xeec], R230 ;  /* 0x000eece601007387 */ /* 0x000fe80000100800 */
[----:B------:R1:W-:Y:S02]  /*24020*/  STL [R1+0xee8], R4 ;  /* 0x000ee80401007387 */ /* 0x0003e40000100800 */
[----:B-1----:R-:W-:Y:S02]  /*24030*/  MOV R4, R231 ;  /* 0x000000e700047202 */ /* 0x002fe40000000f00 */
[----:B------:R-:W3:Y:S04]  /*24040*/  LDL.LU.64 R230, [R1+0x180] ;  /* 0x0001800001e67983 */ /* 0x000ee80000300a00 */
[----:B------:R1:W-:Y:S04]  /*24050*/  STL [R1+0xee0], R4 ;  /* 0x000ee00401007387 */ /* 0x0003e80000100800 */
[----:B----4-:R4:W-:Y:S01]  /*24060*/  STL [R1+0xee4], R244 ;  /* 0x000ee4f401007387 */ /* 0x0109e20000100800 */
[----:B-1----:R-:W-:-:S03]  /*24070*/  IMAD.MOV.U32 R4, RZ, RZ, R245 ;  /* 0x000000ffff047224 */ /* 0x002fc600078e00f5 */
[----:B------:R-:W-:Y:S04]  /*24080*/  STL [R1+0xedc], R154 ;  /* 0x000edc9a01007387 */ /* 0x000fe80000100800 */
[----:B------:R1:W-:Y:S04]  /*24090*/  STL [R1+0xed8], R4 ;  /* 0x000ed80401007387 */ /* 0x0003e80000100800 */
[----:B----4-:R-:W4:Y:S01]  /*240a0*/  LDL.LU.64 R244, [R1+0x178] ;  /* 0x0001780001f47983 */ /* 0x010f220000300a00 */
[----:B-1----:R-:W-:-:S03]  /*240b0*/  IMAD.MOV.U32 R4, RZ, RZ, R155 ;  /* 0x000000ffff047224 */ /* 0x002fc600078e009b */
[----:B------:R-:W-:Y:S04]  /*240c0*/  STL [R1+0xed4], R246 ;  /* 0x000ed4f601007387 */ /* 0x000fe80000100800 */
[----:B------:R1:W-:Y:S02]  /*240d0*/  STL [R1+0xed0], R4 ;  /* 0x000ed00401007387 */ /* 0x0003e40000100800 */
[----:B-1----:R-:W-:Y:S02]  /*240e0*/  IMAD.MOV.U32 R4, RZ, RZ, R247 ;  /* 0x000000ffff047224 */ /* 0x002fe400078e00f7 */
[----:B------:R-:W4:Y:S04]  /*240f0*/  LDL.LU.64 R246, [R1+0x170] ;  /* 0x0001700001f67983 */ /* 0x000f280000300a00 */
[----:B------:R1:W-:Y:S04]  /*24100*/  STL [R1+0xec8], R4 ;  /* 0x000ec80401007387 */ /* 0x0003e80000100800 */
[----:B------:R1:W-:Y:S02]  /*24110*/  STL [R1+0xecc], R232 ;  /* 0x000ecce801007387 */ /* 0x0003e40000100800 */
[----:B-1----:R-:W-:-:S02]  /*24120*/  MOV R4, R233 ;  /* 0x000000e900047202 */ /* 0x002fc40000000f00 */
[----:B------:R-:W-:Y:S04]  /*24130*/  STL [R1+0xec4], R216 ;  /* 0x000ec4d801007387 */ /* 0x000fe80000100800 */
[----:B------:R1:W-:Y:S04]  /*24140*/  STL [R1+0xec0], R4 ;  /* 0x000ec00401007387 */ /* 0x0003e80000100800 */
[----:B------:R-:W4:Y:S01]  /*24150*/  LDL.LU.64 R232, [R1+0x168] ;  /* 0x0001680001e87983 */ /* 0x000f220000300a00 */
[----:B-1----:R-:W-:-:S03]  /*24160*/  IMAD.MOV.U32 R4, RZ, RZ, R217 ;  /* 0x000000ffff047224 */ /* 0x002fc600078e00d9 */
[----:B------:R-:W-:Y:S04]  /*24170*/  STL [R1+0xebc], R234 ;  /* 0x000ebcea01007387 */ /* 0x000fe80000100800 */
[----:B------:R1:W-:Y:S02]  /*24180*/  STL [R1+0xeb8], R4 ;  /* 0x000eb80401007387 */ /* 0x0003e40000100800 */
[----:B-1----:R-:W-:Y:S02]  /*24190*/  IMAD.MOV.U32 R4, RZ, RZ, R235 ;  /* 0x000000ffff047224 */ /* 0x002fe400078e00eb */
[----:B------:R-:W4:Y:S04]  /*241a0*/  LDL.LU.64 R234, [R1+0x160] ;  /* 0x0001600001ea7983 */ /* 0x000f280000300a00 */
[----:B------:R1:W-:Y:S04]  /*241b0*/  STL [R1+0xeb0], R4 ;  /* 0x000eb00401007387 */ /* 0x0003e80000100800 */
[----:B------:R-:W-:Y:S01]  /*241c0*/  STL [R1+0xeb4], R218 ;  /* 0x000eb4da01007387 */ /* 0x000fe20000100800 */
[----:B-1----:R-:W-:-:S03]  /*241d0*/  IMAD.MOV.U32 R4, RZ, RZ, R219 ;  /* 0x000000ffff047224 */ /* 0x002fc600078e00db */
[----:B------:R-:W-:Y:S04]  /*241e0*/  STL [R1+0xeac], R196 ;  /* 0x000eacc401007387 */ /* 0x000fe80000100800 */
[----:B------:R1:W-:Y:S04]  /*241f0*/  STL [R1+0xea8], R4 ;  /* 0x000ea80401007387 */ /* 0x0003e80000100800 */
[----:B------:R-:W4:Y:S04]  /*24200*/  LDL.LU.64 R148, [R1+0x158] ;  /* 0x0001580001947983 */ /* 0x000f280000300a00 */
[----:B------:R-:W4:Y:S01]  /*24210*/  LDL.LU.64 R150, [R1+0x150] ;  /* 0x0001500001967983 */ /* 0x000f220000300a00 */
[----:B-1----:R-:W-:-:S05]  /*24220*/  MOV R4, R197 ;  /* 0x000000c500047202 */ /* 0x002fca0000000f00 */
[----:B------:R1:W-:Y:S04]  /*24230*/  STL [R1+0xea0], R4 ;  /* 0x000ea00401007387 */ /* 0x0003e80000100800 */
[----:B--2---:R-:W-:Y:S04]  /*24240*/  STL [R1+0xea4], R198 ;  /* 0x000ea4c601007387 */ /* 0x004fe80000100800 */
[----:B------:R-:W2:Y:S01]  /*24250*/  LDL.LU.64 R212, [R1+0x148] ;  /* 0x0001480001d47983 */ /* 0x000ea20000300a00 */
[----:B-1----:R-:W-:-:S03]  /*24260*/  IMAD.MOV.U32 R4, RZ, RZ, R199 ;  /* 0x000000ffff047224 */ /* 0x002fc600078e00c7 */
[----:B------:R-:W2:Y:S04]  /*24270*/  LDL.LU.64 R214, [R1+0x140] ;  /* 0x0001400001d67983 */ /* 0x000ea80000300a00 */
[----:B------:R1:W-:Y:S04]  /*24280*/  STL [R1+0xe98], R4 ;  /* 0x000e980401007387 */ /* 0x0003e80000100800 */
[----:B---3--:R-:W-:Y:S04]  /*24290*/  STL [R1+0xe9c], R228 ;  /* 0x000e9ce401007387 */ /* 0x008fe80000100800 */
[----:B------:R-:W3:Y:S01]  /*242a0*/  LDL.LU.64 R152, [R1+0x138] ;  /* 0x0001380001987983 */ /* 0x000ee20000300a00 */
[----:B-1----:R-:W-:-:S03]  /*242b0*/  IMAD.MOV.U32 R4, RZ, RZ, R229 ;  /* 0x000000ffff047224 */ /* 0x002fc600078e00e5 */
[----:B------:R-:W3:Y:S04]  /*242c0*/  LDL.LU.64 R154, [R1+0x130] ;  /* 0x00013000019a7983 */ /* 0x000ee80000300a00 */
[----:B------:R1:W-:Y:S04]  /*242d0*/  STL [R1+0xe90], R4 ;  /* 0x000e900401007387 */ /* 0x0003e80000100800 */
[----:B------:R-:W-:Y:S04]  /*242e0*/  STL [R1+0xe94], R230 ;  /* 0x000e94e601007387 */ /* 0x000fe80000100800 */
[----:B------:R-:W3:Y:S01]  /*242f0*/  LDL.LU.64 R216, [R1+0xb8] ;  /* 0x0000b80001d87983 */ /* 0x000ee20000300a00 */
[----:B-1----:R-:W-:-:S03]  /*24300*/  IMAD.MOV.U32 R4, RZ, RZ, R231 ;  /* 0x000000ffff047224 */ /* 0x002fc600078e00e7 */
[----:B------:R-:W3:Y:S04]  /*24310*/  LDL.LU.64 R218, [R1+0xb0] ;  /* 0x0000b00001da7983 */ /* 0x000ee80000300a00 */
[----:B------:R1:W-:Y:S04]  /*24320*/  STL [R1+0xe88], R4 ;  /* 0x000e880401007387 */ /* 0x0003e80000100800 */
[----:B----4-:R-:W-:Y:S04]  /*24330*/  STL [R1+0xe8c], R244 ;  /* 0x000e8cf401007387 */ /* 0x010fe80000100800 */
[----:B------:R-:W4:Y:S01]  /*24340*/  LDL.LU.64 R196, [R1+0x88] ;  /* 0x0000880001c47983 */ /* 0x000f220000300a00 */
[----:B-1----:R-:W-:-:S03]  /*24350*/  MOV R4, R245 ;  /* 0x000000f500047202 */ /* 0x002fc60000000f00 */
[----:B------:R-:W4:Y:S04]  /*24360*/  LDL.LU.64 R198, [R1+0x80] ;  /* 0x0000800001c67983 */ /* 0x000f280000300a00 */
[----:B------:R1:W-:Y:S04]  /*24370*/  STL [R1+0xe80], R4 ;  /* 0x000e800401007387 */ /* 0x0003e80000100800 */
[----:B------:R-:W-:Y:S04]  /*24380*/  STL [R1+0xe84], R246 ;  /* 0x000e84f601007387 */ /* 0x000fe80000100800 */
[----:B------:R-:W4:Y:S01]  /*24390*/  LDL.LU.64 R228, [R1+0x58] ;  /* 0x0000580001e47983 */ /* 0x000f220000300a00 */
[----:B-1----:R-:W-:-:S03]  /*243a0*/  IMAD.MOV.U32 R4, RZ, RZ, R247 ;  /* 0x000000ffff047224 */ /* 0x002fc600078e00f7 */
[----:B------:R-:W4:Y:S04]  /*243b0*/  LDL.LU.64 R230, [R1+0x50] ;  /* 0x0000500001e67983 */ /* 0x000f280000300a00 */
[----:B------:R1:W-:Y:S04]  /*243c0*/  STL [R1+0xe78], R4 ;  /* 0x000e780401007387 */ /* 0x0003e80000100800 */
[----:B------:R1:W-:Y:S04]  /*243d0*/  STL [R1+0xe7c], R232 ;  /* 0x000e7ce801007387 */ /* 0x0003e80000100800 */
        /* <DEDUP_REMOVED lines=9> */
[----:B------:R-:W-:Y:S01]  /*24470*/  STL [R1+0xe6c], R148 ;  /* 0x000e6c9401007387 */ /* 0x000fe20000100800 */
[----:B-1----:R-:W-:-:S03]  /*24480*/  MOV R4, R149 ;  /* 0x0000009500047202 */ /* 0x002fc60000000f00 */
[----:B------:R-:W-:Y:S04]  /*24490*/  STL [R1+0xe64], R150 ;  /* 0x000e649601007387 */ /* 0x000fe80000100800 */
[----:B------:R1:W-:Y:S02]  /*244a0*/  STL [R1+0xe60], R4 ;  /* 0x000e600401007387 */ /* 0x0003e40000100800 */
[----:B-1----:R-:W-:Y:S02]  /*244b0*/  IMAD.MOV.U32 R4, RZ, RZ, R151 ;  /* 0x000000ffff047224 */ /* 0x002fe400078e0097 */
[----:B--2---:R-:W-:Y:S04]  /*244c0*/  STL [R1+0xe5c], R212 ;  /* 0x000e5cd401007387 */ /* 0x004fe80000100800 */
[----:B------:R1:W-:Y:S04]  /*244d0*/  STL [R1+0xe58], R4 ;  /* 0x000e580401007387 */ /* 0x0003e80000100800 */
[----:B------:R-:W-:Y:S01]  /*244e0*/  STL [R1+0xe54], R214 ;  /* 0x000e54d601007387 */ /* 0x000fe20000100800 */
[----:B-1----:R-:W-:-:S05]  /*244f0*/  IMAD.MOV.U32 R4, RZ, RZ, R213 ;  /* 0x000000ffff047224 */ /* 0x002fca00078e00d5 */
[----:B------:R1:W-:Y:S04]  /*24500*/  STL [R1+0xe50], R4 ;  /* 0x000e500401007387 */ /* 0x0003e80000100800 */
[----:B---3--:R-:W-:Y:S01]  /*24510*/  STL [R1+0xe4c], R152 ;  /* 0x000e4c9801007387 */ /* 0x008fe20000100800 */
[----:B-1----:R-:W-:-:S05]  /*24520*/  IMAD.MOV.U32 R4, RZ, RZ, R215 ;  /* 0x000000ffff047224 */ /* 0x002fca00078e00d7 */
[----:B------:R1:W-:Y:S04]  /*24530*/  STL [R1+0xe48], R4 ;  /* 0x000e480401007387 */ /* 0x0003e80000100800 */
[----:B------:R-:W-:Y:S01]  /*24540*/  STL [R1+0xe44], R154 ;  /* 0x000e449a01007387 */ /* 0x000fe20000100800 */
[----:B-1----:R-:W-:-:S05]  /*24550*/  MOV R4, R153 ;  /* 0x0000009900047202 */ /* 0x002fca0000000f00 */
[----:B------:R1:W-:Y:S04]  /*24560*/  STL [R1+0xe40], R4 ;  /* 0x000e400401007387 */ /* 0x0003e80000100800 */
[----:B------:R-:W-:Y:S01]  /*24570*/  STL [R1+0xe3c], R216 ;  /* 0x000e3cd801007387 */ /* 0x000fe20000100800 */
[----:B-1----:R-:W-:-:S05]  /*24580*/  IMAD.MOV.U32 R4, RZ, RZ, R155 ;  /* 0x000000ffff047224 */ /* 0x002fca00078e009b */
[----:B------:R1:W-:Y:S04]  /*24590*/  STL [R1+0xe38], R4 ;  /* 0x000e380401007387 */ /* 0x0003e80000100800 */
[----:B------:R-:W-:Y:S01]  /*245a0*/  STL [R1+0xe34], R218 ;  /* 0x000e34da01007387 */ /* 0x000fe20000100800 */
[----:B-1----:R-:W-:-:S05]  /*245b0*/  IMAD.MOV.U32 R4, RZ, RZ, R217 ;  /* 0x000000ffff047224 */ /* 0x002fca00078e00d9 */
[----:B------:R1:W-:Y:S04]  /*245c0*/  STL [R1+0xe30], R4 ;  /* 0x000e300401007387 */ /* 0x0003e80000100800 */
[----:B----4-:R-:W-:Y:S01]  /*245d0*/  STL [R1+0xe2c], R196 ;  /* 0x000e2cc401007387 */ /* 0x010fe20000100800 */
        /* <DEDUP_REMOVED lines=23> */
[----:B-----5:R-:W-:Y:S01]  /*24750*/  STL [R1+0xdec], R250 ;  /* 0x000decfa01007387 */ /* 0x020fe20000100800 */
[----:B-1----:R-:W-:-:S05]  /*24760*/  IMAD.MOV.U32 R4, RZ, RZ, R235 ;  /* 0x000000ffff047224 */ /* 0x002fca00078e00eb */
[----:B------:R-:W-:Y:S04]  /*24770*/  STL [R1+0xde8], R4 ;  /* 0x000de80401007387 */ /* 0x000fe80000100800 */
        /* <DEDUP_REMOVED lines=41> */
[----:B------:R-:W2:Y:S04]  /*24a10*/  LDL.LU.64 R230, [R1+0x358] ;  /* 0x0003580001e67983 */ /* 0x000ea80000300a00 */
[----:B------:R-:W-:Y:S04]  /*24a20*/  STL [R1+0xd44], R52 ;  /* 0x000d443401007387 */ /* 0x000fe80000100800 */
[----:B------:R-:W-:Y:S04]  /*24a30*/  STL [R1+0xd38], R53 ;  /* 0x000d383501007387 */ /* 0x000fe80000100800 */
[----:B------:R-:W3:Y:S04]  /*24a40*/  LDL.LU.64 R244, [R1+0x480] ;  /* 0x0004800001f47983 */ /* 0x000ee80000300a00 */
[----:B------:R-:W-:Y:S04]  /*24a50*/  STL [R1+0xd3c], R50 ;  /* 0x000d3c3201007387 */ /* 0x000fe80000100800 */
[----:B------:R-:W-:Y:S04]  /*24a60*/  STL [R1+0xd30], R51 ;  /* 0x000d303301007387 */ /* 0x000fe80000100800 */
[----:B------:R-:W4:Y:S04]  /*24a70*/  LDL.LU.64 R234, [R1+0x490] ;  /* 0x0004900001ea7983 */ /* 0x000f280000300a00 */
        /* <DEDUP_REMOVED lines=21> */
[----:B------:R1:W-:Y:S04]  /*24bd0*/  STL [R1+0xcfc], R2 ;  /* 0x000cfc0201007387 */ /* 0x0003e80000100800 */
[----:B------:R-:W-:Y:S04]  /*24be0*/  STL [R1+0x3ac], R3 ;  /* 0x0003ac0301007387 */ /* 0x000fe80000100800 */
[----:B------:R-:W4:Y:S04]  /*24bf0*/  LDL.LU.64 R228, [R1+0x580] ;  /* 0x0005800001e47983 */ /* 0x000f280000300a00 */
[----:B--2---:R2:W-:Y:S01]  /*24c00*/  STL [R1+0x3b4], R230 ;  /* 0x0003b4e601007387 */ /* 0x0045e20000100800 */
[----:B-1----:R-:W-:-:S03]  /*24c10*/  MOV R2, R231 ;  /* 0x000000e700027202 */ /* 0x002fc60000000f00 */
[----:B--2---:R-:W2:Y:S04]  /*24c20*/  LDL.LU.64 R230, [R1+0x598] ;  /* 0x0005980001e67983 */ /* 0x004ea80000300a00 */
        /* <DEDUP_REMOVED lines=9> */
[----:B------:R1:W-:Y:S02]  /*24cc0*/  STL [R1+0x3cc], R196 ;  /* 0x0003ccc401007387 */ /* 0x0003e40000100800 */
[----:B-1----:R-:W-:-:S02]  /*24cd0*/  IMAD.MOV.U32 R2, RZ, RZ, R197 ;  /* 0x000000ffff027224 */ /* 0x002fc400078e00c5 */
[----:B------:R-:W4:Y:S04]  /*24ce0*/  LDL.LU.64 R196, [R1+0x5d0] ;  /* 0x0005d00001c47983 */ /* 0x000f280000300a00 */
        /* <DEDUP_REMOVED lines=29> */
[----:B--2---:R2:W-:Y:S01]  /*24ec0*/  STL [R1+0x40c], R230 ;  /* 0x00040ce601007387 */ /* 0x0045e20000100800 */
[----:B-1----:R-:W-:-:S03]  /*24ed0*/  IMAD.MOV.U32 R2, RZ, RZ, R231 ;  /* 0x000000ffff027224 */ /* 0x002fc600078e00e7 */
[----:B--2---:R-:W2:Y:S04]  /*24ee0*/  LDL.LU.64 R230, [R1+0x660] ;  /* 0x0006600001e67983 */ /* 0x004ea80000300a00 */
[----:B------:R1:W-:Y:S04]  /*24ef0*/  STL [R1+0x408], R2 ;  /* 0x0004080201007387 */ /* 0x0003e80000100800 */
[----:B---3--:R3:W-:Y:S01]  /*24f00*/  STL [R1+0x414], R244 ;  /* 0x000414f401007387 */ /* 0x0087e20000100800 */
[----:B-1----:R-:W-:-:S03]  /*24f10*/  MOV R2, R245 ;  /* 0x000000f500027202 */ /* 0x002fc60000000f00 */
        /* <DEDUP_REMOVED lines=43> */
[----:B-1----:R-:W-:-:S03]  /*251d0*/  IMAD.MOV.U32 R2, RZ, RZ, R245 ;  /* 0x000000ffff027224 */ /* 0x002fc600078e00f5 */
[----:B---3--:R-:W3:Y:S04]  /*251e0*/  LDL.LU.64 R244, [R1+0x730] ;  /* 0x0007300001f47983 */ /* 0x008ee80000300a00 */
[----:B------:R1:W-:Y:S04]  /*251f0*/  STL [R1+0x468], R2 ;  /* 0x0004680201007387 */ /* 0x0003e80000100800 */
[----:B----4-:R4:W-:Y:S01]  /*25200*/  STL [R1+0x474], R234 ;  /* 0x000474ea01007387 */ /* 0x0109e20000100800 */
[----:B-1----:R-:W-:-:S03]  /*25210*/  MOV R2, R235 ;  /* 0x000000eb00027202 */ /* 0x002fc60000000f00 */
        /* <DEDUP_REMOVED lines=165> */
[----:B------:R2:W-:Y:S02]  /*25c70*/  STL [R1+0x5b8], R2 ;  /* 0x0005b80201007387 */ /* 0x0005e40000100800 */
[----:B--2---:R-:W-:Y:S02]  /*25c80*/  IMAD.MOV.U32 R2, RZ, RZ, R231 ;  /* 0x000000ffff027224 */ /* 0x004fe400078e00e7 */
[----:B------:R1:W-:Y:S04]  /*25c90*/  STL [R1+0x5c4], R230 ;  /* 0x0005c4e601007387 */ /* 0x0003e80000100800 */
[----:B-1----:R-:W2:Y:S04]  /*25ca0*/  LDL.LU.64 R230, [R1+0x680] ;  /* 0x0006800001e67983 */ /* 0x002ea80000300a00 */
        /* <DEDUP_REMOVED lines=33> */
[----:B------:R-:W-:Y:S04]  /*25ec0*/  STL [R1+0x60c], R218 ;  /* 0x00060cda01007387 */ /* 0x000fe80000100800 */
[----:B------:R-:W4:Y:S01]  /*25ed0*/  LDL.LU.64 R152, [R1+0x668] ;  /* 0x0006680001987983 */ /* 0x000f220000300a00 */
[----:B-1----:R-:W-:-:S05]  /*25ee0*/  IMAD.MOV.U32 R2, RZ, RZ, R219 ;  /* 0x000000ffff027224 */ /* 0x002fca00078e00db */
[----:B------:R1:W-:Y:S04]  /*25ef0*/  STL [R1+0x608], R2 ;  /* 0x0006080201007387 */ /* 0x0003e80000100800 */
[----:B------:R-:W-:Y:S01]  /*25f00*/  STL [R1+0x614], R228 ;  /* 0x000614e401007387 */ /* 0x000fe20000100800 */
[----:B-1----:R-:W-:-:S03]  /*25f10*/  MOV R2, R229 ;  /* 0x000000e500027202 */ /* 0x002fc60000000f00 */
[----:B------:R-:W4:Y:S04]  /*25f20*/  LDL.LU.64 R218, [R1+0x670] ;  /* 0x0006700001da7983 */ /* 0x000f280000300a00 */
[----:B------:R2:W-:Y:S02]  /*25f30*/  STL [R1+0x610], R2 ;  /* 0x0006100201007387 */ /* 0x0005e40000100800 */
[----:B--2---:R-:W-:Y:S02]  /*25f40*/  IMAD.MOV.U32 R2, RZ, RZ, R231 ;  /* 0x000000ffff027224 */ /* 0x004fe400078e00e7 */
[----:B------:R-:W-:Y:S04]  /*25f50*/  STL [R1+0x61c], R230 ;  /* 0x00061ce601007387 */ /* 0x000fe80000100800 */
[----:B------:R-:W2:Y:S04]  /*25f60*/  LDL.LU.64 R228, [R1+0x678] ;  /* 0x0006780001e47983 */ /* 0x000ea80000300a00 */
[----:B------:R1:W-:Y:S04]  /*25f70*/  STL [R1+0x618], R2 ;  /* 0x0006180201007387 */ /* 0x0003e80000100800 */
[----:B---3--:R3:W-:Y:S01]  /*25f80*/  STL [R1+0x624], R244 ;  /* 0x000624f401007387 */ /* 0x0087e20000100800 */
[----:B-1----:R-:W-:-:S03]  /*25f90*/  IMAD.MOV.U32 R2, RZ, RZ, R245 ;  /* 0x000000ffff027224 */ /* 0x002fc600078e00f5 */
[----:B------:R-:W2:Y:S04]  /*25fa0*/  LDL.LU.64 R230, [R1+0xa88] ;  /* 0x000a880001e67983 */ /* 0x000ea80000300a00 */
[----:B----4-:R-:W-:Y:S04]  /*25fb0*/  STL [R1+0x62c], R234 ;  /* 0x00062cea01007387 */ /* 0x010fe80000100800 */
[----:B------:R1:W-:Y:S04]  /*25fc0*/  STL [R1+0x620], R2 ;  /* 0x0006200201007387 */ /* 0x0003e80000100800 */
[----:B---3--:R-:W3:Y:S01]  /*25fd0*/  LDL.LU.64 R244, [R1+0xaa0] ;  /* 0x000aa00001f47983 */ /* 0x008ee20000300a00 */
[----:B-1----:R-:W-:-:S03]  /*25fe0*/  IMAD.MOV.U32 R2, RZ, RZ, R235 ;  /* 0x000000ffff027224 */ /* 0x002fc600078e00eb */
[----:B------:R-:W-:Y:S04]  /*25ff0*/  STL [R1+0x634], R196 ;  /* 0x000634c401007387 */ /* 0x000fe80000100800 */
[----:B------:R1:W-:Y:S04]  /*26000*/  STL [R1+0x628], R2 ;  /* 0x0006280201007387 */ /* 0x0003e80000100800 */
[----:B------:R-:W4:Y:S01]  /*26010*/  LDL.LU.64 R234, [R1+0x8f8] ;  /* 0x0008f80001ea7983 */ /* 0x000f220000300a00 */
[----:B-1----:R-:W-:-:S03]  /*26020*/  MOV R2, R197 ;  /* 0x000000c500027202 */ /* 0x002fc60000000f00 */
[----:B------:R-:W-:Y:S04]  /*26030*/  STL [R1+0x63c], R246 ;  /* 0x00063cf601007387 */ /* 0x000fe80000100800 */
[----:B------:R1:W-:Y:S04]  /*26040*/  STL [R1+0x630], R2 ;  /* 0x0006300201007387 */ /* 0x0003e80000100800 */
[----:B------:R-:W4:Y:S01]  /*26050*/  LDL.LU.64 R196, [R1+0x908] ;  /* 0x0009080001c47983 */ /* 0x000f220000300a00 */
[----:B-1----:R-:W-:-:S03]  /*26060*/  IMAD.MOV.U32 R2, RZ, RZ, R247 ;  /* 0x000000ffff027224 */ /* 0x002fc600078e00f7 */
        /* <DEDUP_REMOVED lines=24> */
[----:B------:R2:W-:Y:S02]  /*261f0*/  STL [R1+0x668], R2 ;  /* 0x0006680201007387 */ /* 0x0005e40000100800 */
[----:B--2---:R-:W-:-:S02]  /*26200*/  MOV R2, R229 ;  /* 0x000000e500027202 */ /* 0x004fc40000000f00 */
[----:B------:R1:W-:Y:S04]  /*26210*/  STL [R1+0x674], R228 ;  /* 0x000674e401007387 */ /* 0x0003e80000100800 */
[----:B------:R-:W-:Y:S04]  /*26220*/  STL [R1+0x67c], R230 ;  /* 0x00067ce601007387 */ /* 0x000fe80000100800 */
[----:B------:R2:W-:Y:S04]  /*26230*/  STL [R1+0x670], R2 ;  /* 0x0006700201007387 */ /* 0x0005e80000100800 */
[----:B-1----:R-:W4:Y:S01]  /*26240*/  LDL.LU.64 R228, [R1+0x900] ;  /* 0x0009000001e47983 */ /* 0x002f220000300a00 */
[----:B--2---:R-:W-:-:S03]  /*26250*/  IMAD.MOV.U32 R2, RZ, RZ, R231 ;  /* 0x000000ffff027224 */ /* 0x004fc600078e00e7 */
[----:B---3--:R-:W-:Y:S04]  /*26260*/  STL [R1+0x684], R244 ;  /* 0x000684f401007387 */ /* 0x008fe80000100800 */
[----:B------:R1:W-:Y:S04]  /*26270*/  STL [R1+0x678], R2 ;  /* 0x0006780201007387 */ /* 0x0003e80000100800 */
[----:B------:R-:W2:Y:S01]  /*26280*/  LDL.LU.64 R230, [R1+0x8f0] ;  /* 0x0008f00001e67983 */ /* 0x000ea20000300a00 */
[----:B-1----:R-:W-:-:S03]  /*26290*/  IMAD.MOV.U32 R2, RZ, RZ, R245 ;  /* 0x000000ffff027224 */ /* 0x002fc600078e00f5 */
[----:B----4-:R-:W-:Y:S04]  /*262a0*/  STL [R1+0x68c], R234 ;  /* 0x00068cea01007387 */ /* 0x010fe80000100800 */
[----:B------:R1:W-:Y:S04]  /*262b0*/  STL [R1+0x680], R2 ;  /* 0x0006800201007387 */ /* 0x0003e80000100800 */
[----:B------:R-:W3:Y:S01]  /*262c0*/  LDL.LU.64 R244, [R1+0x770] ;  /* 0x0007700001f47983 */ /* 0x000ee20000300a00 */
        /* <DEDUP_REMOVED lines=27> */
[----:B------:R1:W-:Y:S04]  /*26480*/  STL [R1+0x6c4], R218 ;  /* 0x0006c4da01007387 */ /* 0x0003e80000100800 */
[----:B------:R-:W4:Y:S01]  /*26490*/  LDL.LU.64 R216, [R1+0x788] ;  /* 0x0007880001d87983 */ /* 0x000f220000300a00 */
[----:B-1----:R-:W-:-:S03]  /*264a0*/  IMAD.MOV.U32 R2, RZ, RZ, R219 ;  /* 0x000000ffff027224 */ /* 0x002fc600078e00db */
        /* <DEDUP_REMOVED lines=34> */
[----:B------:R-:W-:Y:S01]  /*266d0*/  STL [R1+0x70c], R152 ;  /* 0x00070c9801007387 */ /* 0x000fe20000100800 */
[----:B-1----:R-:W-:-:S03]  /*266e0*/  IMAD.MOV.U32 R2, RZ, RZ, R153 ;  /* 0x000000ffff027224 */ /* 0x002fc600078e0099 */
[----:B------:R-:W-:Y:S04]  /*266f0*/  STL [R1+0x714], R154 ;  /* 0x0007149a01007387 */ /* 0x000fe80000100800 */
[----:B------:R1:W-:Y:S04]  /*26700*/  STL [R1+0x708], R2 ;  /* 0x0007080201007387 */ /* 0x0003e80000100800 */
[----:B------:R-:W-:Y:S01]  /*26710*/  STL [R1+0x71c], R216 ;  /* 0x00071cd801007387 */ /* 0x000fe20000100800 */
[----:B-1----:R-:W-:-:S05]  /*26720*/  MOV R2, R155 ;  /* 0x0000009b00027202 */ /* 0x002fca0000000f00 */
[----:B------:R1:W-:Y:S04]  /*26730*/  STL [R1+0x710], R2 ;  /* 0x0007100201007387 */ /* 0x0003e80000100800 */
[----:B------:R-:W-:Y:S01]  /*26740*/  STL [R1+0x724], R218 ;  /* 0x000724da01007387 */ /* 0x000fe20000100800 */
[----:B-1----:R-:W-:-:S05]  /*26750*/  IMAD.MOV.U32 R2, RZ, RZ, R217 ;  /* 0x000000ffff027224 */ /* 0x002fca00078e00d9 */
[----:B------:R1:W-:Y:S04]  /*26760*/  STL [R1+0x718], R2 ;  /* 0x0007180201007387 */ /* 0x0003e80000100800 */
[----:B------:R-:W4:Y:S01]  /*26770*/  LDL.LU.64 R216, [R1+0xcc8] ;  /* 0x000cc80001d87983 */ /* 0x000f220000300a00 */
[----:B-1----:R-:W-:-:S05]  /*26780*/  IMAD.MOV.U32 R2, RZ, RZ, R219 ;  /* 0x000000ffff027224 */ /* 0x002fca00078e00db */
[----:B------:R1:W-:Y:S04]  /*26790*/  STL [R1+0x720], R2 ;  /* 0x0007200201007387 */ /* 0x0003e80000100800 */
[----:B------:R1:W-:Y:S02]  /*267a0*/  STL [R1+0x72c], R228 ;  /* 0x00072ce401007387 */ /* 0x0003e40000100800 */
[----:B-1----:R-:W-:Y:S02]  /*267b0*/  IMAD.MOV.U32 R2, RZ, RZ, R229 ;  /* 0x000000ffff027224 */ /* 0x002fe400078e00e5 */
        /* <DEDUP_REMOVED lines=14> */
[----:B------:R-:W-:Y:S04]  /*268a0*/  STL [R1+0x74c], R196 ;  /* 0x00074cc401007387 */ /* 0x000fe80000100800 */
[----:B------:R-:W4:Y:S01]  /*268b0*/  LDL.LU.64 R218, [R1+0x7c0] ;  /* 0x0007c00001da7983 */ /* 0x000f220000300a00 */
[----:B-1----:R-:W-:-:S05]  /*268c0*/  IMAD.MOV.U32 R2, RZ, RZ, R197 ;  /* 0x000000ffff027224 */ /* 0x002fca00078e00c5 */
[----:B------:R1:W-:Y:S04]  /*268d0*/  STL [R1+0x748], R2 ;  /* 0x0007480201007387 */ /* 0x0003e80000100800 */
[----:B------:R1:W-:Y:S02]  /*268e0*/  STL [R1+0x754], R246 ;  /* 0x000754f601007387 */ /* 0x0003e40000100800 */
[----:B-1----:R-:W-:Y:S02]  /*268f0*/  MOV R2, R247 ;  /* 0x000000f700027202 */ /* 0x002fe40000000f00 */
[----:B------:R-:W4:Y:S04]  /*26900*/  LDL.LU.64 R246, [R1+0x2e8] ;  /* 0x0002e80001f67983 */ /* 0x000f280000300a00 */
[----:B------:R1:W-:Y:S04]  /*26910*/  STL [R1+0x750], R2 ;  /* 0x0007500201007387 */ /* 0x0003e80000100800 */
[----:B------:R1:W-:Y:S02]  /*26920*/  STL [R1+0x75c], R232 ;  /* 0x00075ce801007387 */ /* 0x0003e40000100800 */
[----:B-1----:R-:W-:-:S02]  /*26930*/  IMAD.MOV.U32 R2, RZ, RZ, R233 ;  /* 0x000000ffff027224 */ /* 0x002fc400078e00e9 */
[----:B------:R-:W4:Y:S04]  /*26940*/  LDL.LU.64 R232, [R1+0x2e0] ;  /* 0x0002e00001e87983 */ /* 0x000f280000300a00 */
[----:B------:R1:W-:Y:S04]  /*26950*/  STL [R1+0x758], R2 ;  /* 0x0007580201007387 */ /* 0x0003e80000100800 */
[----:B------:R1:W-:Y:S04]  /*26960*/  STL [R1+0x764], R198 ;  /* 0x000764c601007387 */ /* 0x0003e80000100800 */
[----:B------:R-:W4:Y:S01]  /*26970*/  LDL.LU.64 R196, [R1+0x1010] ;  /* 0x0010100001c47983 */ /* 0x000f220000300a00 */
[----:B-1----:R-:W-:-:S05]  /*26980*/  IMAD.MOV.U32 R2, RZ, RZ, R199 ;  /* 0x000000ffff027224 */ /* 0x002fca00078e00c7 */
[----:B------:R1:W-:Y:S04]  /*26990*/  STL [R1+0x760], R2 ;  /* 0x0007600201007387 */ /* 0x0003e80000100800 */
[----:B------:R-:W-:Y:S04]  /*269a0*/  STL [R1+0x76c], R240 ;  /* 0x00076cf001007387 */ /* 0x000fe80000100800 */
[----:B------:R-:W-:Y:S04]  /*269b0*/  STL [R1+0x768], R241 ;  /* 0x000768f101007387 */ /* 0x000fe80000100800 */
[----:B------:R-:W4:Y:S04]  /*269c0*/  LDL.LU.64 R154, [R1+0x1020] ;  /* 0x00102000019a7983 */ /* 0x000f280000300a00 */
[----:B------:R-:W-:Y:S04]  /*269d0*/  STL [R1+0x774], R242 ;  /* 0x000774f201007387 */ /* 0x000fe80000100800 */
[----:B------:R-:W-:Y:S04]  /*269e0*/  STL [R1+0x770], R243 ;  /* 0x000770f301007387 */ /* 0x000fe80000100800 */
[----:B------:R-:W4:Y:S04]  /*269f0*/  LDL.LU.64 R198, [R1+0x880] ;  /* 0x0008800001c67983 */ /* 0x000f280000300a00 */
        /* <DEDUP_REMOVED lines=399> */
[----:B------:R1:W-:Y:S02]  /*282f0*/  STL [R1+0xa90], R2 ;  /* 0x000a900201007387 */ /* 0x0003e40000100800 */
[----:B-1----:R-:W-:Y:S02]  /*28300*/  IMAD.MOV.U32 R2, RZ, RZ, R229 ;  /* 0x000000ffff027224 */ /* 0x002fe400078e00e5 */
[----:B------:R1:W-:Y:S04]  /*28310*/  STL [R1+0xa9c], R228 ;  /* 0x000a9ce401007387 */ /* 0x0003e80000100800 */
[----:B-1----:R-:W4:Y:S04]  /*28320*/  LDL.LU.64 R228, [R1+0xb68] ;  /* 0x000b680001e47983 */ /* 0x002f280000300a00 */
        /* <DEDUP_REMOVED lines=37> */
[----:B------:R-:W-:Y:S04]  /*28580*/  STL [R1+0xaec], R216 ;  /* 0x000aecd801007387 */ /* 0x000fe80000100800 */
        /* <DEDUP_REMOVED lines=22> */
[----:B------:R1:W-:Y:S02]  /*286f0*/  STL [R1+0xb10], R2 ;  /* 0x000b100201007387 */ /* 0x0003e40000100800 */
[----:B-1----:R-:W-:Y:S02]  /*28700*/  IMAD.MOV.U32 R2, RZ, RZ, R247 ;  /* 0x000000ffff027224 */ /* 0x002fe400078e00f7 */
[----:B------:R1:W-:Y:S04]  /*28710*/  STL [R1+0xb1c], R246 ;  /* 0x000b1cf601007387 */ /* 0x0003e80000100800 */
[----:B-1----:R-:W4:Y:S04]  /*28720*/  LDL.LU.64 R246, [R1+0xc20] ;  /* 0x000c200001f67983 */ /* 0x002f280000300a00 */
[----:B------:R1:W-:Y:S04]  /*28730*/  STL [R1+0xb18], R2 ;  /* 0x000b180201007387 */ /* 0x0003e80000100800 */
        /* <DEDUP_REMOVED lines=18> */
[----:B------:R-:W4:Y:S04]  /*28860*/  LDL.LU.64 R154, [R1+0xc58] ;  /* 0x000c5800019a7983 */ /* 0x000f280000300a00 */
[----:B------:R1:W-:Y:S02]  /*28870*/  STL [R1+0xb40], R2 ;  /* 0x000b400201007387 */ /* 0x0003e40000100800 */
[----:B-1----:R-:W-:Y:S02]  /*28880*/  IMAD.MOV.U32 R2, RZ, RZ, R229 ;  /* 0x000000ffff027224 */ /* 0x002fe400078e00e5 */
[----:B------:R1:W-:Y:S04]  /*28890*/  STL [R1+0xb4c], R228 ;  /* 0x000b4ce401007387 */ /* 0x0003e80000100800 */
[----:B-1----:R-:W4:Y:S04]  /*288a0*/  LDL.LU.64 R228, [R1+0xc60] ;  /* 0x000c600001e47983 */ /* 0x002f280000300a00 */
        /* <DEDUP_REMOVED lines=41> */
[----:B------:R2:W-:Y:S01]  /*28b40*/  STL [R1+0xba4], R228 ;  /* 0x000ba4e401007387 */ /* 0x0005e20000100800 */
[----:B-1----:R-:W-:-:S03]  /*28b50*/  MOV R2, R229 ;  /* 0x000000e500027202 */ /* 0x002fc60000000f00 */
[----:B--2---:R-:W2:Y:S04]  /*28b60*/  LDL.LU.64 R228, [R1+0xcd0] ;  /* 0x000cd00001e47983 */ /* 0x004ea80000300a00 */
[----:B------:R1:W-:Y:S04]  /*28b70*/  STL [R1+0xba0], R2 ;  /* 0x000ba00201007387 */ /* 0x0003e80000100800 */
[----:B------:R1:W-:Y:S02]  /*28b80*/  STL [R1+0xbac], R230 ;  /* 0x000bace601007387 */ /* 0x0003e40000100800 */
[----:B-1----:R-:W-:-:S02]  /*28b90*/  IMAD.MOV.U32 R2, RZ, RZ, R231 ;  /* 0x000000ffff027224 */ /* 0x002fc400078e00e7 */
[----:B------:R-:W2:Y:S04]  /*28ba0*/  LDL.LU.64 R230, [R1+0xce0] ;  /* 0x000ce00001e67983 */ /* 0x000ea80000300a00 */
[----:B------:R1:W-:Y:S04]  /*28bb0*/  STL [R1+0xba8], R2 ;  /* 0x000ba80201007387 */ /* 0x0003e80000100800 */
[----:B---3--:R3:W-:Y:S04]  /*28bc0*/  STL [R1+0xbb4], R244 ;  /* 0x000bb4f401007387 */ /* 0x0087e80000100800 */
[----:B------:R-:W2:Y:S01]  /*28bd0*/  LDL.LU.64 R154, [R1+0xce8] ;  /* 0x000ce800019a7983 */ /* 0x000ea20000300a00 */
[----:B-1----:R-:W-:-:S03]  /*28be0*/  IMAD.MOV.U32 R2, RZ, RZ, R245 ;  /* 0x000000ffff027224 */ /* 0x002fc600078e00f5 */
[----:B----4-:R-:W-:Y:S04]  /*28bf0*/  STL [R1+0xbbc], R234 ;  /* 0x000bbcea01007387 */ /* 0x010fe80000100800 */
[----:B------:R1:W-:Y:S04]  /*28c00*/  STL [R1+0xbb0], R2 ;  /* 0x000bb00201007387 */ /* 0x0003e80000100800 */
[----:B---3--:R-:W3:Y:S01]  /*28c10*/  LDL.LU.64 R244, [R1+0xcf0] ;  /* 0x000cf00001f47983 */ /* 0x008ee20000300a00 */
[----:B-1----:R-:W-:-:S03]  /*28c20*/  IMAD.MOV.U32 R2, RZ, RZ, R235 ;  /* 0x000000ffff027224 */ /* 0x002fc600078e00eb */
[----:B------:R-:W-:Y:S04]  /*28c30*/  STL [R1+0xbc4], R216 ;  /* 0x000bc4d801007387 */ /* 0x000fe80000100800 */
[----:B------:R1:W-:Y:S04]  /*28c40*/  STL [R1+0xbb8], R2 ;  /* 0x000bb80201007387 */ /* 0x0003e80000100800 */
[----:B------:R-:W4:Y:S01]  /*28c50*/  LDL.64 R234, [R1+0xfb0] ;  /* 0x000fb00001ea7983 */ /* 0x000f220000100a00 */
[----:B-1----:R-:W-:-:S03]  /*28c60*/  MOV R2, R217 ;  /* 0x000000d900027202 */ /* 0x002fc60000000f00 */
[----:B------:R-:W4:Y:S04]  /*28c70*/  LDL.64 R216, [R1+0xfb8] ;  /* 0x000fb80001d87983 */ /* 0x000f280000100a00 */
[----:B------:R1:W-:Y:S04]  /*28c80*/  STL [R1+0xbc0], R2 ;  /* 0x000bc00201007387 */ /* 0x0003e80000100800 */
[----:B------:R1:W-:Y:S02]  /*28c90*/  STL [R1+0xbcc], R246 ;  /* 0x000bccf601007387 */ /* 0x0003e40000100800 */
[----:B-1----:R-:W-:-:S02]  /*28ca0*/  IMAD.MOV.U32 R2, RZ, RZ, R247 ;  /* 0x000000ffff027224 */ /* 0x002fc400078e00f7 */
[----:B------:R-:W4:Y:S04]  /*28cb0*/  LDL.64 R246, [R1+0xfc0] ;  /* 0x000fc00001f67983 */ /* 0x000f280000100a00 */
        /* <DEDUP_REMOVED lines=19> */
[----:B--2---:R-:W-:Y:S04]  /*28df0*/  STL [R1+0xbfc], R228 ;  /* 0x000bfce401007387 */ /* 0x004fe80000100800 */
[----:B------:R1:W-:Y:S02]  /*28e00*/  STL [R1+0xbf0], R2 ;  /* 0x000bf00201007387 */ /* 0x0003e40000100800 */
[----:B-1----:R-:W-:Y:S02]  /*28e10*/  IMAD.MOV.U32 R2, RZ, RZ, R229 ;  /* 0x000000ffff027224 */ /* 0x002fe400078e00e5 */
[----:B------:R-:W2:Y:S04]  /*28e20*/  LDL.LU.64 R228, [R1+0xff8] ;  /* 0x000ff80001e47983 */ /* 0x000ea80000300a00 */
[----:B------:R1:W-:Y:S04]  /*28e30*/  STL [R1+0xbf8], R2 ;  /* 0x000bf80201007387 */ /* 0x0003e80000100800 */
[----:B------:R1:W-:Y:S02]  /*28e40*/  STL [R1+0xc04], R230 ;  /* 0x000c04e601007387 */ /* 0x0003e40000100800 */
[----:B-1----:R-:W-:-:S02]  /*28e50*/  MOV R2, R231 ;  /* 0x000000e700027202 */ /* 0x002fc40000000f00 */
[----:B------:R-:W-:Y:S04]  /*28e60*/  STL [R1+0xc0c], R154 ;  /* 0x000c0c9a01007387 */ /* 0x000fe80000100800 */
[----:B------:R1:W-:Y:S04]  /*28e70*/  STL [R1+0xc00], R2 ;  /* 0x000c000201007387 */ /* 0x0003e80000100800 */
[----:B------:R-:W2:Y:S01]  /*28e80*/  LDL.LU.64 R230, [R1+0x1000] ;  /* 0x0010000001e67983 */ /* 0x000ea20000300a00 */
[----:B-1----:R-:W-:-:S03]  /*28e90*/  IMAD.MOV.U32 R2, RZ, RZ, R155 ;  /* 0x000000ffff027224 */ /* 0x002fc600078e009b */
[----:B---3--:R-:W-:Y:S04]  /*28ea0*/  STL [R1+0xc14], R244 ;  /* 0x000c14f401007387 */ /* 0x008fe80000100800 */
[----:B------:R1:W-:Y:S02]  /*28eb0*/  STL [R1+0xc08], R2 ;  /* 0x000c080201007387 */ /* 0x0003e40000100800 */
[----:B-1----:R-:W-:Y:S02]  /*28ec0*/  IMAD.MOV.U32 R2, RZ, RZ, R245 ;  /* 0x000000ffff027224 */ /* 0x002fe400078e00f5 */
[----:B------:R-:W3:Y:S04]  /*28ed0*/  LDL.LU.64 R244, [R1+0x1008] ;  /* 0x0010080001f47983 */ /* 0x000ee80000300a00 */
[----:B------:R1:W-:Y:S04]  /*28ee0*/  STL [R1+0xc10], R2 ;  /* 0x000c100201007387 */ /* 0x0003e80000100800 */
[----:B----4-:R4:W-:Y:S01]  /*28ef0*/  STL [R1+0xc1c], R234 ;  /* 0x000c1cea01007387 */ /* 0x0109e20000100800 */
[----:B-1----:R-:W-:-:S03]  /*28f00*/  IMAD.MOV.U32 R2, RZ, RZ, R235 ;  /* 0x000000ffff027224 */ /* 0x002fc600078e00eb */
[----:B------:R-:W-:Y:S04]  /*28f10*/  STL [R1+0xc24], R216 ;  /* 0x000c24d801007387 */ /* 0x000fe80000100800 */
[----:B------:R1:W-:Y:S04]  /*28f20*/  STL [R1+0xc18], R2 ;  /* 0x000c180201007387 */ /* 0x0003e80000100800 */
[----:B----4-:R-:W4:Y:S01]  /*28f30*/  LDL.LU.64 R234, [R1+0x1018] ;  /* 0x0010180001ea7983 */ /* 0x010f220000300a00 */
[----:B-1----:R-:W-:-:S03]  /*28f40*/  MOV R2, R217 ;  /* 0x000000d900027202 */ /* 0x002fc60000000f00 */
[----:B------:R-:W-:Y:S04]  /*28f50*/  STL [R1+0xc2c], R246 ;  /* 0x000c2cf601007387 */ /* 0x000fe80000100800 */
[----:B------:R1:W-:Y:S04]  /*28f60*/  STL [R1+0xc20], R2 ;  /* 0x000c200201007387 */ /* 0x0003e80000100800 */
[----:B------:R-:W4:Y:S01]  /*28f70*/  LDL.LU.64 R150, [R1+0x1028] ;  /* 0x0010280001967983 */ /* 0x000f220000300a00 */
[----:B-1----:R-:W-:-:S03]  /*28f80*/  IMAD.MOV.U32 R2, RZ, RZ, R247 ;  /* 0x000000ffff027224 */ /* 0x002fc600078e00f7 */
        /* <DEDUP_REMOVED lines=10> */
[----:B------:R-:W-:Y:S04]  /*29030*/  STL [R1+0xc44], R196 ;  /* 0x000c44c401007387 */ /* 0x000fe80000100800 */
        /* <DEDUP_REMOVED lines=8> */
[----:B--2---:R-:W-:Y:S01]  /*290c0*/  STL [R1+0xc54], R228 ;  /* 0x000c54e401007387 */ /* 0x004fe20000100800 */
[----:B-1----:R-:W-:-:S03]  /*290d0*/  IMAD.MOV.U32 R2, RZ, RZ, R229 ;  /* 0x000000ffff027224 */ /* 0x002fc600078e00e5 */
[----:B------:R-:W2:Y:S04]  /*290e0*/  LDL.LU.64 R216, [R1+0x1060] ;  /* 0x0010600001d87983 */ /* 0x000ea80000300a00 */
[----:B------:R-:W2:Y:S04]  /*290f0*/  LDL.LU.64 R218, [R1+0x1068] ;  /* 0x0010680001da7983 */ /* 0x000ea80000300a00 */
[----:B------:R1:W-:Y:S02]  /*29100*/  STL [R1+0xc50], R2 ;  /* 0x000c500201007387 */ /* 0x0003e40000100800 */
[----:B-1----:R-:W-:-:S02]  /*29110*/  IMAD.MOV.U32 R2, RZ, RZ, R231 ;  /* 0x000000ffff027224 */ /* 0x002fc400078e00e7 */
[----:B------:R-:W-:Y:S04]  /*29120*/  STL [R1+0xc5c], R230 ;  /* 0x000c5ce601007387 */ /* 0x000fe80000100800 */
[----:B------:R-:W2:Y:S04]  /*29130*/  LDL.LU.64 R196, [R1+0x1070] ;  /* 0x0010700001c47983 */ /* 0x000ea80000300a00 */
[----:B------:R-:W2:Y:S04]  /*29140*/  LDL.LU.64 R198, [R1+0x1078] ;  /* 0x0010780001c67983 */ /* 0x000ea80000300a00 */
[----:B------:R3:W-:Y:S02]  /*29150*/  STL [R1+0xc58], R2 ;  /* 0x000c580201007387 */ /* 0x0007e40000100800 */
[----:B---3--:R-:W-:-:S02]  /*29160*/  MOV R2, R245 ;  /* 0x000000f500027202 */ /* 0x008fc40000000f00 */
[----:B------:R-:W-:Y:S04]  /*29170*/  STL [R1+0xc64], R244 ;  /* 0x000c64f401007387 */ /* 0x000fe80000100800 */
[----:B------:R-:W3:Y:S04]  /*29180*/  LDL.LU.64 R228, [R1+0x1080] ;  /* 0x0010800001e47983 */ /* 0x000ee80000300a00 */
[----:B------:R-:W3:Y:S04]  /*29190*/  LDL.LU.64 R230, [R1+0x1090] ;  /* 0x0010900001e67983 */ /* 0x000ee80000300a00 */
[----:B------:R4:W-:Y:S02]  /*291a0*/  STL [R1+0xc60], R2 ;  /* 0x000c600201007387 */ /* 0x0009e40000100800 */
[----:B----4-:R-:W-:-:S02]  /*291b0*/  IMAD.MOV.U32 R2, RZ, RZ, R235 ;  /* 0x000000ffff027224 */ /* 0x010fc400078e00eb */
[----:B------:R1:W-:Y:S04]  /*291c0*/  STL [R1+0xc6c], R234 ;  /* 0x000c6cea01007387 */ /* 0x0003e80000100800 */
[----:B-1----:R-:W4:Y:S04]  /*291d0*/  LDL.LU.64 R234, [R1+0x10b0] ;  /* 0x0010b00001ea7983 */ /* 0x002f280000300a00 */
[----:B------:R1:W-:Y:S04]  /*291e0*/  STL [R1+0xc68], R2 ;  /* 0x000c680201007387 */ /* 0x0003e80000100800 */
[----:B------:R-:W-:Y:S01]  /*291f0*/  STL [R1+0xc74], R150 ;  /* 0x000c749601007387 */ /* 0x000fe20000100800 */
[----:B-1----:R-:W-:-:S03]  /*29200*/  IMAD.MOV.U32 R2, RZ, RZ, R151 ;  /* 0x000000ffff027224 */ /* 0x002fc600078e0097 */
[----:B------:R-:W4:Y:S04]  /*29210*/  LDL.LU.64 R244, [R1+0x1088] ;  /* 0x0010880001f47983 */ /* 0x000f280000300a00 */
[----:B------:R-:W-:Y:S04]  /*29220*/  STL [R1+0xc7c], R246 ;  /* 0x000c7cf601007387 */ /* 0x000fe80000100800 */
[----:B------:R1:W-:Y:S04]  /*29230*/  STL [R1+0xc70], R2 ;  /* 0x000c700201007387 */ /* 0x0003e80000100800 */
[----:B------:R-:W-:Y:S01]  /*29240*/  STL [R1+0xc84], R212 ;  /* 0x000c84d401007387 */ /* 0x000fe20000100800 */
[----:B-1----:R-:W-:-:S05]  /*29250*/  IMAD.MOV.U32 R2, RZ, RZ, R247 ;  /* 0x000000ffff027224 */ /* 0x002fca00078e00f7 */
[----:B------:R1:W-:Y:S04]  /*29260*/  STL [R1+0xc78], R2 ;  /* 0x000c780201007387 */ /* 0x0003e80000100800 */
[----:B------:R-:W4:Y:S01]  /*29270*/  LDL.LU.64 R246, [R1+0x10a8] ;  /* 0x0010a80001f67983 */ /* 0x000f220000300a00 */
[----:B-1----:R-:W-:-:S03]  /*29280*/  MOV R2, R213 ;  /* 0x000000d500027202 */ /* 0x002fc60000000f00 */
[----:B------:R-:W-:Y:S04]  /*29290*/  STL [R1+0xc8c], R232 ;  /* 0x000c8ce801007387 */ /* 0x000fe80000100800 */
[----:B------:R1:W-:Y:S02]  /*292a0*/  STL [R1+0xc80], R2 ;  /* 0x000c800201007387 */ /* 0x0003e40000100800 */
[----:B-1----:R-:W-:Y:S02]  /*292b0*/  IMAD.MOV.U32 R2, RZ, RZ, R233 ;  /* 0x000000ffff027224 */ /* 0x002fe400078e00e9 */
[----:B------:R-:W-:Y:S04]  /*292c0*/  STL [R1+0xc94], R214 ;  /* 0x000c94d601007387 */ /* 0x000fe80000100800 */
[----:B------:R1:W-:Y:S04]  /*292d0*/  STL [R1+0xc88], R2 ;  /* 0x000c880201007387 */ /* 0x0003e80000100800 */
[----:B------:R-:W4:Y:S01]  /*292e0*/  LDL.LU.64 R232, [R1+0x10a0] ;  /* 0x0010a00001e87983 */ /* 0x000f220000300a00 */
[----:B-1----:R-:W-:-:S03]  /*292f0*/  IMAD.MOV.U32 R2, RZ, RZ, R215 ;  /* 0x000000ffff027224 */ /* 0x002fc600078e00d7 */
[----:B------:R-:W-:Y:S04]  /*29300*/  STL [R1+0xc9c], R152 ;  /* 0x000c9c9801007387 */ /* 0x000fe80000100800 */
[----:B------:R1:W-:Y:S04]  /*29310*/  STL [R1+0xc90], R2 ;  /* 0x000c900201007387 */ /* 0x0003e80000100800 */
[----:B------:R-:W-:Y:S01]  /*29320*/  STL [R1+0xca4], R154 ;  /* 0x000ca49a01007387 */ /* 0x000fe20000100800 */
[----:B-1----:R-:W-:-:S05]  /*29330*/  IMAD.MOV.U32 R2, RZ, RZ, R153 ;  /* 0x000000ffff027224 */ /* 0x002fca00078e0099 */
[----:B------:R1:W-:Y:S02]  /*29340*/  STL [R1+0xc98], R2 ;  /* 0x000c980201007387 */ /* 0x0003e40000100800 */
[----:B-1----:R-:W-:Y:S02]  /*29350*/  MOV R2, R155 ;  /* 0x0000009b00027202 */ /* 0x002fe40000000f00 */
[----:B------:R-:W1:Y:S04]  /*29360*/  S2R R252, SR_TID.X ;  /* 0x0000000000fc7919 */ /* 0x000e680000002100 */
[----:B--2---:R-:W-:Y:S04]  /*29370*/  STL [R1+0xcac], R216 ;  /* 0x000cacd801007387 */ /* 0x004fe80000100800 */
[----:B------:R2:W-:Y:S04]  /*29380*/  STL [R1+0xca0], R2 ;  /* 0x000ca00201007387 */ /* 0x0005e80000100800 */
[----:B------:R-:W-:Y:S01]  /*29390*/  STL [R1+0xcb4], R218 ;  /* 0x000cb4da01007387 */ /* 0x000fe20000100800 */
[----:B--2---:R-:W-:-:S05]  /*293a0*/  IMAD.MOV.U32 R2, RZ, RZ, R217 ;  /* 0x000000ffff027224 */ /* 0x004fca00078e00d9 */
[----:B------:R2:W-:Y:S02]  /*293b0*/  STL [R1+0xca8], R2 ;  /* 0x000ca80201007387 */ /* 0x0005e40000100800 */
[----:B--2---:R-:W-:Y:S02]  /*293c0*/  IMAD.MOV.U32 R2, RZ, RZ, R219 ;  /* 0x000000ffff027224 */ /* 0x004fe400078e00db */
[----:B------:R-:W-:Y:S04]  /*293d0*/  STL [R1+0xcbc], R196 ;  /* 0x000cbcc401007387 */ /* 0x000fe80000100800 */
[----:B------:R2:W-:Y:S04]  /*293e0*/  STL [R1+0xcb0], R2 ;  /* 0x000cb00201007387 */ /* 0x0005e80000100800 */
[----:B------:R-:W-:Y:S01]  /*293f0*/  STL [R1+0xcc4], R198 ;  /* 0x000cc4c601007387 */ /* 0x000fe20000100800 */
[----:B--2---:R-:W-:-:S05]  /*29400*/  IMAD.MOV.U32 R2, RZ, RZ, R197 ;  /* 0x000000ffff027224 */ /* 0x004fca00078e00c5 */
[----:B------:R2:W-:Y:S02]  /*29410*/  STL [R1+0xcb8], R2 ;  /* 0x000cb80201007387 */ /* 0x0005e40000100800 */
[----:B--2---:R-:W-:Y:S02]  /*29420*/  MOV R2, R199 ;  /* 0x000000c700027202 */ /* 0x004fe40000000f00 */
[----:B---3--:R-:W-:Y:S04]  /*29430*/  STL [R1+0xccc], R228 ;  /* 0x000ccce401007387 */ /* 0x008fe80000100800 */
[----:B------:R2:W-:Y:S04]  /*29440*/  STL [R1+0xcc0], R2 ;  /* 0x000cc00201007387 */ /* 0x0005e80000100800 */
[----:B------:R-:W-:Y:S01]  /*29450*/  STL [R1+0xcd4], R230 ;  /* 0x000cd4e601007387 */ /* 0x000fe20000100800 */
[----:B--2---:R-:W-:-:S05]  /*29460*/  IMAD.MOV.U32 R2, RZ, RZ, R229 ;  /* 0x000000ffff027224 */ /* 0x004fca00078e00e5 */
[----:B------:R2:W-:Y:S02]  /*29470*/  STL [R1+0xcc8], R2 ;  /* 0x000cc80201007387 */ /* 0x0005e40000100800 */
[----:B--2---:R-:W-:-:S05]  /*29480*/  IMAD.MOV.U32 R2, RZ, RZ, R231 ;  /* 0x000000ffff027224 */ /* 0x004fca00078e00e7 */
[----:B------:R2:W-:Y:S04]  /*29490*/  STL [R1+0xcd0], R2 ;  /* 0x000cd00201007387 */ /* 0x0005e80000100800 */
[----:B----4-:R-:W-:Y:S01]  /*294a0*/  STL [R1+0xcdc], R234 ;  /* 0x000cdcea01007387 */ /* 0x010fe20000100800 */
[----:B--2---:R-:W-:-:S03]  /*294b0*/  IMAD.MOV.U32 R2, RZ, RZ, R235 ;  /* 0x000000ffff027224 */ /* 0x004fc600078e00eb */
[----:B------:R-:W-:Y:S01]  /*294c0*/  STL [R1+0xce4], R244 ;  /* 0x000ce4f401007387 */ /* 0x000fe20000100800 */
[----:B------:R-:W-:-:S03]  /*294d0*/  IMAD.MOV.U32 R3, RZ, RZ, R245 ;  /* 0x000000ffff037224 */ /* 0x000fc600078e00f5 */
[----:B------:R1:W-:Y:S02]  /*294e0*/  STL [R1+0xcd8], R2 ;  /* 0x000cd80201007387 */ /* 0x0003e40000100800 */
[----:B-1----:R-:W-:-:S05]  /*294f0*/  LOP3.LUT R2, R252, 0x7, RZ, 0xc0, !PT ;  /* 0x00000007fc027812 */ /* 0x002fca00078ec0ff */
[----:B------:R-:W-:Y:S02]  /*29500*/  IMAD R2, R2, 0x210, RZ ;  /* 0x0000021002027824 */ /* 0x000fe400078e02ff */
[----:B------:R-:W-:Y:S01]  /*29510*/  IMAD.MOV.U32 R4, RZ, RZ, R247 ;  /* 0x000000ffff047224 */ /* 0x000fe200078e00f7 */
[----:B------:R-:W-:Y:S04]  /*29520*/  STL [R1+0xcec], R246 ;  /* 0x000cecf601007387 */ /* 0x000fe80000100800 */
[----:B------:R-:W-:Y:S04]  /*29530*/  STL [R1+0xce0], R3 ;  /* 0x000ce00301007387 */ /* 0x000fe80000100800 */
[----:B------:R1:W-:Y:S02]  /*29540*/  STL [R1+0xce8], R4 ;  /* 0x000ce80401007387 */ /* 0x0003e40000100800 */
[----:B-1----:R-:W-:Y:S01]  /*29550*/  IMAD.SHL.U32 R4, R252, 0x2, RZ ;  /* 0x00000002fc047824 */ /* 0x002fe200078e00ff */
[----:B------:R-:W-:Y:S01]  /*29560*/  MOV R5, R233 ;  /* 0x000000e900057202 */ /* 0x000fe20000000f00 */
[----:B------:R-:W-:Y:S03]  /*29570*/  STL [R1+0xcf4], R232 ;  /* 0x000cf4e801007387 */ /* 0x000fe60000100800 */
[----:B------:R-:W-:Y:S01]  /*29580*/  LOP3.LUT R2, R2, 0x30, R4, 0x78, !PT ;  /* 0x0000003002027812 */ /* 0x000fe200078e7804 */
[----:B------:R1:W-:Y:S02]  /*29590*/  STL [R1+0xcf0], R5 ;  /* 0x000cf00501007387 */ /* 0x0003e40000100800 */
[----:B-1----:R-:W-:-:S05]  /*295a0*/  IMAD.SHL.U32 R5, R252, 0x80, RZ ;  /* 0x00000080fc057824 */ /* 0x002fca00078e00ff */
[----:B------:R-:W-:-:S05]  /*295b0*/  LOP3.LUT R36, R2, 0x1000, R5, 0xf8, !PT ;  /* 0x0000100002247812 */ /* 0x000fca00078ef805 */
[----:B------:R1:W-:Y:S04]  /*295c0*/  STL [R1+0xfac], R36 ;  /* 0x000fac2401007387 */ /* 0x0003e80000100800 */
        /* <DEDUP_REMOVED lines=49> */
[----:B------:R-:W-:-:S03]  /*298e0*/  SHF.R.S32.HI R4, RZ, 0x1f, R0 ;  /* 0x0000001fff047819 */ /* 0x000fc60000011400 */
[----:B------:R1:W-:Y:S04]  /*298f0*/  STL [R1+0xa0], RZ ;  /* 0x0000a0ff01007387 */ /* 0x0003e80000100800 */
[----:B------:R1:W-:Y:S04]  /*29900*/  STL [R1+0xa4], RZ ;  /* 0x0000a4ff01007387 */ /* 0x0003e80000100800 */
[----:B------:R1:W-:Y:S04]  /*29910*/  STL [R1+0xa8], RZ ;  /* 0x0000a8ff01007387 */ /* 0x0003e80000100800 */
[----:B------:R1:W-:Y:S01]  /*29920*/  STL [R1+0xac], RZ ;  /* 0x0000acff01007387 */ /* 0x0003e20000100800 */
[----:B------:R-:W-:-:S03]  /*29930*/  SHF.L.U64.HI R2, R0, 0x2, R4 ;  /* 0x0000000200027819 */ /* 0x000fc60000010204 */
[----:B------:R1:W-:Y:S01]  /*29940*/  STL [R1+0x70], RZ ;  /* 0x000070ff01007387 */ /* 0x0003e20000100800 */
[----:B------:R-:W-:-:S03]  /*29950*/  LOP3.LUT R0, R252, 0x3, RZ, 0xc0, !PT ;  /* 0x00000003fc007812 */ /* 0x000fc600078ec0ff */
[----:B------:R1:W-:Y:S04]  /*29960*/  STL [R1+0x74], RZ ;  /* 0x000074ff01007387 */ /* 0x0003e80000100800 */
[----:B------:R1:W-:Y:S04]  /*29970*/  STL [R1+0x78], RZ ;  /* 0x000078ff01007387 */ /* 0x0003e80000100800 */
[----:B------:R1:W-:Y:S04]  /*29980*/  STL [R1+0x7c], RZ ;  /* 0x00007cff01007387 */ /* 0x0003e80000100800 */
[----:B------:R1:W-:Y:S04]  /*29990*/  STL [R1+0x60], RZ ;  /* 0x000060ff01007387 */ /* 0x0003e80000100800 */
[----:B------:R1:W-:Y:S01]  /*299a0*/  STL [R1+0x64], RZ ;  /* 0x000064ff01007387 */ /* 0x0003e20000100800 */
[----:B------:R-:W-:-:S03]  /*299b0*/  IMAD R0, R0, 0x420, RZ ;  /* 0x0000042000007824 */ /* 0x000fc600078e02ff */
[----:B------:R1:W-:Y:S04]  /*299c0*/  STL [R1+0x68], RZ ;  /* 0x000068ff01007387 */ /* 0x0003e80000100800 */
[----:B------:R1:W-:Y:S04]  /*299d0*/  STL [R1+0x6c], RZ ;  /* 0x00006cff01007387 */ /* 0x0003e80000100800 */
[----:B------:R1:W-:Y:S04]  /*299e0*/  STL [R1+0x40], RZ ;  /* 0x000040ff01007387 */ /* 0x0003e80000100800 */
[----:B------:R1:W-:Y:S04]  /*299f0*/  STL [R1+0x44], RZ ;  /* 0x000044ff01007387 */ /* 0x0003e80000100800 */
[----:B------:R1:W-:Y:S01]  /*29a00*/  STL [R1+0x48], RZ ;  /* 0x000048ff01007387 */ /* 0x0003e20000100800 */
[----:B------:R-:W-:-:S03]  /*29a10*/  LOP3.LUT R37, R0, 0x5c, R252, 0x78, !PT ;  /* 0x0000005c00257812 */ /* 0x000fc600078e78fc */
[----:B------:R1:W-:Y:S01]  /*29a20*/  STL [R1+0x4c], RZ ;  /* 0x00004cff01007387 */ /* 0x0003e20000100800 */
[----:B------:R-:W-:-:S03]  /*29a30*/  LOP3.LUT R0, R36, 0x40, RZ, 0x3c, !PT ;  /* 0x0000004024007812 */ /* 0x000fc600078e3cff */
[----:B------:R1:W-:Y:S04]  /*29a40*/  STL [R1+0x20], RZ ;  /* 0x000020ff01007387 */ /* 0x0003e80000100800 */
[----:B------:R1:W-:Y:S04]  /*29a50*/  STL [R1+0x24], RZ ;  /* 0x000024ff01007387 */ /* 0x0003e80000100800 */
[----:B------:R1:W-:Y:S04]  /*29a60*/  STL [R1+0x28], RZ ;  /* 0x000028ff01007387 */ /* 0x0003e80000100800 */
[----:B------:R1:W-:Y:S01]  /*29a70*/  STL [R1+0x2c], RZ ;  /* 0x00002cff01007387 */ /* 0x0003e20000100800 */
[----:B------:R-:W-:-:S03]  /*29a80*/  MOV R235, 0x7f ;  /* 0x0000007f00eb7802 */ /* 0x000fc60000000f00 */
[----:B------:R1:W-:Y:S04]  /*29a90*/  STL [R1], RZ ;  /* 0x000000ff01007387 */ /* 0x0003e80000100800 */
[----:B------:R1:W-:Y:S04]  /*29aa0*/  STL [R1+0x4], RZ ;  /* 0x000004ff01007387 */ /* 0x0003e80000100800 */
[----:B------:R1:W-:Y:S04]  /*29ab0*/  STL [R1+0x8], RZ ;  /* 0x000008ff01007387 */ /* 0x0003e80000100800 */
[----:B------:R1:W-:Y:S01]  /*29ac0*/  STL [R1+0xc], RZ ;  /* 0x00000cff01007387 */ /* 0x0003e20000100800 */
[----:B------:R-:W-:-:S03]  /*29ad0*/  IADD3 R235, R235, c[0x0][0x180], RZ ;  /* 0x00006000ebeb7a10 */ /* 0x000fc60007ffe0ff */
[----:B------:R1:W-:Y:S01]  /*29ae0*/  STL [R1+0xfb8], R0 ;  /* 0x000fb80001007387 */ /* 0x0003e20000100800 */
[----:B------:R-:W-:-:S04]  /*29af0*/  SHF.R.S32.HI R3, RZ, 0x1f, R235 ;  /* 0x0000001fff037819 */ /* 0x000fc800000114eb */
[----:B------:R-:W-:Y:S01]  /*29b00*/  LEA.HI R3, R3, R235, RZ, 0x7 ;  /* 0x000000eb03037211 */ /* 0x000fe200078f38ff */
[----:B------:R-:W-:-:S03]  /*29b10*/  USHF.R.S32.HI UR6, URZ, 0x1f, UR4 ;  /* 0x0000001f3f067899 */ /* 0x000fc60008011404 */
[----:B------:R-:W-:Y:S01]  /*29b20*/  SHF.R.S32.HI R3, RZ, 0x7, R3 ;  /* 0x00000007ff037819 */ /* 0x000fe20000011403 */
[----:B------:R-:W-:Y:S01]  /*29b30*/  CS2R R84, SRZ ;  /* 0x0000000000547805 */ /* 0x000fe2000001ff00 */
[----:B------:R-:W-:Y:S01]  /*29b40*/  CS2R R86, SRZ ;  /* 0x0000000000567805 */ /* 0x000fe2000001ff00 */
[----:B------:R-:W-:Y:S01]  /*29b50*/  CS2R R88, SRZ ;  /* 0x0000000000587805 */ /* 0x000fe2000001ff00 */
[----:B------:R-:W-:Y:S01]  /*29b60*/  IADD3 R38, R3, -0x4, RZ ;  /* 0xfffffffc03267810 */ /* 0x000fe20007ffe0ff */
        /* <DEDUP_REMOVED lines=89> */
[----:B------:R-:W-:Y:S01]  /*2a100*/  LOP3.LUT R3, R37, 0x20, RZ, 0x3c, !PT ;  /* 0x0000002025037812 */ /* 0x000fe200078e3cff */
[----:B------:R-:W-:-:S02]  /*2a110*/  USHF.L.U32 UR7, UR4, 0x2, URZ ;  /* 0x0000000204077899 */ /* 0x000fc4000800063f */
[----:B------:R-:W-:Y:S02]  /*2a120*/  USHF.L.U64.HI UR6, UR4, 0x2, UR6 ;  /* 0x0000000204067899 */ /* 0x000fe40008010206 */
[----:B------:R-:W-:Y:S02]  /*2a130*/  UMOV UR5, 0x3 ;  /* 0x0000000300057882 */ /* 0x000fe40000000000 */
[----:B-1----:R-:W-:Y:S02]  /*2a140*/  UMOV UR4, 0xffffffff ;  /* 0xffffffff00047882 */ /* 0x002fe40000000000 */
.L_x_1:
[----:B------:R-:W2:Y:S01]  /*2a150*/  LDL R37, [R1+0xfac] ;  /* 0x000fac0001257983 */ /* 0x000ea20000100800 */
[----:B------:R-:W-:Y:S01]  /*2a160*/  UIADD3 UR4, UR4, 0x1, URZ ;  /* 0x0000000104047890 */ /* 0x000fe2000fffe03f */
[----:B------:R-:W-:-:S04]  /*2a170*/  DEPBAR.LE SB0, 0x6 ;  /* 0x000081800000791a */ /* 0x000fc80000000000 */
[----:B------:R-:W-:Y:S01]  /*2a180*/  STL [R1+0x1f70], R245 ;  /* 0x001f70f501007387 */ /* 0x000fe20000100800 */
[----:B------:R-:W-:-:S03]  /*2a190*/  UISETP.GT.AND UP0, UPT, UR4, 0x3, UPT ;  /* 0x000000030400788c */ /* 0x000fc6000bf04270 */
[----:B------:R-:W-:Y:S01]  /*2a1a0*/  STL [R1+0x1f6c], R246 ;  /* 0x001f6cf601007387 */ /* 0x000fe20000100800 */
[----:B------:R-:W-:-:S03]  /*2a1b0*/  USEL UR4, UR4, URZ, !UP0 ;  /* 0x0000003f04047287 */ /* 0x000fc6000c000000 */
[----:B------:R-:W-:Y:S03]  /*2a1c0*/  STL [R1+0x1f68], R247 ;  /* 0x001f68f701007387 */ /* 0x000fe60000100800 */
[----:B------:R-:W-:Y:S01]  /*2a1d0*/  IMAD.U32 R3, RZ, RZ, UR4 ;  /* 0x00000004ff037e24 */ /* 0x000fe2000f8e00ff */
[----:B------:R-:W-:Y:S04]  /*2a1e0*/  STL [R1+0x1f64], R232 ;  /* 0x001f64e801007387 */ /* 0x000fe80000100800 */
[----:B------:R1:W-:Y:S04]  /*2a1f0*/  STL [R1+0x1f60], R233 ;  /* 0x001f60e901007387 */ /* 0x0003e80000100800 */
[----:B------:R-:W-:Y:S04]  /*2a200*/  STL [R1+0x1f5c], R234 ;  /* 0x001f5cea01007387 */ /* 0x000fe80000100800 */
[----:B------:R3:W-:Y:S04]  /*2a210*/  STL [R1+0x1f58], R235 ;  /* 0x001f58eb01007387 */ /* 0x0007e80000100800 */
[----:B------:R-:W-:Y:S04]  /*2a220*/  STL [R1+0x13a8], R2 ;  /* 0x0013a80201007387 */ /* 0x000fe80000100800 */
[----:B-1----:R-:W4:Y:S04]  /*2a230*/  LDL.LU.64 R232, [R1+0x200] ;  /* 0x0002000001e87983 */ /* 0x002f280000300a00 */
[----:B---3--:R-:W4:Y:S04]  /*2a240*/  LDL.LU.64 R234, [R1+0x208] ;  /* 0x0002080001ea7983 */ /* 0x008f280000300a00 */
[----:B------:R-:W3:Y:S04]  /*2a250*/  LDL.LU.64 R144, [R1+0x1f0] ;  /* 0x0001f00001907983 */ /* 0x000ee80000300a00 */
[----:B------:R-:W3:Y:S04]  /*2a260*/  LDL.LU.64 R146, [R1+0x1f8] ;  /* 0x0001f80001927983 */ /* 0x000ee80000300a00 */
[----:B------:R-:W4:Y:S04]  /*2a270*/  LDL.LU.64 R140, [R1+0x1e0] ;  /* 0x0001e000018c7983 */ /* 0x000f280000300a00 */
[----:B------:R-:W4:Y:S04]  /*2a280*/  LDL.LU.64 R142, [R1+0x1e8] ;  /* 0x0001e800018e7983 */ /* 0x000f280000300a00 */
[----:B------:R-:W4:Y:S04]  /*2a290*/  LDL.LU.64 R136, [R1+0x1d0] ;  /* 0x0001d00001887983 */ /* 0x000f280000300a00 */
[----:B------:R-:W4:Y:S04]  /*2a2a0*/  LDL.LU.64 R138, [R1+0x1d8] ;  /* 0x0001d800018a7983 */ /* 0x000f280000300a00 */
[----:B------:R-:W1:Y:S02]  /*2a2b0*/  S2R R36, SR_TID.X ;  /* 0x0000000000247919 */ /* 0x000e640000002100 */
[----:B-1----:R-:W-:-:S02]  /*2a2c0*/  LOP3.LUT R0, R36, 0x3, RZ, 0xc0, !PT ;  /* 0x0000000324007812 */ /* 0x002fc400078ec0ff */
[----:B------:R-:W-:-:S03]  /*2a2d0*/  LOP3.LUT R38, R36, 0x3, RZ, 0xc0, !PT ;  /* 0x0000000324267812 */ /* 0x000fc600078ec0ff */
[----:B------:R-:W-:Y:S02]  /*2a2e0*/  IMAD R0, R0, 0x420, RZ ;  /* 0x0000042000007824 */ /* 0x000fe400078e02ff */
[----:B------:R-:W-:-:S03]  /*2a2f0*/  IMAD R38, R38, 0x420, RZ ;  /* 0x0000042026267824 */ /* 0x000fc600078e02ff */
[--C-:B------:R-:W-:Y:S02]  /*2a300*/  LOP3.LUT R0, R0, 0x5c, R36.reuse, 0x78, !PT ;  /* 0x0000005c00007812 */ /* 0x100fe400078e7824 */
[----:B------:R-:W-:Y:S01]  /*2a310*/  LOP3.LUT R38, R38, 0x5c, R36, 0x78, !PT ;  /* 0x0000005c26267812 */ /* 0x000fe200078e7824 */
[----:B------:R-:W-:Y:S02]  /*2a320*/  IMAD.U32 R36, RZ, RZ, UR4 ;  /* 0x00000004ff247e24 */ /* 0x000fe4000f8e00ff */
[----:B------:R-:W-:Y:S01]  /*2a330*/  IMAD R3, R3, 0x20000, R0 ;  /* 0x0002000003037824 */ /* 0x000fe200078e0200 */
[----:B------:R-:W-:Y:S01]  /*2a340*/  BAR.SYNC.DEFER_BLOCKING 0x0 ;  /* 0x0000000000007b1d */ /* 0x000fe20000010000 */
[----:B------:R-:W-:Y:S02]  /*2a350*/  LOP3.LUT R38, R38, 0x20, RZ, 0x3c, !PT ;  /* 0x0000002026267812 */ /* 0x000fe400078e3cff */
[----:B------:R-:W-:-:S05]  /*2a360*/  MOV R0, UR4 ;  /* 0x0000000400007c02 */ /* 0x000fca0008000f00 */
[----:B------:R-:W-:Y:S01]  /*2a370*/  IMAD R0, R0, 0x20000, R38 ;  /* 0x0002000000007824 */ /* 0x000fe200078e0226 */
[----:B------:R-:W-:Y:S04]  /*2a380*/  LDS R132, [R3] ;  /* 0x0000000003847984 */ /* 0x000fe80000000800 */
[----:B------:R-:W-:Y:S04]  /*2a390*/  LDS R134, [R3+0x1000] ;  /* 0x0010000003867984 */ /* 0x000fe80000000800 */
[----:B------:R-:W-:Y:S04]  /*2a3a0*/  LDS R133, [R0] ;  /* 0x0000000000857984 */ /* 0x000fe80000000800 */
[----:B------:R-:W-:Y:S04]  /*2a3b0*/  LDS R135, [R0+0x1000] ;  /* 0x0010000000877984 */ /* 0x000fe80000000800 */
        /* <DEDUP_REMOVED lines=11> */
[----:B------:R-:W-:Y:S01]  /*2a470*/  LDS R131, [R0+0x1100] ;  /* 0x0011000000837984 */ /* 0x000fe20000000800 */
[----:B--2---:R-:W-:-:S05]  /*2a480*/  IMAD R252, R36, 0x10000, R37 ;  /* 0x0001000024fc7824 */ /* 0x004fca00078e0225 */
[----:B------:R-:W3:Y:S04]  /*2a490*/  LDSM.16.M88.4 R52, [R252+0x82000] ;  /* 0x08200000fc34783b */ /* 0x000ee80000000200 */
[----:B------:R-:W4:Y:S04]  /*2a4a0*/  LDSM.16.M88.4 R60, [R252+0x84000] ;  /* 0x08400000fc3c783b */ /* 0x000f280000000200 */
[----:B------:R-:W-:Y:S04]  /*2a4b0*/  LDSM.16.M88.4 R48, [R252+0x86000] ;  /* 0x08600000fc30783b */ /* 0x000fe80000000200 */
[----:B------:R-:W-:Y:S04]  /*2a4c0*/  LDSM.16.M88.4 R44, [R252+0x88000] ;  /* 0x08800000fc2c783b */ /* 0x000fe80000000200 */
[----:B------:R-:W1:Y:S04]  /*2a4d0*/  LDSM.16.M88.4 R56, [R252+0x80000] ;  /* 0x08000000fc38783b */ /* 0x000e680000000200 */
[----:B------:R-:W2:Y:S04]  /*2a4e0*/  LDSM.16.M88.4 R40, [R252+0x8a000] ;  /* 0x08a00000fc28783b */ /* 0x000ea80000000200 */
[----:B------:R-:W2:Y:S04]  /*2a4f0*/  LDSM.16.M88.4 R36, [R252+0x8c000] ;  /* 0x08c00000fc24783b */ /* 0x000ea80000000200 */
[----:B------:R-:W2:Y:S01]  /*2a500*/  LDSM.16.M88.4 R248, [R252+0x8e000] ;  /* 0x08e00000fcf8783b */ /* 0x000ea20000000200 */
[C---:B---3--:R-:W-:Y:S08]  /*2a510*/  HMMA.1688.F32.TF32 R144, R132.reuse, R52, R144 ;  /* 0x000000348490723c */ /* 0x048ff00000081090 */
[C---:B----4-:R-:W-:Y:S01]  /*2a520*/  HMMA.1688.F32.TF32 R140, R132.reuse, R60, R140 ;  /* 0x0000003c848c723c */ /* 0x050fe2000008108c */
[----:B-1----:R-:W-:Y:S07]  /*2a530*/  STL [R1+0x1f50], R58 ;  /* 0x001f503a01007387 */ /* 0x002fee0000100800 */
[C---:B------:R-:W-:Y:S01]  /*2a540*/  HMMA.1688.F32.TF32 R136, R132.reuse, R48, R136 ;  /* 0x000000308488723c */ /* 0x040fe20000081088 */
[----:B------:R-:W-:Y:S07]  /*2a550*/  STL [R1+0x1f4c], R59 ;  /* 0x001f4c3b01007387 */ /* 0x000fee0000100800 */
[----:B-----5:R-:W-:Y:S01]  /*2a560*/  HMMA.1688.F32.TF32 R84, R132, R44, R84 ;  /* 0x0000002c8454723c */ /* 0x020fe20000081054 */
[----:B------:R-:W-:Y:S04]  /*2a570*/  STL [R1+0x1f54], R54 ;  /* 0x001f543601007387 */ /* 0x000fe80000100800 */
[----:B------:R-:W-:Y:S04]  /*2a580*/  STL [R1+0x1f48], R55 ;  /* 0x001f483701007387 */ /* 0x000fe80000100800 */
[----:B------:R-:W-:Y:S04]  /*2a590*/  STL [R1+0x1f44], R62 ;  /* 0x001f443e01007387 */ /* 0x000fe80000100800 */
[----:B------:R1:W-:Y:S04]  /*2a5a0*/  STL [R1+0x1f40], R63 ;  /* 0x001f403f01007387 */ /* 0x0003e80000100800 */
[----:B------:R3:W-:Y:S04]  /*2a5b0*/  STL [R1+0x1f3c], R50 ;  /* 0x001f3c3201007387 */ /* 0x0007e80000100800 */
[----:B------:R-:W-:Y:S04]  /*2a5c0*/  STL [R1+0x1f38], R51 ;  /* 0x001f383301007387 */ /* 0x000fe80000100800 */
[----:B------:R-:W-:Y:S04]  /*2a5d0*/  STL [R1+0x1f34], R46 ;  /* 0x001f342e01007387 */ /* 0x000fe80000100800 */
[----:B------:R-:W-:Y:S04]  /*2a5e0*/  STL [R1+0x1f30], R47 ;  /* 0x001f302f01007387 */ /* 0x000fe80000100800 */
[----:B--2---:R-:W-:Y:S04]  /*2a5f0*/  STL [R1+0x1f2c], R42 ;  /* 0x001f2c2a01007387 */ /* 0x004fe80000100800 */
[----:B------:R-:W-:Y:S04]  /*2a600*/  STL [R1+0x1f28], R43 ;  /* 0x001f282b01007387 */ /* 0x000fe80000100800 */
[----:B------:R-:W-:Y:S04]  /*2a610*/  STL [R1+0x1f14], R38 ;  /* 0x001f142601007387 */ /* 0x000fe80000100800 */
[----:B------:R-:W-:Y:S04]  /*2a620*/  STL [R1+0x1f10], R39 ;  /* 0x001f102701007387 */ /* 0x000fe80000100800 */
[----:B------:R-:W-:Y:S04]  /*2a630*/  STL [R1+0x1f0c], R250 ;  /* 0x001f0cfa01007387 */ /* 0x000fe80000100800 */
[----:B------:R-:W-:Y:S04]  /*2a640*/  STL [R1+0x1f08], R251 ;  /* 0x001f08fb01007387 */ /* 0x000fe80000100800 */
[----:B------:R-:W-:Y:S04]  /*2a650*/  STL [R1+0x1cc0], R252 ;  /* 0x001cc0fc01007387 */ /* 0x000fe80000100800 */
[----:B------:R-:W-:Y:S04]  /*2a660*/  STL [R1+0x1bc], R147 ;  /* 0x0001bc9301007387 */ /* 0x000fe80000100800 */
[----:B------:R-:W-:Y:S01]  /*2a670*/  STL [R1+0x1a0], R140 ;  /* 0x0001a08c01007387 */ /* 0x000fe20000100800 */
[----:B-1----:R-:W-:-:S03]  /*2a680*/  MOV R63, R84 ;  /* 0x00000054003f7202 */ /* 0x002fc60000000f00 */
[----:B------:R-:W-:Y:S01]  /*2a690*/  STL [R1+0x194], R137 ;  /* 0x0001948901007387 */ /* 0x000fe20000100800 */
[----:B---3--:R-:W-:-:S03]  /*2a6a0*/  IMAD.MOV.U32 R50, RZ, RZ, R87 ;  /* 0x000000ffff327224 */ /* 0x008fc600078e0057 */
[----:B------:R-:W-:Y:S04]  /*2a6b0*/  STL [R1+0x198], R138 ;  /* 0x0001988a01007387 */ /* 0x000fe80000100800 */
[----:B------:R-:W-:Y:S04]  /*2a6c0*/  STL [R1+0x184], R85 ;  /* 0x0001845501007387 */ /* 0x000fe80000100800 */
[----:B------:R1:W-:Y:S02]  /*2a6d0*/  STL [R1+0x188], R86 ;  /* 0x0001885601007387 */ /* 0x0003e40000100800 */
[C---:B-1----:R-:W-:Y:S11]  /*2a6e0*/  HMMA.1688.F32.TF32 R84, R132.reuse, R40, R88 ;  /* 0x000000288454723c */ /* 0x042ff60000081058 */
[----:B------:R-:W-:Y:S11]  /*2a6f0*/  @!UPT UIADD3 URZ, URZ, URZ, URZ ;  /* 0x0000003f3f3ff290 */ /* 0x000ff6000fffe03f */
[----:B------:R-:W-:Y:S01]  /*2a700*/  @!UPT UIADD3 URZ, URZ, URZ, URZ ;  /* 0x0000003f3f3ff290 */ /* 0x000fe2000fffe03f */
[----:B------:R-:W-:Y:S01]  /*2a710*/  STL [R1+0x174], R85 ;  /* 0x0001745501007387 */ /* 0x000fe20000100800 */
[----:B------:R-:W-:Y:S02]  /*2a720*/  IMAD.MOV.U32 R51, RZ, RZ, R84 ;  /* 0x000000ffff337224 */ /* 0x000fe400078e0054 */
[----:B------:R-:W-:Y:S01]  /*2a730*/  IMAD.MOV.U32 R46, RZ, RZ, R87 ;  /* 0x000000ffff2e7224 */ /* 0x000fe200078e0057 */
[----:B------:R1:W-:Y:S02]  /*2a740*/  STL [R1+0x178], R86 ;  /* 0x0001785601007387 */ /* 0x0003e40000100800 */
[C---:B-1----:R-:W-:Y:S11]  /*2a750*/  HMMA.1688.F32.TF32 R84, R132.reuse, R36, R92 ;  /* 0x000000248454723c */ /* 0x042ff6000008105c */
[----:B------:R-:W-:Y:S11]  /*2a760*/  @!UPT UIADD3 URZ, URZ, URZ, URZ ;  /* 0x0000003f3f3ff290 */ /* 0x000ff6000fffe03f */
[----:B------:R-:W-:Y:S01]  /*2a770*/  @!UPT UIADD3 URZ, URZ, URZ, URZ ;  /* 0x0000003f3f3ff290 */ /* 0x000fe2000fffe03f */
[----:B------:R1:W-:Y:S01]  /*2a780*/  STL [R1+0x164], R85 ;  /* 0x0001645501007387 */ /* 0x0003e20000100800 */
[----:B------:R-:W-:Y:S01]  /*2a790*/  MOV R47, R84 ;  /* 0x00000054002f7202 */ /* 0x000fe20000000f00 */
[----:B------:R-:W-:Y:S02]  /*2a7a0*/  IMAD.MOV.U32 R42, RZ, RZ, R86 ;  /* 0x000000ffff2a7224 */ /* 0x000fe400078e0056 */
[----:B------:R-:W-:Y:S02]  /*2a7b0*/  IMAD.MOV.U32 R43, RZ, RZ, R87 ;  /* 0x000000ffff2b7224 */ /* 0x000fe400078e0057 */
[----:B-1----:R-:W-:Y:S11]  /*2a7c0*/  HMMA.1688.F32.TF32 R84, R132, R248, R96 ;  /* 0x000000f88454723c */ /* 0x002ff60000081060 */
[----:B------:R-:W-:Y:S11]  /*2a7d0*/  @!UPT UIADD3 URZ, URZ, URZ, URZ ;  /* 0x0000003f3f3ff290 */ /* 0x000ff6000fffe03f */
[----:B------:R-:W-:Y:S01]  /*2a7e0*/  @!UPT UIADD3 URZ, URZ, URZ, URZ ;  /* 0x0000003f3f3ff290 */ /* 0x000fe2000fffe03f */
[----:B------:R-:W-:Y:S01]  /*2a7f0*/  STL.64 [R1+0x150], R84 ;  /* 0x0001505401007387 */ /* 0x000fe20000100a00 */
[----:B------:R-:W-:-:S03]  /*2a800*/  IMAD.MOV.U32 R38, RZ, RZ, R87 ;  /* 0x000000ffff267224 */ /* 0x000fc600078e0057 */
[----:B------:R1:W-:Y:S02]  /*2a810*/  STL [R1+0x158], R86 ;  /* 0x0001585601007387 */ /* 0x0003e40000100800 */
[C---:B-1----:R-:W-:Y:S02]  /*2a820*/  HMMA.1688.F32.TF32 R84, R240.reuse, R56, R100 ;  /* 0x00000038f054723c */ /* 0x042fe40000081064 */
[----:B------:R-:W-:Y:S04]  /*2a830*/  LDS R100, [R3+0x280] ;  /* 0x0002800003647984 */ /* 0x000fe80000000800 */
[----:B------:R-:W-:Y:S02]  /*2a840*/  LDS R102, [R3+0x1280] ;  /* 0x0012800003667984 */ /* 0x000fe40000000800 */
[----:B------:R-:W-:Y:S02]  /*2a850*/  HMMA.1688.F32.TF32 R92, R240, R48, R112 ;  /* 0x00000030f05c723c */ /* 0x000fe40000081070 */
[----:B------:R-:W-:Y:S04]  /*2a860*/  LDS R101, [R0+0x280] ;  /* 0x0002800000657984 */ /* 0x000fe80000000800 */
[----:B------:R-:W1:Y:S09]  /*2a870*/  LDS R103, [R0+0x1280] ;  /* 0x0012800000677984 */ /* 0x000e720000000800 */
[----:B------:R-:W-:Y:S01]  /*2a880*/  STL [R1+0x144], R85 ;  /* 0x0001445501007387 */ /* 0x000fe20000100800 */
[----:B------:R-:W-:Y:S01]  /*2a890*/  MOV R39, R84 ;  /* 0x0000005400277202 */ /* 0x000fe20000000f00 */
[----:B------:R-:W-:-:S02]  /*2a8a0*/  IMAD.MOV.U32 R250, RZ, RZ, R87 ;  /* 0x000000fffffa7224 */ /* 0x000fc400078e0057 */
[----:B------:R2:W-:Y:S02]  /*2a8b0*/  STL [R1+0x148], R86 ;  /* 0x0001485601007387 */ /* 0x0005e40000100800 */
[----:B--2---:R-:W-:Y:S11]  /*2a8c0*/  HMMA.1688.F32.TF32 R84, R240, R52, R104 ;  /* 0x00000034f054723c */ /* 0x004ff60000081068 */
[----:B------:R-:W-:Y:S11]  /*2a8d0*/  @!UPT UIADD3 URZ, URZ, URZ, URZ ;  /* 0x0000003f3f3ff290 */ /* 0x000ff6000fffe03f */
[----:B------:R-:W-:Y:S01]  /*2a8e0*/  @!UPT UIADD3 URZ, URZ, URZ, URZ ;  /* 0x0000003f3f3ff290 */ /* 0x000fe2000fffe03f */
[----:B------:R-:W-:Y:S01]  /*2a8f0*/  STL [R1+0x134], R85 ;  /* 0x0001345501007387 */ /* 0x000fe20000100800 */
[----:B------:R-:W-:-:S03]  /*2a900*/  IMAD.MOV.U32 R251, RZ, RZ, R84 ;  /* 0x000000fffffb7224 */ /* 0x000fc600078e0054 */
[----:B------:R2:W-:Y:S02]  /*2a910*/  STL.64 [R1+0x138], R86 ;  /* 0x0001385601007387 */ /* 0x0005e40000100a00 */
[C---:B--2---:R-:W-:Y:S08]  /*2a920*/  HMMA.1688.F32.TF32 R84, R240.reuse, R60, R108 ;  /* 0x0000003cf054723c */ /* 0x044ff0000008106c */
[C---:B------:R-:W-:Y:S11]  /*2a930*/  HMMA.1688.F32.TF32 R88, R240.reuse, R44, R116 ;  /* 0x0000002cf058723c */ /* 0x040ff60000081074 */
[----:B------:R-:W-:Y:S04]  /*2a940*/  @!UPT UIADD3 URZ, URZ, URZ, URZ ;  /* 0x0000003f3f3ff290 */ /* 0x000fe8000fffe03f */
[----:B------:R-:W-:Y:S04]  /*2a950*/  STL.64 [R1+0xb0], R84 ;  /* 0x0000b05401007387 */ /* 0x000fe80000100a00 */
[----:B------:R2:W-:Y:S02]  /*2a960*/  STL.64 [R1+0xb8], R86 ;  /* 0x0000b85601007387 */ /* 0x0005e40000100a00 */
[----:B--2---:R-:W-:Y:S02]  /*2a970*/  HMMA.1688.F32.TF32 R84, R240, R40, R120 ;  /* 0x00000028f054723c */ /* 0x004fe40000081078 */
[----:B------:R-:W-:Y:S04]  /*2a980*/  STL.64 [R1+0x80], R92 ;  /* 0x0000805c01007387 */ /* 0x000fe80000100a00 */
[----:B------:R-:W-:Y:S04]  /*2a990*/  STL.64 [R1+0x88], R94 ;  /* 0x0000885e01007387 */ /* 0x000fe80000100a00 */
[----:B------:R-:W-:Y:S04]  /*2a9a0*/  STL.64 [R1+0x50], R88 ;  /* 0x0000505801007387 */ /* 0x000fe80000100a00 */
[----:B------:R-:W-:Y:S09]  /*2a9b0*/  STL.64 [R1+0x58], R90 ;  /* 0x0000585a01007387 */ /* 0x000ff20000100a00 */
[----:B------:R2:W-:Y:S01]  /*2a9c0*/  STL.64 [R1+0x30], R84 ;  /* 0x0000305401007387 */ /* 0x0005e20000100a00 */
[----:B------:R-:W-:Y:S01]  /*2a9d0*/  IMAD.MOV.U32 R252, RZ, RZ, R86 ;  /* 0x000000fffffc7224 */ /* 0x000fe200078e0056 */
[----:B------:R-:W-:-:S02]  /*2a9e0*/  MOV R2, R87 ;  /* 0x0000005700027202 */ /* 0x000fc40000000f00 */
[----:B------:R-:W3:Y:S04]  /*2a9f0*/  LDL.LU.64 R96, [R1+0x90] ;  /* 0x0000900001607983 */ /* 0x000ee80000300a00 */
[----:B------:R-:W3:Y:S01]  /*2aa00*/  LDL.LU.64 R98, [R1+0x98] ;  /* 0x0000980001627983 */ /* 0x000ee20000300a00 */
[C---:B--2---:R-:W-:Y:S08]  /*2aa10*/  HMMA.1688.F32.TF32 R84, R240.reuse, R36, R124 ;  /* 0x00000024f054723c */ /* 0x044ff0000008107c */
[----:B------:R-:W-:Y:S11]  /*2aa20*/  HMMA.1688.F32.TF32 R240, R240, R248, R160 ;  /* 0x000000f8f0f0723c */ /* 0x000ff600000810a0 */
[----:B------:R-:W-:Y:S04]  /*2aa30*/  @!UPT UIADD3 URZ, URZ, URZ, URZ ;  /* 0x0000003f3f3ff290 */ /* 0x000fe8000fffe03f */
[----:B------:R-:W-:Y:S04]  /*2aa40*/  STL.64 [R1+0x10], R84 ;  /* 0x0000105401007387 */ /* 0x000fe80000100a00 */
[----:B------:R-:W-:Y:S04]  /*2aa50*/  STL.64 [R1+0x18], R86 ;  /* 0x0000185601007387 */ /* 0x000fe80000100a00 */
[----:B------:R-:W2:Y:S04]  /*2aa60*/  LDL.LU.64 R108, [R1+0x120] ;  /* 0x00012000016c7983 */ /* 0x000ea80000300a00 */
[----:B------:R-:W2:Y:S04]  /*2aa70*/  LDL.LU.64 R110, [R1+0x128] ;  /* 0x00012800016e7983 */ /* 0x000ea80000300a00 */
[----:B------:R-:W4:Y:S04]  /*2aa80*/  LDL.LU.64 R112, [R1+0x110] ;  /* 0x0001100001707983 */ /* 0x000f280000300a00 */
[----:B------:R-:W4:Y:S04]  /*2aa90*/  LDL.LU.64 R114, [R1+0x118] ;  /* 0x0001180001727983 */ /* 0x000f280000300a00 */
[----:B------:R-:W2:Y:S04]  /*2aaa0*/  LDL.LU.64 R116, [R1+0x100] ;  /* 0x0001000001747983 */ /* 0x000ea80000300a00 */
[----:B------:R-:W2:Y:S04]  /*2aab0*/  LDL.LU.64 R118, [R1+0x108] ;  /* 0x0001080001767983 */ /* 0x000ea80000300a00 */
[----:B------:R-:W2:Y:S04]  /*2aac0*/  LDL.LU.64 R120, [R1+0xf0] ;  /* 0x0000f00001787983 */ /* 0x000ea80000300a00 */
[----:B------:R-:W2:Y:S04]  /*2aad0*/  LDL.LU.64 R122, [R1+0xf8] ;  /* 0x0000f800017a7983 */ /* 0x000ea80000300a00 */
[----:B------:R-:W2:Y:S04]  /*2aae0*/  LDL.LU.64 R124, [R1+0xe0] ;  /* 0x0000e000017c7983 */ /* 0x000ea80000300a00 */
[----:B------:R-:W2:Y:S04]  /*2aaf0*/  LDL.LU.64 R126, [R1+0xe8] ;  /* 0x0000e800017e7983 */ /* 0x000ea80000300a00 */
[----:B------:R-:W-:Y:S04]  /*2ab00*/  STL.64 [R1+0x1ef0], R242 ;  /* 0x001ef0f201007387 */ /* 0x000fe80000100a00 */
[----:B------:R1:W-:Y:S01]  /*2ab10*/  STL.64 [R1+0x1ee8], R240 ;  /* 0x001ee8f001007387 */ /* 0x0003e20000100a00 */
[-C--:B------:R-:W-:Y:S03]  /*2ab20*/  HMMA.1688.F32.TF32 R232, R132, R56.reuse, R232 ;  /* 0x0000003884e8723c */ /* 0x080fe600000810e8 */
[----:B------:R-:W-:Y:S04]  /*2ab30*/  LDS R84, [R3+0x200] ;  /* 0x0002000003547984 */ /* 0x000fe80000000800 */
[----:B------:R-:W-:Y:S04]  /*2ab40*/  LDS R86, [R3+0x1200] ;  /* 0x0012000003567984 */ /* 0x000fe80000000800 */
[----:B-1----:R-:W2:Y:S04]  /*2ab50*/  LDL.LU.64 R240, [R1+0xd0] ;  /* 0x0000d00001f07983 */ /* 0x002ea80000300a00 */
[----:B------:R-:W2:Y:S01]  /*2ab60*/  LDL.LU.64 R242, [R1+0xd8] ;  /* 0x0000d80001f27983 */ /* 0x000ea20000300a00 */
[----:B------:R-:W-:Y:S03]  /*2ab70*/  HMMA.1688.F32.TF32 R8, R64, R56, R8 ;  /* 0x000000384008723c */ /* 0x000fe60000081008 */
[----:B------:R-:W-:Y:S04]  /*2ab80*/  LDS R85, [R0+0x200] ;  /* 0x0002000000557984 */ /* 0x000fe80000000800 */
[----:B------:R-:W1:Y:S01]  /*2ab90*/  LDS R87, [R0+0x1200] ;  /* 0x0012000000577984 */ /* 0x000e620000000800 */
[----:B------:R-:W-:Y:S01]  /*2aba0*/  MOV R245, R232 ;  /* 0x000000e800f57202 */ /* 0x000fe20000000f00 */
[----:B------:R-:W-:Y:S01]  /*2abb0*/  IMAD.MOV.U32 R246, RZ, RZ, R233 ;  /* 0x000000fffff67224 */ /* 0x000fe200078e00e9 */
[----:B------:R-:W-:Y:S01]  /*2abc0*/  MOV R233, R144 ;  /* 0x0000009000e97202 */ /* 0x000fe20000000f00 */
[----:B------:R-:W-:-:S02]  /*2abd0*/  IMAD.MOV.U32 R247, RZ, RZ, R234 ;  /* 0x000000fffff77224 */ /* 0x000fc400078e00ea */
[----:B------:R-:W-:Y:S01]  /*2abe0*/  IMAD.MOV.U32 R232, RZ, RZ, R235 ;  /* 0x000000ffffe87224 */ /* 0x000fe200078e00eb */
[----:B------:R-:W-:Y:S01]  /*2abf0*/  HMMA.1688.F32.TF32 R12, R64, R52, R12 ;  /* 0x00000034400c723c */ /* 0x000fe2000008100c */
[----:B------:R-:W-:Y:S02]  /*2ac00*/  IMAD.MOV.U32 R234, RZ, RZ, R145 ;  /* 0x000000ffffea7224 */ /* 0x000fe400078e0091 */
[----:B------:R-:W-:-:S05]  /*2ac10*/  IMAD.MOV.U32 R235, RZ, RZ, R146 ;  /* 0x000000ffffeb7224 */ /* 0x000fca00078e0092 */
[C---:B------:R-:W-:Y:S08]  /*2ac20*/  HMMA.1688.F32.TF32 R16, R64.reuse, R60, R16 ;  /* 0x0000003c4010723c */ /* 0x040ff00000081010 */
[C---:B------:R-:W-:Y:S08]  /*2ac30*/  HMMA.1688.F32.TF32 R20, R64.reuse, R48, R20 ;  /* 0x000000304014723c */ /* 0x040ff00000081014 */
[C---:B------:R-:W-:Y:S08]  /*2ac40*/  HMMA.1688.F32.TF32 R24, R64.reuse, R44, R24 ;  /* 0x0000002c4018723c */ /* 0x040ff00000081018 */
[C---:B------:R-:W-:Y:S08]  /*2ac50*/  HMMA.1688.F32.TF32 R144, R64.reuse, R40, R28 ;  /* 0x000000284090723c */ /* 0x040ff0000008101c */
[C---:B------:R-:W-:Y:S08]  /*2ac60*/  HMMA.1688.F32.TF32 R32, R64.reuse, R36, R32 ;  /* 0x000000244020723c */ /* 0x040ff00000081020 */
[----:B------:R-:W-:Y:S01]  /*2ac70*/  HMMA.1688.F32.TF32 R4, R64, R248, R4 ;  /* 0x000000f84004723c */ /* 0x000fe20000081004 */
[----:B------:R-:W-:Y:S04]  /*2ac80*/  LDS R64, [R3+0x300] ;  /* 0x0003000003407984 */ /* 0x000fe80000000800 */
[----:B------:R-:W-:Y:S04]  /*2ac90*/  LDS R66, [R3+0x1300] ;  /* 0x0013000003427984 */ /* 0x000fe80000000800 */
[----:B------:R-:W-:Y:S04]  /*2aca0*/  LDS R65, [R0+0x300] ;  /* 0x0003000000417984 */ /* 0x000fe80000000800 */
[----:B------:R-:W3:Y:S01]  /*2acb0*/  LDS R67, [R0+0x1300] ;  /* 0x0013000000437984 */ /* 0x000ee20000000800 */
[C---:B------:R-:W-:Y:S08]  /*2acc0*/  HMMA.1688.F32.TF32 R236, R128.reuse, R56, R164 ;  /* 0x0000003880ec723c */ /* 0x040ff000000810a4 */
[----:B------:R-:W-:Y:S01]  /*2acd0*/  HMMA.1688.F32.TF32 R168, R128, R52, R168 ;  /* 0x0000003480a8723c */ /* 0x000fe200000810a8 */
[----:B------:R-:W-:Y:S01]  /*2ace0*/  IMAD.MOV.U32 R55, RZ, RZ, R136 ;  /* 0x000000ffff377224 */ /* 0x000fe200078e0088 */
[----:B------:R-:W-:Y:S01]  /*2acf0*/  MOV R58, R142 ;  /* 0x0000008e003a7202 */ /* 0x000fe20000000f00 */
[----:B------:R-:W-:Y:S01]  /*2ad00*/  IMAD.MOV.U32 R62, RZ, RZ, R139 ;  /* 0x000000ffff3e7224 */ /* 0x000fe200078e008b */
[----:B------:R-:W-:Y:S01]  /*2ad10*/  LDS R28, [R3+0x380] ;  /* 0x00038000031c7984 */ /* 0x000fe20000000800 */
[----:B------:R-:W-:-:S02]  /*2ad20*/  IMAD.MOV.U32 R54, RZ, RZ, R141 ;  /* 0x000000ffff367224 */ /* 0x000fc400078e008d */
[----:B------:R-:W-:Y:S01]  /*2ad30*/  IMAD.MOV.U32 R59, RZ, RZ, R143 ;  /* 0x000000ffff3b7224 */ /* 0x000fe200078e008f */
[----:B------:R-:W-:Y:S01]  /*2ad40*/  HMMA.1688.F32.TF32 R88, R100, R44, R152 ;  /* 0x0000002c6458723c */ /* 0x000fe20000081098 */
[----:B------:R-:W-:Y:S04]  /*2ad50*/  LDS R30, [R3+0x1380] ;  /* 0x00138000031e7984 */ /* 0x000fe80000000800 */
[----:B------:R-:W-:Y:S04]  /*2ad60*/  LDS R29, [R0+0x380] ;  /* 0x00038000001d7984 */ /* 0x000fe80000000800 */
[----:B------:R-:W-:Y:S04]  /*2ad70*/  STL.64 [R1+0x1f00], R238 ;  /* 0x001f00ee01007387 */ /* 0x000fe80000100a00 */
[----:B------:R-:W-:Y:S04]  /*2ad80*/  STL.64 [R1+0x1ef8], R236 ;  /* 0x001ef8ec01007387 */ /* 0x000fe80000100a00 */
[----:B------:R-:W-:Y:S04]  /*2ad90*/  STL.64 [R1+0x1f20], R170 ;  /* 0x001f20aa01007387 */ /* 0x000fe80000100a00 */
[----:B------:R1:W-:Y:S04]  /*2ada0*/  STL.64 [R1+0x1f18], R168 ;  /* 0x001f18a801007387 */ /* 0x0003e80000100a00 */
[----:B------:R-:W4:Y:S04]  /*2adb0*/  LDL.LU.64 R136, [R1+0xc0] ;  /* 0x0000c00001887983 */ /* 0x000f280000300a00 */
[----:B------:R-:W4:Y:S04]  /*2adc0*/  LDL.LU.64 R138, [R1+0xc8] ;  /* 0x0000c800018a7983 */ /* 0x000f280000300a00 */
[----:B------:R-:W4:Y:S04]  /*2add0*/  LDL.LU.64 R140, [R1+0xa0] ;  /* 0x0000a000018c7983 */ /* 0x000f280000300a00 */
[----:B------:R-:W4:Y:S04]  /*2ade0*/  LDL.LU.64 R142, [R1+0xa8] ;  /* 0x0000a800018e7983 */ /* 0x000f280000300a00 */
[----:B------:R-:W4:Y:S04]  /*2adf0*/  LDL.LU.64 R160, [R1+0x70] ;  /* 0x0000700001a07983 */ /* 0x000f280000300a00 */
[----:B------:R-:W4:Y:S04]  /*2ae00*/  LDL.LU.64 R162, [R1+0x78] ;  /* 0x0000780001a27983 */ /* 0x000f280000300a00 */
[----:B------:R-:W4:Y:S01]  /*2ae10*/  LDL.LU.64 R152, [R1+0x60] ;  /* 0x0000600001987983 */ /* 0x000f220000300a00 */
[C---:B-1----:R-:W-:Y:S03]  /*2ae20*/  HMMA.1688.F32.TF32 R224, R84.reuse, R56, R224 ;  /* 0x0000003854e0723c */ /* 0x042fe600000810e0 */
[----:B------:R-:W4:Y:S04]  /*2ae30*/  LDL.LU.64 R154, [R1+0x68] ;  /* 0x00006800019a7983 */ /* 0x000f280000300a00 */
[----:B------:R-:W4:Y:S01]  /*2ae40*/  LDL.LU.64 R132, [R1+0x40] ;  /* 0x0000400001847983 */ /* 0x000f220000300a00 */
[C---:B------:R-:W-:Y:S03]  /*2ae50*/  HMMA.1688.F32.TF32 R220, R84.reuse, R52, R220 ;  /* 0x0000003454dc723c */ /* 0x040fe600000810dc */
[----:B------:R-:W4:Y:S05]  /*2ae60*/  LDL.LU.64 R134, [R1+0x48] ;  /* 0x0000480001867983 */ /* 0x000f2a0000300a00 */
[C---:B------:R-:W-:Y:S08]  /*2ae70*/  HMMA.1688.F32.TF32 R68, R84.reuse, R60, R68 ;  /* 0x0000003c5444723c */ /* 0x040ff00000081044 */
[C---:B------:R-:W-:Y:S08]  /*2ae80*/  HMMA.1688.F32.TF32 R156, R84.reuse, R48, R156 ;  /* 0x00000030549c723c */ /* 0x040ff0000008109c */
[C---:B------:R-:W-:Y:S01]  /*2ae90*/  HMMA.1688.F32.TF32 R72, R84.reuse, R44, R72 ;  /* 0x0000002c5448723c */ /* 0x040fe20000081048 */
[----:B------:R-:W1:Y:S07]  /*2aea0*/  LDS R31, [R0+0x1380] ;  /* 0x00138000001f7984 */ /* 0x000e6e0000000800 */
[C---:B------:R-:W-:Y:S08]  /*2aeb0*/  HMMA.1688.F32.TF32 R200, R84.reuse, R40, R200 ;  /* 0x0000002854c8723c */ /* 0x040ff000000810c8 */
[C---:B------:R-:W-:Y:S08]  /*2aec0*/  HMMA.1688.F32.TF32 R76, R84.reuse, R36, R76 ;  /* 0x00000024544c723c */ /* 0x040ff0000008104c */
[----:B------:R-:W-:Y:S08]  /*2aed0*/  HMMA.1688.F32.TF32 R204, R84, R248, R204 ;  /* 0x000000f854cc723c */ /* 0x000ff000000810cc */
[----:B---3--:R-:W-:Y:S01]  /*2aee0*/  HMMA.1688.F32.TF32 R104, R64, R56, R96 ;  /* 0x000000384068723c */ /* 0x008fe20000081060 */
[----:B------:R-:W3:Y:S04]  /*2aef0*/  LDL.LU.64 R96, [R1+0x20] ;  /* 0x0000200001607983 */ /* 0x000ee80000300a00 */
[----:B------:R-:W3:Y:S03]  /*2af00*/  LDL.LU.64 R98, [R1+0x28] ;  /* 0x0000280001627983 */ /* 0x000ee60000300a00 */
[-C--:B------:R-:W-:Y:S01]  /*2af10*/  HMMA.1688.F32.TF32 R84, R100, R60.reuse, R148 ;  /* 0x0000003c6454723c */ /* 0x080fe20000081094 */
[----:B------:R-:W1:Y:S04]  /*2af20*/  LDL.LU.64 R148, [R1] ;  /* 0x0000000001947983 */ /* 0x000e680000300a00 */
[----:B------:R-:W1:Y:S03]  /*2af30*/  LDL.LU.64 R150, [R1+0x8] ;  /* 0x0000080001967983 */ /* 0x000e660000300a00 */
[----:B------:R-:W-:Y:S01]  /*2af40*/  HMMA.1688.F32.TF32 R172, R128, R60, R172 ;  /* 0x0000003c80ac723c */ /* 0x000fe200000810ac */
[----:B------:R-:W-:-:S07]  /*2af50*/  IMAD.MOV.U32 R168, RZ, RZ, R233 ;  /* 0x000000ffffa87224 */ /* 0x000fce00078e00e9 */
[----:B------:R-:W-:Y:S01]  /*2af60*/  HMMA.1688.F32.TF32 R176, R128, R48, R176 ;  /* 0x0000003080b0723c */ /* 0x000fe200000810b0 */
[----:B------:R-:W-:-:S07]  /*2af70*/  IMAD.MOV.U32 R169, RZ, RZ, R234 ;  /* 0x000000ffffa97224 */ /* 0x000fce00078e00ea */
[C---:B------:R-:W-:Y:S08]  /*2af80*/  HMMA.1688.F32.TF32 R180, R128.reuse, R44, R180 ;  /* 0x0000002c80b4723c */ /* 0x040ff000000810b4 */
[C---:B------:R-:W-:Y:S08]  /*2af90*/  HMMA.1688.F32.TF32 R184, R128.reuse, R40, R184 ;  /* 0x0000002880b8723c */ /* 0x040ff000000810b8 */
[C---:B------:R-:W-:Y:S08]  /*2afa0*/  HMMA.1688.F32.TF32 R188, R128.reuse, R36, R188 ;  /* 0x0000002480bc723c */ /* 0x040ff000000810bc */
[----:B------:R-:W-:Y:S01]  /*2afb0*/  HMMA.1688.F32.TF32 R192, R128, R248, R192 ;  /* 0x000000f880c0723c */ /* 0x000fe200000810c0 */
[----:B------:R-:W-:Y:S01]  /*2afc0*/  IMAD.MOV.U32 R170, RZ, RZ, R235 ;  /* 0x000000ffffaa7224 */ /* 0x000fe200078e00eb */
[----:B------:R-:W-:Y:S01]  /*2afd0*/  MOV R237, R54 ;  /* 0x0000003600ed7202 */ /* 0x000fe20000000f00 */
[----:B------:R-:W-:-:S02]  /*2afe0*/  IMAD.MOV.U32 R238, RZ, RZ, R58 ;  /* 0x000000ffffee7224 */ /* 0x000fc400078e003a */
[----:B------:R-:W-:-:S03]  /*2aff0*/  IMAD.MOV.U32 R239, RZ, RZ, R59 ;  /* 0x000000ffffef7224 */ /* 0x000fc600078e003b */
[----:B--2---:R-:W-:Y:S07]  /*2b000*/  HMMA.1688.F32.TF32 R128, R64, R36, R240 ;  /* 0x000000244080723c */ /* 0x004fee00000810f0 */
[----:B------:R-:W-:Y:S02]  /*2b010*/  IMAD.MOV.U32 R240, RZ, RZ, R245 ;  /* 0x000000fffff07224 */ /* 0x000fe400078e00f5 */
[----:B------:R-:W2:Y:S01]  /*2b020*/  LDL.LU R245, [R1+0x1f70] ;  /* 0x001f700001f57983 */ /* 0x000ea20000300800 */
[----:B------:R-:W-:Y:S01]  /*2b030*/  IMAD.MOV.U32 R241, RZ, RZ, R246 ;  /* 0x000000fffff17224 */ /* 0x000fe200078e00f6 */
[----:B------:R-:W-:Y:S01]  /*2b040*/  MOV R243, R232 ;  /* 0x000000e800f37202 */ /* 0x000fe20000000f00 */
[----:B------:R-:W-:Y:S01]  /*2b050*/  IMAD.MOV.U32 R242, RZ, RZ, R247 ;  /* 0x000000fffff27224 */ /* 0x000fe200078e00f7 */
[----:B------:R-:W2:Y:S04]  /*2b060*/  LDL.LU R246, [R1+0x1f6c] ;  /* 0x001f6c0001f67983 */ /* 0x000ea80000300800 */
[----:B------:R-:W2:Y:S04]  /*2b070*/  LDL.LU R247, [R1+0x1f68] ;  /* 0x001f680001f77983 */ /* 0x000ea80000300800 */
[----:B------:R-:W3:Y:S04]  /*2b080*/  LDL.LU R232, [R1+0x1f64] ;  /* 0x001f640001e87983 */ /* 0x000ee80000300800 */
[----:B------:R-:W3:Y:S04]  /*2b090*/  LDL.LU R233, [R1+0x1f60] ;  /* 0x001f600001e97983 */ /* 0x000ee80000300800 */
[----:B------:R-:W3:Y:S04]  /*2b0a0*/  LDL.LU R234, [R1+0x1f5c] ;  /* 0x001f5c0001ea7983 */ /* 0x000ee80000300800 */
[----:B------:R-:W3:Y:S04]  /*2b0b0*/  LDL.LU R235, [R1+0x1f58] ;  /* 0x001f580001eb7983 */ /* 0x000ee80000300800 */
[----:B------:R-:W3:Y:S04]  /*2b0c0*/  LDL.LU R171, [R1+0x1bc] ;  /* 0x0001bc0001ab7983 */ /* 0x000ee80000300800 */
[----:B------:R-:W3:Y:S04]  /*2b0d0*/  LDL.LU R236, [R1+0x1a0] ;  /* 0x0001a00001ec7983 */ /* 0x000ee80000300800 */
[----:B------:R-:W3:Y:S04]  /*2b0e0*/  LDL.LU R54, [R1+0x1f54] ;  /* 0x001f540001367983 */ /* 0x000ee80000300800 */
[----:B------:R-:W3:Y:S04]  /*2b0f0*/  LDL.LU R58, [R1+0x1f50] ;  /* 0x001f5000013a7983 */ /* 0x000ee80000300800 */
[----:B------:R-:W3:Y:S01]  /*2b100*/  LDL.LU R59, [R1+0x1f4c] ;  /* 0x001f4c00013b7983 */ /* 0x000ee20000300800 */
[----:B------:R-:W-:Y:S08]  /*2b110*/  HMMA.1688.F32.TF32 R92, R100, R40, R216 ;  /* 0x00000028645c723c */ /* 0x000ff000000810d8 */
[C---:B------:R-:W-:Y:S08]  /*2b120*/  HMMA.1688.F32.TF32 R108, R64.reuse, R52, R108 ;  /* 0x00000034406c723c */ /* 0x040ff0000008106c */
[C---:B----4-:R-:W-:Y:S08]  /*2b130*/  HMMA.1688.F32.TF32 R112, R64.reuse, R60, R112 ;  /* 0x0000003c4070723c */ /* 0x050ff00000081070 */
[C---:B------:R-:W-:Y:S08]  /*2b140*/  HMMA.1688.F32.TF32 R116, R64.reuse, R48, R116 ;  /* 0x000000304074723c */ /* 0x040ff00000081074 */
[C---:B------:R-:W-:Y:S08]  /*2b150*/  HMMA.1688.F32.TF32 R120, R64.reuse, R44, R120 ;  /* 0x0000002c4078723c */ /* 0x040ff00000081078 */
[C---:B------:R-:W-:Y:S08]  /*2b160*/  HMMA.1688.F32.TF32 R124, R64.reuse, R40, R124 ;  /* 0x00000028407c723c */ /* 0x040ff0000008107c */
[----:B------:R-:W-:Y:S08]  /*2b170*/  HMMA.1688.F32.TF32 R136, R64, R248, R136 ;  /* 0x000000f84088723c */ /* 0x000ff00000081088 */
[C---:B-1----:R-:W-:Y:S01]  /*2b180*/  HMMA.1688.F32.TF32 R216, R28.reuse, R40, R148 ;  /* 0x000000281cd8723c */ /* 0x042fe20000081094 */
[----:B------:R-:W-:Y:S04]  /*2b190*/  LDS R148, [R3+0x2000] ;  /* 0x0020000003947984 */ /* 0x000fe80000000800 */
[----:B------:R-:W-:Y:S04]  /*2b1a0*/  LDS R150, [R3+0x3000] ;  /* 0x0030000003967984 */ /* 0x000fe80000000800 */
[----:B------:R-:W-:Y:S04]  /*2b1b0*/  LDS R149, [R0+0x2000] ;  /* 0x0020000000957984 */ /* 0x000fe80000000800 */
[----:B------:R-:W3:Y:S01]  /*2b1c0*/  LDS R151, [R0+0x3000] ;  /* 0x0030000000977984 */ /* 0x000ee20000000800 */
[----:B--2---:R-:W-:Y:S08]  /*2b1d0*/  HMMA.1688.F32.TF32 R64, R28, R36, R244 ;  /* 0x000000241c40723c */ /* 0x004ff000000810f4 */
[----:B---3--:R-:W-:Y:S07]  /*2b1e0*/  HMMA.1688.F32.TF32 R244, R148, R58, R240 ;  /* 0x0000003a94f4723c */ /* 0x008fee00000810f0 */
[----:B------:R-:W-:-:S02]  /*2b1f0*/  IMAD.MOV.U32 R240, RZ, RZ, R55 ;  /* 0x000000fffff07224 */ /* 0x000fc400078e0037 */
[----:B------:R-:W2:Y:S01]  /*2b200*/  LDL.LU R55, [R1+0x1f48] ;  /* 0x001f480001377983 */ /* 0x000ea20000300800 */
[----:B------:R-:W-:-:S03]  /*2b210*/  MOV R243, R62 ;  /* 0x0000003e00f37202 */ /* 0x000fc60000000f00 */
[----:B------:R-:W3:Y:S01]  /*2b220*/  LDL.LU R241, [R1+0x194] ;  /* 0x0001940001f17983 */ /* 0x000ee20000300800 */
[-C--:B------:R-:W-:Y:S03]  /*2b230*/  HMMA.1688.F32.TF32 R80, R100, R56.reuse, R80 ;  /* 0x000000386450723c */ /* 0x080fe60000081050 */
[----:B------:R-:W3:Y:S04]  /*2b240*/  LDL.LU R242, [R1+0x198] ;  /* 0x0001980001f27983 */ /* 0x000ee80000300800 */
[----:B------:R-:W4:Y:S01]  /*2b250*/  LDL.LU R62, [R1+0x1f44] ;  /* 0x001f4400013e7983 */ /* 0x000f220000300800 */
[----:B------:R-:W-:Y:S03]  /*2b260*/  HMMA.1688.F32.TF32 R140, R28, R56, R140 ;  /* 0x000000381c8c723c */ /* 0x000fe6000008108c */
[----:B------:R-:W-:Y:S04]  /*2b270*/  STL [R1+0x1e0c], R244 ;  /* 0x001e0cf401007387 */ /* 0x000fe80000100800 */
[----:B------:R-:W-:Y:S04]  /*2b280*/  STL [R1+0x1e08], R245 ;  /* 0x001e08f501007387 */ /* 0x000fe80000100800 */
[----:B------:R1:W-:Y:S04]  /*2b290*/  STL [R1+0x1e04], R246 ;  /* 0x001e04f601007387 */ /* 0x0003e80000100800 */
[----:B------:R1:W-:Y:S01]  /*2b2a0*/  STL [R1+0x1e00], R247 ;  /* 0x001e00f701007387 */ /* 0x0003e20000100800 */
[----:B--2---:R-:W-:Y:S11]  /*2b2b0*/  HMMA.1688.F32.TF32 R168, R148, R54, R168 ;  /* 0x0000003694a8723c */ /* 0x004ff600000810a8 */
[----:B------:R-:W-:Y:S11]  /*2b2c0*/  @!UPT UIADD3 URZ, URZ, URZ, URZ ;  /* 0x0000003f3f3ff290 */ /* 0x000ff6000fffe03f */
[----:B------:R-:W-:Y:S02]  /*2b2d0*/  @!UPT UIADD3 URZ, URZ, URZ, URZ ;  /* 0x0000003f3f3ff290 */ /* 0x000fe4000fffe03f */
[----:B------:R-:W-:Y:S02]  /*2b2e0*/  IMAD.MOV.U32 R57, RZ, RZ, R168 ;  /* 0x000000ffff397224 */ /* 0x000fe400078e00a8 */
[----:B------:R-:W-:Y:S02]  /*2b2f0*/  IMAD.MOV.U32 R168, RZ, RZ, R63 ;  /* 0x000000ffffa87224 */ /* 0x000fe400078e003f */
[----:B------:R-:W4:Y:S01]  /*2b300*/  LDL.LU R63, [R1+0x1f40] ;  /* 0x001f4000013f7983 */ /* 0x000f220000300800 */
[-C--:B------:R-:W-:Y:S01]  /*2b310*/  HMMA.1688.F32.TF32 R208, R100, R52.reuse, R208 ;  /* 0x0000003464d0723c */ /* 0x080fe200000810d0 */
[----:B------:R-:W-:Y:S02]  /*2b320*/  IMAD.MOV.U32 R56, RZ, RZ, R169 ;  /* 0x000000ffff387224 */ /* 0x000fe400078e00a9 */
[----:B------:R-:W2:Y:S05]  /*2b330*/  LDL.LU R169, [R1+0x184] ;  /* 0x0001840001a97983 */ /* 0x000eaa0000300800 */
[----:B------:R-:W-:Y:S07]  /*2b340*/  HMMA.1688.F32.TF32 R160, R28, R52, R160 ;  /* 0x000000341ca0723c */ /* 0x000fee00000810a0 */
[----:B------:R-:W-:Y:S01]  /*2b350*/  MOV R52, R171 ;  /* 0x000000ab00347202 */ /* 0x000fe20000000f00 */
[----:B------:R-:W-:-:S02]  /*2b360*/  IMAD.MOV.U32 R53, RZ, RZ, R170 ;  /* 0x000000ffff357224 */ /* 0x000fc400078e00aa */
[----:B------:R-:W2:Y:S01]  /*2b370*/  LDL.LU R170, [R1+0x188] ;  /* 0x0001880001aa7983 */ /* 0x000ea20000300800 */
[----:B------:R-:W-:Y:S01]  /*2b380*/  IMAD.MOV.U32 R171, RZ, RZ, R50 ;  /* 0x000000ffffab7224 */ /* 0x000fe200078e0032 */
[-C--:B------:R-:W-:Y:S02]  /*2b390*/  HMMA.1688.F32.TF32 R212, R100, R48.reuse, R212 ;  /* 0x0000003064d4723c */ /* 0x080fe400000810d4 */
[----:B------:R-:W3:Y:S04]  /*2b3a0*/  LDL.LU R50, [R1+0x1f3c] ;  /* 0x001f3c0001327983 */ /* 0x000ee80000300800 */
[----:B------:R-:W-:Y:S02]  /*2b3b0*/  STL [R1+0x1e1c], R52 ;  /* 0x001e1c3401007387 */ /* 0x000fe40000100800 */
[----:B------:R-:W-:Y:S02]  /*2b3c0*/  HMMA.1688.F32.TF32 R132, R28, R48, R132 ;  /* 0x000000301c84723c */ /* 0x000fe40000081084 */
[----:B------:R-:W-:Y:S04]  /*2b3d0*/  STL [R1+0x1e18], R53 ;  /* 0x001e183501007387 */ /* 0x000fe80000100800 */
[----:B------:R-:W-:Y:S04]  /*2b3e0*/  STL [R1+0x1e14], R56 ;  /* 0x001e143801007387 */ /* 0x000fe80000100800 */
[----:B------:R-:W-:Y:S01]  /*2b3f0*/  STL [R1+0x1e10], R57 ;  /* 0x001e103901007387 */ /* 0x000fe20000100800 */
[----:B----4-:R-:W-:Y:S11]  /*2b400*/  HMMA.1688.F32.TF32 R236, R148, R62, R236 ;  /* 0x0000003e94ec723c */ /* 0x010ff600000810ec */
[----:B------:R-:W-:Y:S11]  /*2b410*/  @!UPT UIADD3 URZ, URZ, URZ, URZ ;  /* 0x0000003f3f3ff290 */ /* 0x000ff6000fffe03f */
[----:B------:R-:W-:Y:S02]  /*2b420*/  @!UPT UIADD3 URZ, URZ, URZ, URZ ;  /* 0x0000003f3f3ff290 */ /* 0x000fe4000fffe03f */
[----:B------:R-:W-:Y:S02]  /*2b430*/  IMAD.MOV.U32 R49, RZ, RZ, R236 ;  /* 0x000000ffff317224 */ /* 0x000fe400078e00ec */
[----:B------:R-:W-:Y:S02]  /*2b440*/  IMAD.MOV.U32 R236, RZ, RZ, R51 ;  /* 0x000000ffffec7224 */ /* 0x000fe400078e0033 */
[----:B------:R-:W3:Y:S01]  /*2b450*/  LDL.LU R51, [R1+0x1f38] ;  /* 0x001f380001337983 */ /* 0x000ee20000300800 */
[----:B------:R-:W-:Y:S01]  /*2b460*/  HMMA.1688.F32.TF32 R96, R28, R44, R96 ;  /* 0x0000002c1c60723c */ /* 0x000fe20000081060 */
[----:B------:R-:W-:Y:S02]  /*2b470*/  MOV R48, R237 ;  /* 0x000000ed00307202 */ /* 0x000fe40000000f00 */
[----:B------:R-:W4:Y:S04]  /*2b480*/  LDL.LU R237, [R1+0x174] ;  /* 0x0001740001ed7983 */ /* 0x000f280000300800 */
[----:B------:R-:W-:-:S02]  /*2b490*/  IMAD.MOV.U32 R44, RZ, RZ, R239 ;  /* 0x000000ffff2c7224 */ /* 0x000fc400078e00ef */
[----:B------:R-:W-:Y:S01]  /*2b4a0*/  IMAD.MOV.U32 R45, RZ, RZ, R238 ;  /* 0x000000ffff2d7224 */ /* 0x000fe200078e00ee */
[----:B------:R-:W-:Y:S01]  /*2b4b0*/  MOV R239, R46 ;  /* 0x0000002e00ef7202 */ /* 0x000fe20000000f00 */
[----:B------:R-:W4:Y:S04]  /*2b4c0*/  LDL.LU R238, [R1+0x178] ;  /* 0x0001780001ee7983 */ /* 0x000f280000300800 */
[----:B------:R-:W2:Y:S04]  /*2b4d0*/  LDL.LU R46, [R1+0x1f34] ;  /* 0x001f3400012e7983 */ /* 0x000ea80000300800 */
[----:B------:R-:W-:Y:S04]  /*2b4e0*/  STL [R1+0x1e2c], R44 ;  /* 0x001e2c2c01007387 */ /* 0x000fe80000100800 */
[----:B------:R-:W-:Y:S04]  /*2b4f0*/  STL [R1+0x1e28], R45 ;  /* 0x001e282d01007387 */ /* 0x000fe80000100800 */
[----:B------:R-:W-:Y:S04]  /*2b500*/  STL [R1+0x1e24], R48 ;  /* 0x001e243001007387 */ /* 0x000fe80000100800 */
[----:B------:R-:W-:Y:S01]  /*2b510*/  STL [R1+0x1e20], R49 ;  /* 0x001e203101007387 */ /* 0x000fe20000100800 */
[----:B------:R-:W-:Y:S03]  /*2b520*/  HMMA.1688.F32.TF32 R164, R28, R60, R152 ;  /* 0x0000003c1ca4723c */ /* 0x000fe60000081098 */
[----:B------:R-:W-:Y:S04]  /*2b530*/  LDS R152, [R3+0x2180] ;  /* 0x0021800003987984 */ /* 0x000fe80000000800 */
[----:B------:R-:W-:Y:S01]  /*2b540*/  LDS R154, [R3+0x3180] ;  /* 0x00318000039a7984 */ /* 0x000fe20000000800 */
[C---:B---3--:R-:W-:Y:S03]  /*2b550*/  HMMA.1688.F32.TF32 R240, R148.reuse, R50, R240 ;  /* 0x0000003294f0723c */ /* 0x048fe600000810f0 */
[----:B------:R-:W-:Y:S04]  /*2b560*/  LDS R153, [R0+0x2180] ;  /* 0x0021800000997984 */ /* 0x000fe80000000800 */
[----:B------:R-:W-:Y:S11]  /*2b570*/  LDS R155, [R0+0x3180] ;  /* 0x00318000009b7984 */ /* 0x000ff60000000800 */
[----:B------:R-:W-:Y:S06]  /*2b580*/  @!UPT UIADD3 URZ, URZ, URZ, URZ ;  /* 0x0000003f3f3ff290 */ /* 0x000fec000fffe03f */
[----:B-1----:R-:W-:Y:S02]  /*2b590*/  IMAD.MOV.U32 R246, RZ, RZ, R240 ;  /* 0x000000fffff67224 */ /* 0x002fe400078e00f0 */
[----:B------:R-:W-:Y:S02]  /*2b5a0*/  IMAD.MOV.U32 R240, RZ, RZ, R47 ;  /* 0x000000fffff07224 */ /* 0x000fe400078e002f */
[----:B------:R-:W2:Y:S01]  /*2b5b0*/  LDL.LU R47, [R1+0x1f30] ;  /* 0x001f3000012f7983 */ /* 0x000ea20000300800 */
[----:B------:R-:W-:Y:S01]  /*2b5c0*/  IMAD.MOV.U32 R247, RZ, RZ, R241 ;  /* 0x000000fffff77224 */ /* 0x000fe200078e00f1 */
[----:B------:R-:W-:Y:S01]  /*2b5d0*/  MOV R60, R243 ;  /* 0x000000f3003c7202 */ /* 0x000fe20000000f00 */
[----:B------:R-:W-:Y:S01]  /*2b5e0*/  IMAD.MOV.U32 R61, RZ, RZ, R242 ;  /* 0x000000ffff3d7224 */ /* 0x000fe200078e00f2 */
[----:B------:R-:W3:Y:S01]  /*2b5f0*/  LDL.LU R241, [R1+0x164] ;  /* 0x0001640001f17983 */ /* 0x000ee20000300800 */
[----:B------:R-:W-:Y:S02]  /*2b600*/  IMAD.MOV.U32 R242, RZ, RZ, R42 ;  /* 0x000000fffff27224 */ /* 0x000fe400078e002a */
[----:B------:R-:W-:Y:S01]  /*2b610*/  IMAD.MOV.U32 R243, RZ, RZ, R43 ;  /* 0x000000fffff37224 */ /* 0x000fe200078e002b */
[----:B------:R-:W4:Y:S04]  /*2b620*/  LDL.LU R42, [R1+0x1f2c] ;  /* 0x001f2c00012a7983 */ /* 0x000f280000300800 */
[----:B------:R-:W4:Y:S04]  /*2b630*/  LDL.LU R43, [R1+0x1f28] ;  /* 0x001f2800012b7983 */ /* 0x000f280000300800 */
[----:B------:R-:W-:Y:S04]  /*2b640*/  STL [R1+0x1e3c], R60 ;  /* 0x001e3c3c01007387 */ /* 0x000fe80000100800 */
[----:B------:R-:W-:Y:S04]  /*2b650*/  STL [R1+0x1e38], R61 ;  /* 0x001e383d01007387 */ /* 0x000fe80000100800 */
[----:B------:R1:W-:Y:S04]  /*2b660*/  STL [R1+0x1e34], R247 ;  /* 0x001e34f701007387 */ /* 0x0003e80000100800 */
[----:B------:R-:W-:Y:S01]  /*2b670*/  STL [R1+0x1e30], R246 ;  /* 0x001e30f601007387 */ /* 0x000fe20000100800 */
[----:B-1----:R-:W-:Y:S01]  /*2b680*/  MOV R247, R38 ;  /* 0x0000002600f77202 */ /* 0x002fe20000000f00 */
[C---:B--2---:R-:W-:Y:S08]  /*2b690*/  HMMA.1688.F32.TF32 R168, R148.reuse, R46, R168 ;  /* 0x0000002e94a8723c */ /* 0x044ff000000810a8 */
[----:B----4-:R-:W-:Y:S11]  /*2b6a0*/  HMMA.1688.F32.TF32 R236, R148, R42, R236 ;  /* 0x0000002a94ec723c */ /* 0x010ff600000810ec */
[----:B------:R-:W-:Y:S05]  /*2b6b0*/  @!UPT UIADD3 URZ, URZ, URZ, URZ ;  /* 0x0000003f3f3ff290 */ /* 0x000fea000fffe03f */
[----:B------:R-:W-:Y:S02]  /*2b6c0*/  IMAD.MOV.U32 R245, RZ, RZ, R171 ;  /* 0x000000fffff57224 */ /* 0x000fe400078e00ab */
[----:B------:R-:W-:Y:S01]  /*2b6d0*/  IMAD.MOV.U32 R244, RZ, RZ, R170 ;  /* 0x000000fffff47224 */ /* 0x000fe200078e00aa */
[----:B------:R-:W-:Y:S01]  /*2b6e0*/  MOV R56, R168 ;  /* 0x000000a800387202 */ /* 0x000fe20000000f00 */
[----:B------:R-:W-:Y:S01]  /*2b6f0*/  IMAD.MOV.U32 R57, RZ, RZ, R169 ;  /* 0x000000ffff397224 */ /* 0x000fe200078e00a9 */
[----:B------:R-:W2:Y:S04]  /*2b700*/  LDL.LU.64 R170, [R1+0x1f20] ;  /* 0x001f200001aa7983 */ /* 0x000ea80000300a00 */
[----:B------:R-:W2:Y:S04]  /*2b710*/  LDL.LU.64 R168, [R1+0x1f18] ;  /* 0x001f180001a87983 */ /* 0x000ea80000300a00 */
[----:B------:R-:W-:Y:S04]  /*2b720*/  STL [R1+0x1e4c], R245 ;  /* 0x001e4cf501007387 */ /* 0x000fe80000100800 */
[----:B------:R1:W-:Y:S01]  /*2b730*/  STL [R1+0x1e48], R244 ;  /* 0x001e48f401007387 */ /* 0x0003e20000100800 */
[----:B------:R-:W-:-:S02]  /*2b740*/  IMAD.MOV.U32 R48, RZ, RZ, R236 ;  /* 0x000000ffff307224 */ /* 0x000fc400078e00ec */
[----:B------:R-:W-:Y:S01]  /*2b750*/  IMAD.MOV.U32 R236, RZ, RZ, R39 ;  /* 0x000000ffffec7224 */ /* 0x000fe200078e0027 */
[----:B-1----:R-:W4:Y:S04]  /*2b760*/  LDL.LU R244, [R1+0x150] ;  /* 0x0001500001f47983 */ /* 0x002f280000300800 */
[----:B------:R-:W4:Y:S04]  /*2b770*/  LDL.LU R245, [R1+0x154] ;  /* 0x0001540001f57983 */ /* 0x000f280000300800 */
[----:B------:R-:W4:Y:S04]  /*2b780*/  LDL.LU R246, [R1+0x158] ;  /* 0x0001580001f67983 */ /* 0x000f280000300800 */
[----:B------:R-:W3:Y:S04]  /*2b790*/  LDL.LU R38, [R1+0x1f14] ;  /* 0x001f140001267983 */ /* 0x000ee80000300800 */
[----:B------:R-:W-:Y:S04]  /*2b7a0*/  STL [R1+0x1e44], R57 ;  /* 0x001e443901007387 */ /* 0x000fe80000100800 */
[----:B------:R-:W-:Y:S04]  /*2b7b0*/  STL [R1+0x1e40], R56 ;  /* 0x001e403801007387 */ /* 0x000fe80000100800 */
[----:B------:R-:W3:Y:S01]  /*2b7c0*/  LDL.LU R39, [R1+0x1f10] ;  /* 0x001f100001277983 */ /* 0x000ee20000300800 */
[----:B------:R-:W-:Y:S01]  /*2b7d0*/  MOV R53, R239 ;  /* 0x000000ef00357202 */ /* 0x000fe20000000f00 */
[----:B------:R-:W-:-:S02]  /*2b7e0*/  IMAD.MOV.U32 R49, RZ, RZ, R237 ;  /* 0x000000ffff317224 */ /* 0x000fc400078e00ed */
[----:B------:R-:W-:Y:S01]  /*2b7f0*/  IMAD.MOV.U32 R52, RZ, RZ, R238 ;  /* 0x000000ffff347224 */ /* 0x000fe200078e00ee */
[----:B------:R-:W2:Y:S01]  /*2b800*/  LDL.LU R237, [R1+0x144] ;  /* 0x0001440001ed7983 */ /* 0x000ea20000300800 */
[----:B------:R-:W-:-:S03]  /*2b810*/  IMAD.MOV.U32 R239, RZ, RZ, R250 ;  /* 0x000000ffffef7224 */ /* 0x000fc600078e00fa */
[----:B------:R-:W2:Y:S04]  /*2b820*/  LDL.LU R238, [R1+0x148] ;  /* 0x0001480001ee7983 */ /* 0x000ea80000300800 */
[----:B------:R-:W4:Y:S04]  /*2b830*/  LDL.LU R250, [R1+0x1f0c] ;  /* 0x001f0c0001fa7983 */ /* 0x000f280000300800 */
[----:B------:R-:W-:Y:S04]  /*2b840*/  STL [R1+0x1e5c], R53 ;  /* 0x001e5c3501007387 */ /* 0x000fe80000100800 */
[----:B------:R-:W-:Y:S04]  /*2b850*/  STL [R1+0x1e58], R52 ;  /* 0x001e583401007387 */ /* 0x000fe80000100800 */
[----:B------:R-:W-:Y:S04]  /*2b860*/  STL [R1+0x1e54], R49 ;  /* 0x001e543101007387 */ /* 0x000fe80000100800 */
[----:B------:R-:W-:Y:S01]  /*2b870*/  STL [R1+0x1e50], R48 ;  /* 0x001e503001007387 */ /* 0x000fe20000100800 */
[----:B------:R-:W-:Y:S08]  /*2b880*/  HMMA.1688.F32.TF32 R196, R100, R36, R196 ;  /* 0x0000002464c4723c */ /* 0x000ff000000810c4 */
[----:B---3--:R-:W-:Y:S11]  /*2b890*/  HMMA.1688.F32.TF32 R240, R148, R38, R240 ;  /* 0x0000002694f0723c */ /* 0x008ff600000810f0 */
[----:B------:R-:W-:Y:S11]  /*2b8a0*/  @!UPT UIADD3 URZ, URZ, URZ, URZ ;  /* 0x0000003f3f3ff290 */ /* 0x000ff6000fffe03f */
[----:B------:R-:W-:Y:S02]  /*2b8b0*/  @!UPT UIADD3 URZ, URZ, URZ, URZ ;  /* 0x0000003f3f3ff290 */ /* 0x000fe4000fffe03f */
[----:B------:R-:W-:Y:S02]  /*2b8c0*/  IMAD.MOV.U32 R41, RZ, RZ, R240 ;  /* 0x000000ffff297224 */ /* 0x000fe400078e00f0 */
[----:B------:R-:W-:Y:S02]  /*2b8d0*/  IMAD.MOV.U32 R240, RZ, RZ, R251 ;  /* 0x000000fffff07224 */ /* 0x000fe400078e00fb */
[----:B------:R-:W4:Y:S01]  /*2b8e0*/  LDL.LU R251, [R1+0x1f08] ;  /* 0x001f080001fb7983 */ /* 0x000f220000300800 */
[----:B------:R-:W-:Y:S01]  /*2b8f0*/  MOV R40, R241 ;  /* 0x000000f100287202 */ /* 0x000fe20000000f00 */
[----:B------:R-:W-:Y:S02]  /*2b900*/  IMAD.MOV.U32 R37, RZ, RZ, R242 ;  /* 0x000000ffff257224 */ /* 0x000fe400078e00f2 */
[----:B------:R-:W3:Y:S01]  /*2b910*/  LDL.LU R241, [R1+0x134] ;  /* 0x0001340001f17983 */ /* 0x000ee20000300800 */
[----:B------:R-:W-:-:S03]  /*2b920*/  IMAD.MOV.U32 R36, RZ, RZ, R243 ;  /* 0x000000ffff247224 */ /* 0x000fc600078e00f3 */
[----:B------:R-:W3:Y:S04]  /*2b930*/  LDL.LU R242, [R1+0x138] ;  /* 0x0001380001f27983 */ /* 0x000ee80000300800 */
[----:B------:R-:W3:Y:S01]  /*2b940*/  LDL.LU R243, [R1+0x13c] ;  /* 0x00013c0001f37983 */ /* 0x000ee20000300800 */
[----:B------:R-:W-:Y:S03]  /*2b950*/  HMMA.1688.F32.TF32 R100, R100, R248, R228 ;  /* 0x000000f86464723c */ /* 0x000fe600000810e4 */
[----:B------:R-:W-:Y:S04]  /*2b960*/  LDS R228, [R3+0x2080] ;  /* 0x0020800003e47984 */ /* 0x000fe80000000800 */
[----:B------:R-:W-:Y:S04]  /*2b970*/  LDS R230, [R3+0x3080] ;  /* 0x0030800003e67984 */ /* 0x000fe80000000800 */
[----:B------:R-:W-:Y:S04]  /*2b980*/  LDS R229, [R0+0x2080] ;  /* 0x0020800000e57984 */ /* 0x000fe80000000800 */
[----:B------:R-:W2:Y:S04]  /*2b990*/  LDS R231, [R0+0x3080] ;  /* 0x0030800000e77984 */ /* 0x000ea80000000800 */
[----:B------:R-:W-:Y:S04]  /*2b9a0*/  STL [R1+0x1e6c], R36 ;  /* 0x001e6c2401007387 */ /* 0x000fe80000100800 */
[----:B------:R-:W-:Y:S04]  /*2b9b0*/  STL [R1+0x1e68], R37 ;  /* 0x001e682501007387 */ /* 0x000fe80000100800 */
[----:B------:R1:W-:Y:S04]  /*2b9c0*/  STL [R1+0x1e64], R40 ;  /* 0x001e642801007387 */ /* 0x0003e80000100800 */
[----:B------:R1:W-:Y:S01]  /*2b9d0*/  STL [R1+0x1e60], R41 ;  /* 0x001e602901007387 */ /* 0x0003e20000100800 */
[----:B--2---:R-:W-:Y:S11]  /*2b9e0*/  HMMA.1688.F32.TF32 R236, R228, R58, R236 ;  /* 0x0000003ae4ec723c */ /* 0x004ff600000810ec */
[----:B------:R-:W-:Y:S11]  /*2b9f0*/  @!UPT UIADD3 URZ, URZ, URZ, URZ ;  /* 0x0000003f3f3ff290 */ /* 0x000ff6000fffe03f */
[----:B------:R-:W-:Y:S02]  /*2ba00*/  @!UPT UIADD3 URZ, URZ, URZ, URZ ;  /* 0x0000003f3f3ff290 */ /* 0x000fe4000fffe03f */
[----:B------:R-:W-:Y:S01]  /*2ba10*/  MOV R57, R236 ;  /* 0x000000ec00397202 */ /* 0x000fe20000000f00 */
[----:B------:R-:W-:Y:S02]  /*2ba20*/  IMAD.MOV.U32 R56, RZ, RZ, R237 ;  /* 0x000000ffff387224 */ /* 0x000fe400078e00ed */
[----:B------:R-:W-:Y:S02]  /*2ba30*/  IMAD.MOV.U32 R60, RZ, RZ, R238 ;  /* 0x000000ffff3c7224 */ /* 0x000fe400078e00ee */
[----:B------:R-:W-:Y:S01]  /*2ba40*/  IMAD.MOV.U32 R61, RZ, RZ, R239 ;  /* 0x000000ffff3d7224 */ /* 0x000fe200078e00ef */
[----:B----4-:R-:W-:Y:S11]  /*2ba50*/  HMMA.1688.F32.TF32 R148, R148, R250, R244 ;  /* 0x000000fa9494723c */ /* 0x010ff600000810f4 */
[----:B------:R-:W-:Y:S11]  /*2ba60*/  @!UPT UIADD3 URZ, URZ, URZ, URZ ;  /* 0x0000003f3f3ff290 */ /* 0x000ff6000fffe03f */
[----:B------:R-:W-:Y:S02]  /*2ba70*/  @!UPT UIADD3 URZ, URZ, URZ, URZ ;  /* 0x0000003f3f3ff290 */ /* 0x000fe4000fffe03f */
[----:B------:R-:W-:Y:S01]  /*2ba80*/  MOV R247, R148 ;  /* 0x0000009400f77202 */ /* 0x000fe20000000f00 */
[----:B------:R-:W-:Y:S01]  /*2ba90*/  IMAD.MOV.U32 R45, RZ, RZ, R151 ;  /* 0x000000ffff2d7224 */ /* 0x000fe200078e0097 */
[----:B------:R-:W2:Y:S01]  /*2baa0*/  LDL.LU R148, [R1+0xb0] ;  /* 0x0000b00001947983 */ /* 0x000ea20000300800 */
[----:B------:R-:W-:Y:S02]  /*2bab0*/  IMAD.MOV.U32 R246, RZ, RZ, R149 ;  /* 0x000000fffff67224 */ /* 0x000fe400078e0095 */
[----:B------:R-:W-:Y:S01]  /*2bac0*/  IMAD.MOV.U32 R44, RZ, RZ, R150 ;  /* 0x000000ffff2c7224 */ /* 0x000fe200078e0096 */
[----:B------:R-:W2:Y:S04]  /*2bad0*/  LDL.LU R149, [R1+0xb4] ;  /* 0x0000b40001957983 */ /* 0x000ea80000300800 */
[----:B------:R-:W2:Y:S04]  /*2bae0*/  LDL.LU R150, [R1+0xb8] ;  /* 0x0000b80001967983 */ /* 0x000ea80000300800 */
[----:B------:R-:W2:Y:S04]  /*2baf0*/  LDL.LU R151, [R1+0xbc] ;  /* 0x0000bc0001977983 */ /* 0x000ea80000300800 */
[----:B------:R-:W-:Y:S04]  /*2bb00*/  STL [R1+0x1e7c], R45 ;  /* 0x001e7c2d01007387 */ /* 0x000fe80000100800 */
[----:B------:R-:W-:Y:S04]  /*2bb10*/  STL [R1+0x1e78], R44 ;  /* 0x001e782c01007387 */ /* 0x000fe80000100800 */
[----:B------:R-:W-:Y:S04]  /*2bb20*/  STL [R1+0x1e74], R246 ;  /* 0x001e74f601007387 */ /* 0x000fe80000100800 */
[----:B------:R4:W-:Y:S04]  /*2bb30*/  STL [R1+0x1e70], R247 ;  /* 0x001e70f701007387 */ /* 0x0009e80000100800 */
[----:B------:R-:W4:Y:S04]  /*2bb40*/  LDL.LU R236, [R1+0x80] ;  /* 0x0000800001ec7983 */ /* 0x000f280000300800 */
[----:B------:R-:W4:Y:S04]  /*2bb50*/  LDL.LU R237, [R1+0x84] ;  /* 0x0000840001ed7983 */ /* 0x000f280000300800 */
[----:B------:R-:W4:Y:S04]  /*2bb60*/  LDL.LU R238, [R1+0x88] ;  /* 0x0000880001ee7983 */ /* 0x000f280000300800 */
[----:B------:R-:W4:Y:S01]  /*2bb70*/  LDL.LU R239, [R1+0x8c] ;  /* 0x00008c0001ef7983 */ /* 0x000f220000300800 */
[----:B---3--:R-:W-:Y:S03]  /*2bb80*/  HMMA.1688.F32.TF32 R240, R228, R54, R240 ;  /* 0x00000036e4f0723c */ /* 0x008fe600000810f0 */
[----:B------:R-:W-:Y:S04]  /*2bb90*/  STL [R1+0x1e8c], R61 ;  /* 0x001e8c3d01007387 */ /* 0x000fe80000100800 */
[----:B------:R-:W-:Y:S04]  /*2bba0*/  STL [R1+0x1e88], R60 ;  /* 0x001e883c01007387 */ /* 0x000fe80000100800 */
[----:B------:R-:W-:Y:S04]  /*2bbb0*/  STL [R1+0x1e84], R56 ;  /* 0x001e843801007387 */ /* 0x000fe80000100800 */
[----:B------:R-:W-:Y:S09]  /*2bbc0*/  STL [R1+0x1e80], R57 ;  /* 0x001e803901007387 */ /* 0x000ff20000100800 */
[----:B------:R-:W-:Y:S01]  /*2bbd0*/  MOV R49, R240 ;  /* 0x000000f000317202 */ /* 0x000fe20000000f00 */
[----:B------:R-:W-:Y:S01]  /*2bbe0*/  IMAD.MOV.U32 R48, RZ, RZ, R241 ;  /* 0x000000ffff307224 */ /* 0x000fe200078e00f1 */
[----:B------:R-:W3:Y:S01]  /*2bbf0*/  LDL.LU R240, [R1+0x50] ;  /* 0x0000500001f07983 */ /* 0x000ee20000300800 */
[----:B------:R-:W-:-:S02]  /*2bc00*/  IMAD.MOV.U32 R245, RZ, RZ, R242 ;  /* 0x000000fffff57224 */ /* 0x000fc400078e00f2 */
[----:B------:R-:W-:Y:S01]  /*2bc10*/  IMAD.MOV.U32 R244, RZ, RZ, R243 ;  /* 0x000000fffff47224 */ /* 0x000fe200078e00f3 */
[----:B------:R-:W3:Y:S04]  /*2bc20*/  LDL.LU R241, [R1+0x54] ;  /* 0x0000540001f17983 */ /* 0x000ee80000300800 */
[----:B------:R-:W3:Y:S04]  /*2bc30*/  LDL.LU R242, [R1+0x58] ;  /* 0x0000580001f27983 */ /* 0x000ee80000300800 */
[----:B------:R-:W3:Y:S04]  /*2bc40*/  LDL.LU R243, [R1+0x5c] ;  /* 0x00005c0001f37983 */ /* 0x000ee80000300800 */
[----:B------:R1:W-:Y:S04]  /*2bc50*/  STL [R1+0x1e9c], R244 ;  /* 0x001e9cf401007387 */ /* 0x0003e80000100800 */
[----:B------:R1:W-:Y:S04]  /*2bc60*/  STL [R1+0x1e98], R245 ;  /* 0x001e98f501007387 */ /* 0x0003e80000100800 */
[----:B------:R-:W-:Y:S04]  /*2bc70*/  STL [R1+0x1e94], R48 ;  /* 0x001e943001007387 */ /* 0x000fe80000100800 */
[----:B------:R-:W-:Y:S01]  /*2bc80*/  STL [R1+0x1e90], R49 ;  /* 0x001e903101007387 */ /* 0x000fe20000100800 */
[C---:B--2---:R-:W-:Y:S08]  /*2bc90*/  HMMA.1688.F32.TF32 R148, R228.reuse, R62, R148 ;  /* 0x0000003ee494723c */ /* 0x044ff00000081094 */
[----:B----4-:R-:W-:Y:S11]  /*2bca0*/  HMMA.1688.F32.TF32 R236, R228, R50, R236 ;  /* 0x00000032e4ec723c */ /* 0x010ff600000810ec */
[----:B------:R-:W-:Y:S05]  /*2bcb0*/  @!UPT UIADD3 URZ, URZ, URZ, URZ ;  /* 0x0000003f3f3ff290 */ /* 0x000fea000fffe03f */
[----:B-1----:R-:W-:Y:S01]  /*2bcc0*/  MOV R40, R148 ;  /* 0x0000009400287202 */ /* 0x002fe20000000f00 */
        /* <DEDUP_REMOVED lines=8> */
[----:B------:R-:W-:Y:S01]  /*2bd50*/  STL [R1+0x1ea8], R53 ;  /* 0x001ea83501007387 */ /* 0x000fe20000100800 */
[----:B------:R-:W-:-:S02]  /*2bd60*/  IMAD.MOV.U32 R37, RZ, RZ, R239 ;  /* 0x000000ffff257224 */ /* 0x000fc400078e00ef */
[----:B------:R-:W-:Y:S01]  /*2bd70*/  IMAD.MOV.U32 R36, RZ, RZ, R238 ;  /* 0x000000ffff247224 */ /* 0x000fe200078e00ee */
[----:B------:R-:W-:Y:S01]  /*2bd80*/  STL [R1+0x1ea4], R41 ;  /* 0x001ea42901007387 */ /* 0x000fe20000100800 */
[----:B------:R-:W-:Y:S01]  /*2bd90*/  IMAD.MOV.U32 R247, RZ, RZ, R237 ;  /* 0x000000fffff77224 */ /* 0x000fe200078e00ed */
[----:B------:R-:W-:Y:S02]  /*2bda0*/  MOV R246, R236 ;  /* 0x000000ec00f67202 */ /* 0x000fe40000000f00 */
[----:B------:R-:W-:Y:S04]  /*2bdb0*/  STL [R1+0x1ea0], R40 ;  /* 0x001ea02801007387 */ /* 0x000fe80000100800 */
[----:B------:R-:W4:Y:S04]  /*2bdc0*/  LDL.LU.64 R238, [R1+0x1f00] ;  /* 0x001f000001ee7983 */ /* 0x000f280000300a00 */
[----:B------:R-:W4:Y:S04]  /*2bdd0*/  LDL.LU.64 R236, [R1+0x1ef8] ;  /* 0x001ef80001ec7983 */ /* 0x000f280000300a00 */
[----:B------:R-:W-:Y:S04]  /*2bde0*/  STL [R1+0x1ebc], R37 ;  /* 0x001ebc2501007387 */ /* 0x000fe80000100800 */
[----:B------:R-:W-:Y:S01]  /*2bdf0*/  STL [R1+0x1eb8], R36 ;  /* 0x001eb82401007387 */ /* 0x000fe20000100800 */
[----:B---3--:R-:W-:Y:S03]  /*2be00*/  HMMA.1688.F32.TF32 R240, R228, R46, R240 ;  /* 0x0000002ee4f0723c */ /* 0x008fe600000810f0 */
[----:B------:R-:W-:Y:S04]  /*2be10*/  STL [R1+0x1eb4], R247 ;  /* 0x001eb4f701007387 */ /* 0x000fe80000100800 */
[----:B------:R1:W-:Y:S04]  /*2be20*/  STL [R1+0x1eb0], R246 ;  /* 0x001eb0f601007387 */ /* 0x0003e80000100800 */
[----:B------:R-:W3:Y:S04]  /*2be30*/  LDL.LU R244, [R1+0x30] ;  /* 0x0000300001f47983 */ /* 0x000ee80000300800 */
[----:B------:R-:W3:Y:S09]  /*2be40*/  LDL.LU R245, [R1+0x34] ;  /* 0x0000340001f57983 */ /* 0x000ef20000300800 */
[----:B------:R-:W-:Y:S01]  /*2be50*/  MOV R45, R242 ;  /* 0x000000f2002d7202 */ /* 0x000fe20000000f00 */
[----:B------:R-:W-:-:S02]  /*2be60*/  IMAD.MOV.U32 R44, RZ, RZ, R243 ;  /* 0x000000ffff2c7224 */ /* 0x000fc400078e00f3 */
[----:B------:R-:W-:Y:S01]  /*2be70*/  IMAD.MOV.U32 R56, RZ, RZ, R240 ;  /* 0x000000ffff387224 */ /* 0x000fe200078e00f0 */
[----:B------:R-:W4:Y:S01]  /*2be80*/  LDL.LU.64 R242, [R1+0x1ef0] ;  /* 0x001ef00001f27983 */ /* 0x000f220000300a00 */
[----:B------:R-:W-:-:S03]  /*2be90*/  IMAD.MOV.U32 R57, RZ, RZ, R241 ;  /* 0x000000ffff397224 */ /* 0x000fc600078e00f1 */
[----:B------:R-:W4:Y:S01]  /*2bea0*/  LDL.LU.64 R240, [R1+0x1ee8] ;  /* 0x001ee80001f07983 */ /* 0x000f220000300a00 */
[----:B-1----:R-:W-:Y:S01]  /*2beb0*/  MOV R246, R252 ;  /* 0x000000fc00f67202 */ /* 0x002fe20000000f00 */
[----:B------:R-:W-:Y:S01]  /*2bec0*/  IMAD.MOV.U32 R247, RZ, RZ, R2 ;  /* 0x000000fffff77224 */ /* 0x000fe200078e0002 */
[----:B------:R-:W-:Y:S01]  /*2bed0*/  HMMA.1688.F32.TF32 R28, R28, R248, R232 ;  /* 0x000000f81c1c723c */ /* 0x000fe200000810e8 */
[----:B------:R-:W-:Y:S04]  /*2bee0*/  LDS R232, [R3+0x2100] ;  /* 0x0021000003e87984 */ /* 0x000fe80000000800 */
[----:B------:R-:W-:Y:S04]  /*2bef0*/  LDS R234, [R3+0x3100] ;  /* 0x0031000003ea7984 */ /* 0x000fe80000000800 */
[----:B------:R-:W-:Y:S04]  /*2bf00*/  LDS R233, [R0+0x2100] ;  /* 0x0021000000e97984 */ /* 0x000fe80000000800 */
[----:B------:R-:W1:Y:S04]  /*2bf10*/  LDS R235, [R0+0x3100] ;  /* 0x0031000000eb7984 */ /* 0x000e680000000800 */
[----:B------:R-:W-:Y:S04]  /*2bf20*/  STL [R1+0x1ecc], R44 ;  /* 0x001ecc2c01007387 */ /* 0x000fe80000100800 */
[----:B------:R-:W-:Y:S04]  /*2bf30*/  STL [R1+0x1ec8], R45 ;  /* 0x001ec82d01007387 */ /* 0x000fe80000100800 */
[----:B------:R1:W-:Y:S04]  /*2bf40*/  STL [R1+0x1ec4], R57 ;  /* 0x001ec43901007387 */ /* 0x0003e80000100800 */
[----:B------:R1:W-:Y:S02]  /*2bf50*/  STL [R1+0x1ec0], R56 ;  /* 0x001ec03801007387 */ /* 0x0003e40000100800 */
[-C--:B-1----:R-:W-:Y:S08]  /*2bf60*/  HMMA.1688.F32.TF32 R188, R232, R38.reuse, R188 ;  /* 0x00000026e8bc723c */ /* 0x082ff000000810bc */
[C---:B--2---:R-:W-:Y:S08]  /*2bf70*/  HMMA.1688.F32.TF32 R148, R228.reuse, R38, R148 ;  /* 0x00000026e494723c */ /* 0x044ff00000081094 */
[----:B---3--:R-:W-:Y:S11]  /*2bf80*/  HMMA.1688.F32.TF32 R244, R228, R42, R244 ;  /* 0x0000002ae4f4723c */ /* 0x008ff600000810f4 */
[----:B------:R-:W-:Y:S05]  /*2bf90*/  @!UPT UIADD3 URZ, URZ, URZ, URZ ;  /* 0x0000003f3f3ff290 */ /* 0x000fea000fffe03f */
[----:B------:R-:W-:Y:S02]  /*2bfa0*/  IMAD.MOV.U32 R41, RZ, RZ, R148 ;  /* 0x000000ffff297224 */ /* 0x000fe400078e0094 */
[----:B------:R-:W-:-:S06]  /*2bfb0*/  IMAD.MOV.U32 R40, RZ, RZ, R149 ;  /* 0x000000ffff287224 */ /* 0x000fcc00078e0095 */
[----:B------:R-:W-:Y:S01]  /*2bfc0*/  IMAD.MOV.U32 R48, RZ, RZ, R244 ;  /* 0x000000ffff307224 */ /* 0x000fe200078e00f4 */
[----:B------:R-:W-:Y:S01]  /*2bfd0*/  MOV R244, R150 ;  /* 0x0000009600f47202 */ /* 0x000fe20000000f00 */
[----:B------:R-:W-:Y:S02]  /*2bfe0*/  IMAD.MOV.U32 R49, RZ, RZ, R245 ;  /* 0x000000ffff317224 */ /* 0x000fe400078e00f5 */
[----:B------:R-:W-:Y:S02]  /*2bff0*/  IMAD.MOV.U32 R245, RZ, RZ, R151 ;  /* 0x000000fffff57224 */ /* 0x000fe400078e0097 */
[----:B----4-:R-:W-:Y:S11]  /*2c000*/  HMMA.1688.F32.TF32 R148, R228, R250, R240 ;  /* 0x000000fae494723c */ /* 0x010ff600000810f0 */
[----:B------:R-:W-:Y:S11]  /*2c010*/  @!UPT UIADD3 URZ, URZ, URZ, URZ ;  /* 0x0000003f3f3ff290 */ /* 0x000ff6000fffe03f */
[----:B------:R-:W-:Y:S02]  /*2c020*/  @!UPT UIADD3 URZ, URZ, URZ, URZ ;  /* 0x0000003f3f3ff290 */ /* 0x000fe4000fffe03f */
[----:B------:R-:W-:Y:S01]  /*2c030*/  IMAD.MOV.U32 R243, RZ, RZ, R148 ;  /* 0x000000fffff37224 */ /* 0x000fe200078e0094 */
[----:B------:R-:W-:Y:S01]  /*2c040*/  MOV R241, R150 ;  /* 0x0000009600f17202 */ /* 0x000fe20000000f00 */
[----:B------:R-:W-:Y:S02]  /*2c050*/  IMAD.MOV.U32 R242, RZ, RZ, R149 ;  /* 0x000000fffff27224 */ /* 0x000fe400078e0095 */
[----:B------:R-:W-:Y:S02]  /*2c060*/  IMAD.MOV.U32 R240, RZ, RZ, R151 ;  /* 0x000000fffff07224 */ /* 0x000fe400078e0097 */
[----:B------:R-:W-:Y:S01]  /*2c070*/  HMMA.1688.F32.TF32 R148, R232, R58, R236 ;  /* 0x0000003ae894723c */ /* 0x000fe200000810ec */
[----:B------:R-:W-:Y:S01]  /*2c080*/  MOV R61, R246 ;  /* 0x000000f6003d7202 */ /* 0x000fe20000000f00 */
[----:B------:R-:W-:-:S06]  /*2c090*/  IMAD.MOV.U32 R60, RZ, RZ, R247 ;  /* 0x000000ffff3c7224 */ /* 0x000fcc00078e00f7 */
[C---:B------:R-:W-:Y:S11]  /*2c0a0*/  HMMA.1688.F32.TF32 R228, R232.reuse, R42, R184 ;  /* 0x0000002ae8e4723c */ /* 0x040ff600000810b8 */
[----:B------:R-:W-:Y:S05]  /*2c0b0*/  @!UPT UIADD3 URZ, URZ, URZ, URZ ;  /* 0x0000003f3f3ff290 */ /* 0x000fea000fffe03f */
[----:B------:R-:W-:Y:S01]  /*2c0c0*/  IMAD.MOV.U32 R247, RZ, RZ, R148 ;  /* 0x000000fffff77224 */ /* 0x000fe200078e0094 */
[----:B------:R-:W-:Y:S01]  /*2c0d0*/  MOV R52, R150 ;  /* 0x0000009600347202 */ /* 0x000fe20000000f00 */
[----:B------:R-:W-:Y:S02]  /*2c0e0*/  IMAD.MOV.U32 R246, RZ, RZ, R149 ;  /* 0x000000fffff67224 */ /* 0x000fe400078e0095 */
[----:B------:R-:W-:Y:S02]  /*2c0f0*/  IMAD.MOV.U32 R53, RZ, RZ, R151 ;  /* 0x000000ffff357224 */ /* 0x000fe400078e0097 */
[----:B------:R-:W-:Y:S08]  /*2c100*/  HMMA.1688.F32.TF32 R148, R232, R54, R168 ;  /* 0x00000036e894723c */ /* 0x000ff000000810a8 */
[----:B------:R-:W-:Y:S01]  /*2c110*/  HMMA.1688.F32.TF32 R184, R152, R58, R8 ;  /* 0x0000003a98b8723c */ /* 0x000fe20000081008 */
[----:B------:R-:W-:Y:S04]  /*2c120*/  LDS R8, [R3+0x2200] ;  /* 0x0022000003087984 */ /* 0x000fe80000000800 */
[----:B------:R-:W-:Y:S04]  /*2c130*/  LDS R10, [R3+0x3200] ;  /* 0x00320000030a7984 */ /* 0x000fe80000000800 */
[----:B------:R-:W-:Y:S04]  /*2c140*/  LDS R9, [R0+0x2200] ;  /* 0x0022000000097984 */ /* 0x000fe80000000800 */
[----:B------:R-:W1:Y:S01]  /*2c150*/  LDS R11, [R0+0x3200] ;  /* 0x00320000000b7984 */ /* 0x000e620000000800 */
[----:B------:R-:W-:Y:S02]  /*2c160*/  HMMA.1688.F32.TF32 R236, R232, R46, R180 ;  /* 0x0000002ee8ec723c */ /* 0x000fe400000810b4 */
[----:B------:R-:W-:Y:S01]  /*2c170*/  IMAD.MOV.U32 R57, RZ, RZ, R148 ;  /* 0x000000ffff397224 */ /* 0x000fe200078e0094 */
[----:B------:R-:W-:Y:S01]  /*2c180*/  MOV R37, R150 ;  /* 0x0000009600257202 */ /* 0x000fe20000000f00 */
[----:B------:R-:W-:-:S02]  /*2c190*/  IMAD.MOV.U32 R56, RZ, RZ, R149 ;  /* 0x000000ffff387224 */ /* 0x000fc400078e0095 */
[----:B------:R-:W-:Y:S02]  /*2c1a0*/  IMAD.MOV.U32 R36, RZ, RZ, R151 ;  /* 0x000000ffff247224 */ /* 0x000fe400078e0097 */
[----:B------:R-:W-:Y:S01]  /*2c1b0*/  HMMA.1688.F32.TF32 R148, R232, R62, R172 ;  /* 0x0000003ee894723c */ /* 0x000fe200000810ac */
[----:B------:R-:W-:Y:S04]  /*2c1c0*/  STL [R1+0x1edc], R60 ;  /* 0x001edc3c01007387 */ /* 0x000fe80000100800 */
[----:B------:R-:W-:Y:S04]  /*2c1d0*/  STL [R1+0x1ed8], R61 ;  /* 0x001ed83d01007387 */ /* 0x000fe80000100800 */
[----:B------:R2:W-:Y:S04]  /*2c1e0*/  STL [R1+0x1ed4], R49 ;  /* 0x001ed43101007387 */ /* 0x0005e80000100800 */
[----:B------:R3:W-:Y:S04]  /*2c1f0*/  STL [R1+0x1ed0], R48 ;  /* 0x001ed03001007387 */ /* 0x0007e80000100800 */
[----:B------:R-:W-:Y:S04]  /*2c200*/  STL [R1+0x1ee4], R40 ;  /* 0x001ee42801007387 */ /* 0x000fe80000100800 */
[----:B------:R-:W-:Y:S04]  /*2c210*/  STL [R1+0x1ee0], R41 ;  /* 0x001ee02901007387 */ /* 0x000fe80000100800 */
[----:B------:R-:W-:Y:S01]  /*2c220*/  STL [R1+0x1de4], R236 ;  /* 0x001de4ec01007387 */ /* 0x000fe20000100800 */
[----:B--2---:R-:W-:Y:S01]  /*2c230*/  IMAD.MOV.U32 R49, RZ, RZ, R148 ;  /* 0x000000ffff317224 */ /* 0x004fe200078e0094 */
[----:B------:R-:W-:Y:S01]  /*2c240*/  MOV R44, R150 ;  /* 0x00000096002c7202 */ /* 0x000fe20000000f00 */
[----:B---3--:R-:W-:Y:S01]  /*2c250*/  IMAD.MOV.U32 R48, RZ, RZ, R149 ;  /* 0x000000ffff307224 */ /* 0x008fe200078e0095 */
[----:B------:R-:W-:Y:S01]  /*2c260*/  STL [R1+0x1de0], R237 ;  /* 0x001de0ed01007387 */ /* 0x000fe20000100800 */
[----:B------:R-:W-:-:S02]  /*2c270*/  IMAD.MOV.U32 R45, RZ, RZ, R151 ;  /* 0x000000ffff2d7224 */ /* 0x000fc400078e0097 */
[----:B------:R-:W-:Y:S01]  /*2c280*/  HMMA.1688.F32.TF32 R148, R232, R50, R176 ;  /* 0x00000032e894723c */ /* 0x000fe200000810b0 */
[----:B------:R-:W-:Y:S04]  /*2c290*/  STL [R1+0x1ddc], R238 ;  /* 0x001ddcee01007387 */ /* 0x000fe80000100800 */
[----:B------:R1:W-:Y:S03]  /*2c2a0*/  STL [R1+0x1dd8], R239 ;  /* 0x001dd8ef01007387 */ /* 0x0003e60000100800 */
[----:B------:R-:W-:Y:S08]  /*2c2b0*/  HMMA.1688.F32.TF32 R176, R152, R62, R16 ;  /* 0x0000003e98b0723c */ /* 0x000ff00000081010 */
[C---:B-1----:R-:W-:Y:S08]  /*2c2c0*/  HMMA.1688.F32.TF32 R236, R8.reuse, R58, R224 ;  /* 0x0000003a08ec723c */ /* 0x042ff000000810e0 */
[----:B------:R-:W-:Y:S01]  /*2c2d0*/  HMMA.1688.F32.TF32 R16, R8, R54, R220 ;  /* 0x000000360810723c */ /* 0x000fe200000810dc */
[----:B------:R-:W-:Y:S04]  /*2c2e0*/  STL [R1+0x1df0], R228 ;  /* 0x001df0e401007387 */ /* 0x000fe80000100800 */
[----:B------:R-:W-:Y:S04]  /*2c2f0*/  STL [R1+0x1dec], R229 ;  /* 0x001dece501007387 */ /* 0x000fe80000100800 */
[----:B------:R-:W-:Y:S04]  /*2c300*/  STL [R1+0x1de8], R230 ;  /* 0x001de8e601007387 */ /* 0x000fe80000100800 */
[----:B------:R1:W-:Y:S04]  /*2c310*/  STL [R1+0x1dd4], R231 ;  /* 0x001dd4e701007387 */ /* 0x0003e80000100800 */
[----:B------:R-:W-:Y:S01]  /*2c320*/  STL [R1+0x1dfc], R188 ;  /* 0x001dfcbc01007387 */ /* 0x000fe20000100800 */
[----:B------:R-:W-:Y:S01]  /*2c330*/  MOV R225, R238 ;  /* 0x000000ee00e17202 */ /* 0x000fe20000000f00 */
[----:B------:R-:W-:-:S02]  /*2c340*/  IMAD.MOV.U32 R224, RZ, RZ, R239 ;  /* 0x000000ffffe07224 */ /* 0x000fc400078e00ef */
[----:B------:R-:W-:Y:S04]  /*2c350*/  STL [R1+0x1df8], R189 ;  /* 0x001df8bd01007387 */ /* 0x000fe80000100800 */
[----:B------:R-:W-:Y:S01]  /*2c360*/  STL [R1+0x1df4], R190 ;  /* 0x001df4be01007387 */ /* 0x000fe20000100800 */
[----:B------:R-:W-:Y:S01]  /*2c370*/  IMAD.MOV.U32 R238, RZ, RZ, R16 ;  /* 0x000000ffffee7224 */ /* 0x000fe200078e0010 */
[----:B-1----:R-:W-:Y:S01]  /*2c380*/  MOV R231, R18 ;  /* 0x0000001200e77202 */ /* 0x002fe20000000f00 */
[----:B------:R-:W-:Y:S01]  /*2c390*/  IMAD.MOV.U32 R239, RZ, RZ, R17 ;  /* 0x000000ffffef7224 */ /* 0x000fe200078e0011 */
[----:B------:R1:W-:Y:S02]  /*2c3a0*/  STL [R1+0x1dd0], R191 ;  /* 0x001dd0bf01007387 */ /* 0x0003e40000100800 */
[----:B-1----:R-:W-:-:S02]  /*2c3b0*/  IMAD.MOV.U32 R191, RZ, RZ, R19 ;  /* 0x000000ffffbf7224 */ /* 0x002fc400078e0013 */
[----:B------:R-:W-:Y:S01]  /*2c3c0*/  HMMA.1688.F32.TF32 R16, R8, R62, R68 ;  /* 0x0000003e0810723c */ /* 0x000fe20000081044 */
[----:B------:R-:W-:Y:S02]  /*2c3d0*/  IMAD.MOV.U32 R227, RZ, RZ, R236 ;  /* 0x000000ffffe37224 */ /* 0x000fe400078e00ec */
[----:B------:R-:W-:-:S05]  /*2c3e0*/  IMAD.MOV.U32 R226, RZ, RZ, R237 ;  /* 0x000000ffffe27224 */ /* 0x000fca00078e00ed */
[----:B------:R-:W-:Y:S01]  /*2c3f0*/  HMMA.1688.F32.TF32 R180, R152, R54, R12 ;  /* 0x0000003698b4723c */ /* 0x000fe2000008100c */
[----:B------:R-:W-:Y:S04]  /*2c400*/  LDS R12, [R3+0x2280] ;  /* 0x00228000030c7984 */ /* 0x000fe80000000800 */
[----:B------:R-:W-:Y:S04]  /*2c410*/  LDS R14, [R3+0x3280] ;  /* 0x00328000030e7984 */ /* 0x000fe80000000800 */
[----:B------:R-:W-:Y:S04]  /*2c420*/  LDS R13, [R0+0x2280] ;  /* 0x00228000000d7984 */ /* 0x000fe80000000800 */
[----:B------:R-:W1:Y:S03]  /*2c430*/  LDS R15, [R0+0x3280] ;  /* 0x00328000000f7984 */ /* 0x000e660000000800 */
[----:B------:R-:W-:Y:S01]  /*2c440*/  IMAD.MOV.U32 R229, RZ, RZ, R16 ;  /* 0x000000ffffe57224 */ /* 0x000fe200078e0010 */
[----:B------:R-:W-:Y:S01]  /*2c450*/  MOV R236, R18 ;  /* 0x0000001200ec7202 */ /* 0x000fe20000000f00 */
[----:B------:R-:W-:-:S02]  /*2c460*/  IMAD.MOV.U32 R230, RZ, RZ, R17 ;  /* 0x000000ffffe67224 */ /* 0x000fc400078e0011 */
[----:B------:R-:W-:Y:S02]  /*2c470*/  IMAD.MOV.U32 R237, RZ, RZ, R19 ;  /* 0x000000ffffed7224 */ /* 0x000fe400078e0013 */
[----:B------:R-:W-:Y:S08]  /*2c480*/  HMMA.1688.F32.TF32 R16, R8, R50, R156 ;  /* 0x000000320810723c */ /* 0x000ff0000008109c */
[C---:B------:R-:W-:Y:S08]  /*2c490*/  HMMA.1688.F32.TF32 R168, R152.reuse, R46, R24 ;  /* 0x0000002e98a8723c */ /* 0x040ff00000081018 */
[----:B------:R-:W-:Y:S08]  /*2c4a0*/  HMMA.1688.F32.TF32 R172, R152, R50, R20 ;  /* 0x0000003298ac723c */ /* 0x000ff00000081014 */
[----:B------:R-:W-:Y:S01]  /*2c4b0*/  HMMA.1688.F32.TF32 R192, R232, R250, R192 ;  /* 0x000000fae8c0723c */ /* 0x000fe200000810c0 */
[----:B------:R-:W-:Y:S01]  /*2c4c0*/  IMAD.MOV.U32 R188, RZ, RZ, R16 ;  /* 0x000000ffffbc7224 */ /* 0x000fe200078e0010 */
[----:B------:R-:W-:Y:S01]  /*2c4d0*/  MOV R190, R18 ;  /* 0x0000001200be7202 */ /* 0x000fe20000000f00 */
[----:B------:R-:W-:Y:S01]  /*2c4e0*/  IMAD.MOV.U32 R189, RZ, RZ, R17 ;  /* 0x000000ffffbd7224 */ /* 0x000fe200078e0011 */
[----:B------:R-:W-:Y:S01]  /*2c4f0*/  LDS R232, [R3+0x2300] ;  /* 0x0023000003e87984 */ /* 0x000fe20000000800 */
[----:B------:R-:W-:-:S03]  /*2c500*/  IMAD.MOV.U32 R228, RZ, RZ, R19 ;  /* 0x000000ffffe47224 */ /* 0x000fc600078e0013 */
[C---:B------:R-:W-:Y:S01]  /*2c510*/  HMMA.1688.F32.TF32 R24, R8.reuse, R46, R72 ;  /* 0x0000002e0818723c */ /* 0x040fe20000081048 */
[----:B------:R-:W-:Y:S04]  /*2c520*/  LDS R234, [R3+0x3300] ;  /* 0x0033000003ea7984 */ /* 0x000fe80000000800 */
[----:B------:R-:W-:Y:S03]  /*2c530*/  LDS R233, [R0+0x2300] ;  /* 0x0023000000e97984 */ /* 0x000fe60000000800 */
[C---:B------:R-:W-:Y:S01]  /*2c540*/  HMMA.1688.F32.TF32 R20, R8.reuse, R42, R200 ;  /* 0x0000002a0814723c */ /* 0x040fe200000810c8 */
[----:B------:R-:W2:Y:S01]  /*2c550*/  LDS R235, [R0+0x3300] ;  /* 0x0033000000eb7984 */ /* 0x000ea20000000800 */
[----:B------:R-:W-:Y:S01]  /*2c560*/  IMAD.MOV.U32 R40, RZ, RZ, R148 ;  /* 0x000000ffff287224 */ /* 0x000fe200078e0094 */
[----:B------:R-:W-:Y:S01]  /*2c570*/  MOV R60, R150 ;  /* 0x00000096003c7202 */ /* 0x000fe20000000f00 */
[----:B------:R-:W-:Y:S01]  /*2c580*/  IMAD.MOV.U32 R41, RZ, RZ, R149 ;  /* 0x000000ffff297224 */ /* 0x000fe200078e0095 */
[----:B------:R-:W-:Y:S03]  /*2c590*/  LDS R156, [R3+0x4180] ;  /* 0x00418000039c7984 */ /* 0x000fe60000000800 */
[C---:B------:R-:W-:Y:S01]  /*2c5a0*/  HMMA.1688.F32.TF32 R16, R8.reuse, R38, R76 ;  /* 0x000000260810723c */ /* 0x040fe2000008104c */
[----:B------:R-:W-:Y:S01]  /*2c5b0*/  IMAD.MOV.U32 R61, RZ, RZ, R151 ;  /* 0x000000ffff3d7224 */ /* 0x000fe200078e0097 */
[----:B------:R-:W-:Y:S04]  /*2c5c0*/  LDS R158, [R3+0x5180] ;  /* 0x00518000039e7984 */ /* 0x000fe80000000800 */
[----:B------:R-:W-:Y:S02]  /*2c5d0*/  LDS R157, [R0+0x4180] ;  /* 0x00418000009d7984 */ /* 0x000fe40000000800 */
[----:B------:R-:W-:Y:S02]  /*2c5e0*/  HMMA.1688.F32.TF32 R8, R8, R250, R204 ;  /* 0x000000fa0808723c */ /* 0x000fe400000810cc */
[----:B------:R-:W-:Y:S04]  /*2c5f0*/  STL.64 [R1+0x1f0], R24 ;  /* 0x0001f01801007387 */ /* 0x000fe80000100a00 */
[----:B------:R-:W-:Y:S04]  /*2c600*/  STL.64 [R1+0x1f8], R26 ;  /* 0x0001f81a01007387 */ /* 0x000fe80000100a00 */
[----:B------:R-:W-:Y:S04]  /*2c610*/  STL.64 [R1+0x1e0], R20 ;  /* 0x0001e01401007387 */ /* 0x000fe80000100a00 */
[----:B------:R1:W-:Y:S04]  /*2c620*/  STL.64 [R1+0x1e8], R22 ;  /* 0x0001e81601007387 */ /* 0x0003e80000100a00 */
[----:B------:R-:W-:Y:S04]  /*2c630*/  STL.64 [R1+0x1d0], R16 ;  /* 0x0001d01001007387 */ /* 0x000fe80000100a00 */
[----:B------:R3:W-:Y:S01]  /*2c640*/  STL.64 [R1+0x1d8], R18 ;  /* 0x0001d81201007387 */ /* 0x0007e20000100a00 */
[C---:B-1----:R-:W-:Y:S03]  /*2c650*/  HMMA.1688.F32.TF32 R20, R12.reuse, R58, R80 ;  /* 0x0000003a0c14723c */ /* 0x042fe60000081050 */
[----:B------:R-:W-:Y:S04]  /*2c660*/  STL.64 [R1+0x60], R8 ;  /* 0x0000600801007387 */ /* 0x000fe80000100a00 */
[----:B------:R1:W-:Y:S01]  /*2c670*/  STL.64 [R1+0x68], R10 ;  /* 0x0000680a01007387 */ /* 0x0003e20000100a00 */
[C---:B---3--:R-:W-:Y:S03]  /*2c680*/  HMMA.1688.F32.TF32 R16, R12.reuse, R54, R208 ;  /* 0x000000360c10723c */ /* 0x048fe600000810d0 */
[----:B------:R-:W-:Y:S05]  /*2c690*/  LDS R159, [R0+0x5180] ;  /* 0x00518000009f7984 */ /* 0x000fea0000000800 */
[C---:B-1----:R-:W-:Y:S07]  /*2c6a0*/  HMMA.1688.F32.TF32 R8, R12.reuse, R62, R84 ;  /* 0x0000003e0c08723c */ /* 0x042fee0000081054 */
[----:B------:R-:W-:Y:S04]  /*2c6b0*/  STL.64 [R1+0x50], R20 ;  /* 0x0000501401007387 */ /* 0x000fe80000100a00 */
[----:B------:R1:W-:Y:S04]  /*2c6c0*/  STL.64 [R1+0x58], R22 ;  /* 0x0000581601007387 */ /* 0x0003e80000100a00 */
[----:B------:R-:W-:Y:S04]  /*2c6d0*/  STL.64 [R1+0x1b0], R16 ;  /* 0x0001b01001007387 */ /* 0x000fe80000100a00 */
[----:B------:R3:W-:Y:S01]  /*2c6e0*/  STL.64 [R1+0x1b8], R18 ;  /* 0x0001b81201007387 */ /* 0x0007e20000100a00 */
[C---:B-1----:R-:W-:Y:S03]  /*2c6f0*/  HMMA.1688.F32.TF32 R20, R12.reuse, R50, R212 ;  /* 0x000000320c14723c */ /* 0x042fe600000810d4 */
[----:B------:R-:W-:Y:S04]  /*2c700*/  STL.64 [R1+0x1a0], R8 ;  /* 0x0001a00801007387 */ /* 0x000fe80000100a00 */
[----:B------:R1:W-:Y:S01]  /*2c710*/  STL.64 [R1+0x1a8], R10 ;  /* 0x0001a80a01007387 */ /* 0x0003e20000100a00 */
[----:B---3--:R-:W-:Y:S08]  /*2c720*/  HMMA.1688.F32.TF32 R16, R12, R46, R88 ;  /* 0x0000002e0c10723c */ /* 0x008ff00000081058 */
[C---:B------:R-:W-:Y:S08]  /*2c730*/  HMMA.1688.F32.TF32 R144, R152.reuse, R42, R144 ;  /* 0x0000002a9890723c */ /* 0x040ff00000081090 */
[----:B------:R-:W-:Y:S08]  /*2c740*/  HMMA.1688.F32.TF32 R148, R152, R38, R32 ;  /* 0x000000269894723c */ /* 0x000ff00000081020 */
[----:B-1----:R-:W-:Y:S01]  /*2c750*/  HMMA.1688.F32.TF32 R8, R12, R42, R92 ;  /* 0x0000002a0c08723c */ /* 0x002fe2000008105c */
[----:B------:R-:W-:Y:S04]  /*2c760*/  STL.64 [R1+0x190], R20 ;  /* 0x0001901401007387 */ /* 0x000fe80000100a00 */
[----:B------:R-:W-:Y:S04]  /*2c770*/  STL.64 [R1+0x198], R22 ;  /* 0x0001981601007387 */ /* 0x000fe80000100a00 */
[----:B------:R-:W-:Y:S04]  /*2c780*/  STL.64 [R1+0x180], R16 ;  /* 0x0001801001007387 */ /* 0x000fe80000100a00 */
[----:B------:R1:W-:Y:S01]  /*2c790*/  STL.64 [R1+0x188], R18 ;  /* 0x0001881201007387 */ /* 0x0003e20000100a00 */
[----:B------:R-:W-:Y:S01]  /*2c7a0*/  MOV R86, R244 ;  /* 0x000000f400567202 */ /* 0x000fe20000000f00 */
[----:B------:R-:W-:-:S02]  /*2c7b0*/  IMAD.MOV.U32 R87, RZ, RZ, R245 ;  /* 0x000000ffff577224 */ /* 0x000fc400078e00f5 */
[----:B------:R-:W-:Y:S04]  /*2c7c0*/  LDS R88, [R3+0x4080] ;  /* 0x0040800003587984 */ /* 0x000fe80000000800 */
[----:B------:R-:W-:Y:S01]  /*2c7d0*/  LDS R90, [R3+0x5080] ;  /* 0x00508000035a7984 */ /* 0x000fe20000000800 */
[----:B-1----:R-:W-:Y:S02]  /*2c7e0*/  HMMA.1688.F32.TF32 R16, R12, R38, R196 ;  /* 0x000000260c10723c */ /* 0x002fe400000810c4 */
[----:B------:R-:W-:Y:S01]  /*2c7f0*/  IMAD.MOV.U32 R252, RZ, RZ, R10 ;  /* 0x000000fffffc7224 */ /* 0x000fe200078e000a */
[----:B------:R2:W-:Y:S01]  /*2c800*/  STL.64 [R1+0x170], R8 ;  /* 0x0001700801007387 */ /* 0x0005e20000100a00 */
[----:B------:R-:W-:-:S03]  /*2c810*/  IMAD.MOV.U32 R2, RZ, RZ, R11 ;  /* 0x000000ffff027224 */ /* 0x000fc600078e000b */
[----:B------:R-:W-:Y:S01]  /*2c820*/  LDS R89, [R0+0x4080] ;  /* 0x0040800000597984 */ /* 0x000fe20000000800 */
[----:B------:R-:W-:Y:S03]  /*2c830*/  HMMA.1688.F32.TF32 R12, R12, R250, R100 ;  /* 0x000000fa0c0c723c */ /* 0x000fe60000081064 */
[----:B------:R-:W-:Y:S05]  /*2c840*/  LDS R91, [R0+0x5080] ;  /* 0x00508000005b7984 */ /* 0x000fea0000000800 */
[C---:B--2---:R-:W-:Y:S01]  /*2c850*/  HMMA.1688.F32.TF32 R8, R232.reuse, R58, R104 ;  /* 0x0000003ae808723c */ /* 0x044fe20000081068 */
[----:B------:R-:W-:Y:S04]  /*2c860*/  STL [R1+0x1dc4], R2 ;  /* 0x001dc40201007387 */ /* 0x000fe80000100800 */
[----:B------:R-:W-:Y:S04]  /*2c870*/  STL [R1+0x1dc0], R252 ;  /* 0x001dc0fc01007387 */ /* 0x000fe80000100800 */
[----:B------:R-:W-:Y:S04]  /*2c880*/  STL.64 [R1+0x160], R16 ;  /* 0x0001601001007387 */ /* 0x000fe80000100a00 */
[----:B------:R1:W-:Y:S04]  /*2c890*/  STL.64 [R1+0x168], R18 ;  /* 0x0001681201007387 */ /* 0x0003e80000100a00 */
[----:B------:R-:W-:Y:S04]  /*2c8a0*/  STL.64 [R1+0x150], R12 ;  /* 0x0001500c01007387 */ /* 0x000fe80000100a00 */
[----:B------:R2:W-:Y:S04]  /*2c8b0*/  STL.64 [R1+0x158], R14 ;  /* 0x0001580e01007387 */ /* 0x0005e80000100a00 */
[----:B------:R-:W-:Y:S01]  /*2c8c0*/  STL.64 [R1+0x140], R8 ;  /* 0x0001400801007387 */ /* 0x000fe20000100a00 */
[C---:B-1----:R-:W-:Y:S03]  /*2c8d0*/  HMMA.1688.F32.TF32 R16, R232.reuse, R54, R108 ;  /* 0x00000036e810723c */ /* 0x042fe6000008106c */
[----:B------:R1:W-:Y:S05]  /*2c8e0*/  STL.64 [R1+0x148], R10 ;  /* 0x0001480a01007387 */ /* 0x0003ea0000100a00 */
[C---:B--2---:R-:W-:Y:S08]  /*2c8f0*/  HMMA.1688.F32.TF32 R12, R232.reuse, R62, R112 ;  /* 0x0000003ee80c723c */ /* 0x044ff00000081070 */
[----:B-1----:R-:W-:Y:S07]  /*2c900*/  HMMA.1688.F32.TF32 R8, R232, R50, R116 ;  /* 0x00000032e808723c */ /* 0x002fee0000081074 */
[----:B------:R-:W-:Y:S04]  /*2c910*/  STL.64 [R1+0x130], R16 ;  /* 0x0001301001007387 */ /* 0x000fe80000100a00 */
[----:B------:R-:W-:Y:S04]  /*2c920*/  STL.64 [R1+0x138], R18 ;  /* 0x0001381201007387 */ /* 0x000fe80000100a00 */
[----:B------:R-:W-:Y:S04]  /*2c930*/  STL.64 [R1+0x120], R12 ;  /* 0x0001200c01007387 */ /* 0x000fe80000100a00 */
[----:B------:R-:W-:Y:S05]  /*2c940*/  STL.64 [R1+0x128], R14 ;  /* 0x0001280e01007387 */ /* 0x000fea0000100a00 */
[----:B------:R-:W-:Y:S01]  /*2c950*/  IMAD.MOV.U32 R252, RZ, RZ, R11 ;  /* 0x000000fffffc7224 */ /* 0x000fe200078e000b */
[----:B------:R-:W-:Y:S01]  /*2c960*/  MOV R2, R10 ;  /* 0x0000000a00027202 */ /* 0x000fe20000000f00 */
[----:B------:R1:W-:Y:S04]  /*2c970*/  STL.64 [R1+0x110], R8 ;  /* 0x0001100801007387 */ /* 0x0003e80000100a00 */
[----:B------:R2:W-:Y:S04]  /*2c980*/  STL [R1+0x1dcc], R252 ;  /* 0x001dccfc01007387 */ /* 0x0005e80000100800 */
[----:B------:R3:W-:Y:S04]  /*2c990*/  STL [R1+0x1dc8], R2 ;  /* 0x001dc80201007387 */ /* 0x0007e80000100800 */
[----:B-1----:R-:W4:Y:S01]  /*2c9a0*/  LDL R8, [R1+0xfb8] ;  /* 0x000fb80001087983 */ /* 0x002f220000100800 */
[----:B------:R-:W-:Y:S03]  /*2c9b0*/  HMMA.1688.F32.TF32 R152, R152, R250, R4 ;  /* 0x000000fa9898723c */ /* 0x000fe60000081004 */
[----:B------:R-:W-:Y:S04]  /*2c9c0*/  LDS R4, [R3+0x2380] ;  /* 0x0023800003047984 */ /* 0x000fe80000000800 */
[----:B------:R-:W-:Y:S04]  /*2c9d0*/  LDS R6, [R3+0x3380] ;  /* 0x0033800003067984 */ /* 0x000fe80000000800 */
[----:B------:R-:W-:Y:S04]  /*2c9e0*/  LDS R5, [R0+0x2380] ;  /* 0x0023800000057984 */ /* 0x000fe80000000800 */
[----:B------:R-:W1:Y:S01]  /*2c9f0*/  LDS R7, [R0+0x3380] ;  /* 0x0033800000077984 */ /* 0x000e620000000800 */
[----:B------:R-:W-:Y:S01]  /*2ca00*/  HMMA.1688.F32.TF32 R16, R232, R46, R120 ;  /* 0x0000002ee810723c */ /* 0x000fe20000081078 */
[----:B------:R-:W-:Y:S01]  /*2ca10*/  IMAD.MOV.U32 R104, RZ, RZ, R40 ;  /* 0x000000ffff687224 */ /* 0x000fe200078e0028 */
[----:B------:R-:W-:Y:S01]  /*2ca20*/  MOV R106, R60 ;  /* 0x0000003c006a7202 */ /* 0x000fe20000000f00 */
[----:B------:R-:W-:-:S02]  /*2ca30*/  IMAD.MOV.U32 R105, RZ, RZ, R41 ;  /* 0x000000ffff697224 */ /* 0x000fc400078e0029 */
[----:B------:R-:W-:Y:S02]  /*2ca40*/  IMAD.MOV.U32 R107, RZ, RZ, R61 ;  /* 0x000000ffff6b7224 */ /* 0x000fe400078e003d */
[----:B------:R-:W-:Y:S01]  /*2ca50*/  IMAD.MOV.U32 R100, RZ, RZ, R49 ;  /* 0x000000ffff647224 */ /* 0x000fe200078e0031 */
[----:B------:R-:W-:Y:S01]  /*2ca60*/  HMMA.1688.F32.TF32 R12, R232, R42, R124 ;  /* 0x0000002ae80c723c */ /* 0x000fe2000008107c */
[----:B------:R-:W-:Y:S01]  /*2ca70*/  IMAD.MOV.U32 R101, RZ, RZ, R48 ;  /* 0x000000ffff657224 */ /* 0x000fe200078e0030 */
[----:B------:R-:W-:Y:S01]  /*2ca80*/  MOV R102, R44 ;  /* 0x0000002c00667202 */ /* 0x000fe20000000f00 */
[----:B------:R-:W-:Y:S02]  /*2ca90*/  IMAD.MOV.U32 R103, RZ, RZ, R45 ;  /* 0x000000ffff677224 */ /* 0x000fe400078e002d */
[----:B------:R-:W-:Y:S02]  /*2caa0*/  IMAD.MOV.U32 R108, RZ, RZ, R57 ;  /* 0x000000ffff6c7224 */ /* 0x000fe400078e0039 */
[----:B------:R-:W-:Y:S01]  /*2cab0*/  IMAD.MOV.U32 R109, RZ, RZ, R56 ;  /* 0x000000ffff6d7224 */ /* 0x000fe200078e0038 */
[----:B------:R-:W-:Y:S01]  /*2cac0*/  MOV R110, R37 ;  /* 0x00000025006e7202 */ /* 0x000fe20000000f00 */
[----:B------:R-:W-:-:S02]  /*2cad0*/  IMAD.MOV.U32 R111, RZ, RZ, R36 ;  /* 0x000000ffff6f7224 */ /* 0x000fc400078e0024 */
[----:B------:R-:W-:Y:S01]  /*2cae0*/  IMAD.MOV.U32 R92, RZ, RZ, R247 ;  /* 0x000000ffff5c7224 */ /* 0x000fe200078e00f7 */
[----:B------:R-:W-:Y:S01]  /*2caf0*/  MOV R94, R52 ;  /* 0x00000034005e7202 */ /* 0x000fe20000000f00 */
[----:B------:R-:W-:Y:S01]  /*2cb00*/  IMAD.MOV.U32 R93, RZ, RZ, R246 ;  /* 0x000000ffff5d7224 */ /* 0x000fe200078e00f6 */
[----:B------:R-:W-:Y:S04]  /*2cb10*/  LDS R120, [R3+0x4100] ;  /* 0x0041000003787984 */ /* 0x000fe80000000800 */
[----:B------:R-:W-:Y:S04]  /*2cb20*/  STL.64 [R1+0x100], R16 ;  /* 0x0001001001007387 */ /* 0x000fe80000100a00 */
[----:B------:R-:W-:Y:S02]  /*2cb30*/  STL.64 [R1+0x108], R18 ;  /* 0x0001081201007387 */ /* 0x000fe40000100a00 */
[----:B--2---:R-:W-:-:S02]  /*2cb40*/  IMAD.MOV.U32 R252, RZ, RZ, R14 ;  /* 0x000000fffffc7224 */ /* 0x004fc400078e000e */
[----:B------:R2:W-:Y:S01]  /*2cb50*/  STL.64 [R1+0xf0], R12 ;  /* 0x0000f00c01007387 */ /* 0x0005e20000100a00 */
[----:B---3--:R-:W-:Y:S02]  /*2cb60*/  IMAD.MOV.U32 R2, RZ, RZ, R15 ;  /* 0x000000ffff027224 */ /* 0x008fe400078e000f */
[----:B------:R-:W-:Y:S01]  /*2cb70*/  IMAD.MOV.U32 R95, RZ, RZ, R53 ;  /* 0x000000ffff5f7224 */ /* 0x000fe200078e0035 */
[----:B------:R-:W-:Y:S01]  /*2cb80*/  LDS R122, [R3+0x5100] ;  /* 0x00510000037a7984 */ /* 0x000fe20000000800 */
[----:B-1----:R-:W-:Y:S03]  /*2cb90*/  HMMA.1688.F32.TF32 R196, R4, R58, R140 ;  /* 0x0000003a04c4723c */ /* 0x002fe6000008108c */
[----:B------:R-:W-:Y:S04]  /*2cba0*/  LDS R121, [R0+0x4100] ;  /* 0x0041000000797984 */ /* 0x000fe80000000800 */
[----:B------:R-:W-:Y:S01]  /*2cbb0*/  LDS R123, [R0+0x5100] ;  /* 0x00510000007b7984 */ /* 0x000fe20000000800 */
[C---:B--2---:R-:W-:Y:S01]  /*2cbc0*/  HMMA.1688.F32.TF32 R12, R232.reuse, R38, R128 ;  /* 0x00000026e80c723c */ /* 0x044fe20000081080 */
[----:B------:R-:W-:Y:S01]  /*2cbd0*/  MOV R114, R241 ;  /* 0x000000f100727202 */ /* 0x000fe20000000f00 */
[----:B------:R-:W-:Y:S01]  /*2cbe0*/  IMAD.MOV.U32 R115, RZ, RZ, R240 ;  /* 0x000000ffff737224 */ /* 0x000fe200078e00f0 */
[----:B------:R-:W-:Y:S04]  /*2cbf0*/  LDS R58, [R3+0x5000] ;  /* 0x00500000033a7984 */ /* 0x000fe80000000800 */
[----:B------:R-:W-:Y:S01]  /*2cc00*/  LDS R59, [R0+0x5000] ;  /* 0x00500000003b7984 */ /* 0x000fe20000000800 */
[----:B------:R-:W-:Y:S08]  /*2cc10*/  HMMA.1688.F32.TF32 R232, R232, R250, R136 ;  /* 0x000000fae8e8723c */ /* 0x000ff00000081088 */
[C---:B------:R-:W-:Y:S08]  /*2cc20*/  HMMA.1688.F32.TF32 R200, R4.reuse, R54, R160 ;  /* 0x0000003604c8723c */ /* 0x040ff000000810a0 */
[C---:B------:R-:W-:Y:S08]  /*2cc30*/  HMMA.1688.F32.TF32 R204, R4.reuse, R62, R164 ;  /* 0x0000003e04cc723c */ /* 0x040ff000000810a4 */
[C---:B------:R-:W-:Y:S08]  /*2cc40*/  HMMA.1688.F32.TF32 R208, R4.reuse, R50, R132 ;  /* 0x0000003204d0723c */ /* 0x040ff00000081084 */
[C---:B------:R-:W-:Y:S08]  /*2cc50*/  HMMA.1688.F32.TF32 R212, R4.reuse, R46, R96 ;  /* 0x0000002e04d4723c */ /* 0x040ff00000081060 */
[C---:B------:R-:W-:Y:S01]  /*2cc60*/  HMMA.1688.F32.TF32 R216, R4.reuse, R42, R216 ;  /* 0x0000002a04d8723c */ /* 0x040fe200000810d8 */
[----:B------:R-:W-:Y:S07]  /*2cc70*/  STL.64 [R1+0x1d38], R234 ;  /* 0x001d38ea01007387 */ /* 0x000fee0000100a00 */
[C---:B------:R-:W-:Y:S01]  /*2cc80*/  HMMA.1688.F32.TF32 R220, R4.reuse, R38, R64 ;  /* 0x0000002604dc723c */ /* 0x040fe20000081040 */
[----:B------:R4:W-:Y:S07]  /*2cc90*/  STL.64 [R1+0xe0], R12 ;  /* 0x0000e00c01007387 */ /* 0x0009ee0000100a00 */
[----:B------:R-:W-:Y:S01]  /*2cca0*/  HMMA.1688.F32.TF32 R248, R4, R250, R28 ;  /* 0x000000fa04f8723c */ /* 0x000fe2000008101c */
[----:B------:R-:W-:Y:S04]  /*2ccb0*/  STL.64 [R1+0xe8], R14 ;  /* 0x0000e80e01007387 */ /* 0x000fe80000100a00 */
[----:B------:R-:W-:Y:S04]  /*2ccc0*/  STL.64 [R1+0x1d30], R232 ;  /* 0x001d30e801007387 */ /* 0x000fe80000100a00 */
[----:B------:R-:W-:Y:S04]  /*2ccd0*/  STL.64 [R1+0x1d48], R198 ;  /* 0x001d48c601007387 */ /* 0x000fe80000100a00 */
[----:B------:R-:W-:Y:S04]  /*2cce0*/  STL.64 [R1+0x1d40], R196 ;  /* 0x001d40c401007387 */ /* 0x000fe80000100a00 */
[----:B------:R-:W-:Y:S04]  /*2ccf0*/  STL.64 [R1+0x1d58], R202 ;  /* 0x001d58ca01007387 */ /* 0x000fe80000100a00 */
[----:B------:R1:W-:Y:S04]  /*2cd00*/  STL.64 [R1+0x1d50], R200 ;  /* 0x001d50c801007387 */ /* 0x0003e80000100a00 */
[----:B------:R-:W-:Y:S04]  /*2cd10*/  STL.64 [R1+0x1d68], R206 ;  /* 0x001d68ce01007387 */ /* 0x000fe80000100a00 */
[----:B------:R-:W-:Y:S01]  /*2cd20*/  STL.64 [R1+0x1d60], R204 ;  /* 0x001d60cc01007387 */ /* 0x000fe20000100a00 */
[----:B------:R-:W-:-:S03]  /*2cd30*/  MOV R4, UR4 ;  /* 0x0000000400047c02 */ /* 0x000fc60008000f00 */
[----:B------:R-:W-:Y:S04]  /*2cd40*/  STL.64 [R1+0x1d78], R210 ;  /* 0x001d78d201007387 */ /* 0x000fe80000100a00 */
        /* <DEDUP_REMOVED lines=9> */
[----:B------:R-:W2:Y:S04]  /*2cde0*/  LDL.LU R40, [R1+0x1ee4] ;  /* 0x001ee40001287983 */ /* 0x000ea80000300800 */
[----:B------:R-:W3:Y:S04]  /*2cdf0*/  LDL.LU R41, [R1+0x1ee0] ;  /* 0x001ee00001297983 */ /* 0x000ee80000300800 */
[----:B------:R-:W3:Y:S01]  /*2ce00*/  LDL.LU R60, [R1+0x1edc] ;  /* 0x001edc00013c7983 */ /* 0x000ee20000300800 */
[----:B----4-:R-:W-:-:S05]  /*2ce10*/  IMAD R12, R4, 0x10000, R8 ;  /* 0x00010000040c7824 */ /* 0x010fca00078e0208 */
[----:B------:R-:W-:Y:S04]  /*2ce20*/  STL [R1+0x390], R12 ;  /* 0x0003900c01007387 */ /* 0x000fe80000100800 */
[----:B------:R-:W4:Y:S04]  /*2ce30*/  LDL.LU R61, [R1+0x1ed8] ;  /* 0x001ed800013d7983 */ /* 0x000f280000300800 */
        /* <DEDUP_REMOVED lines=12> */
[----:B------:R-:W2:Y:S04]  /*2cf00*/  LDSM.16.M88.4 R32, [R12+0x84000] ;  /* 0x084000000c20783b */ /* 0x000ea80000000200 */
[----:B------:R-:W-:Y:S04]  /*2cf10*/  LDSM.16.M88.4 R20, [R12+0x8a000] ;  /* 0x08a000000c14783b */ /* 0x000fe80000000200 */
[----:B------:R-:W-:Y:S01]  /*2cf20*/  LDSM.16.M88.4 R28, [R12+0x86000] ;  /* 0x086000000c1c783b */ /* 0x000fe20000000200 */
[----:B-1----:R-:W-:Y:S01]  /*2cf30*/  IMAD.MOV.U32 R200, RZ, RZ, R238 ;  /* 0x000000ffffc87224 */ /* 0x002fe200078e00ee */
[----:B------:R-:W-:Y:S01]  /*2cf40*/  MOV R202, R231 ;  /* 0x000000e700ca7202 */ /* 0x000fe20000000f00 */
[----:B------:R-:W-:Y:S01]  /*2cf50*/  IMAD.MOV.U32 R201, RZ, RZ, R239 ;  /* 0x000000ffffc97224 */ /* 0x000fe200078e00ef */
[----:B------:R-:W-:Y:S01]  /*2cf60*/  LDSM.16.M88.4 R8, [R12+0x80000] ;  /* 0x080000000c08783b */ /* 0x000fe20000000200 */
[----:B------:R-:W-:-:S03]  /*2cf70*/  IMAD.MOV.U32 R203, RZ, RZ, R191 ;  /* 0x000000ffffcb7224 */ /* 0x000fc600078e00bf */
[----:B------:R-:W-:Y:S04]  /*2cf80*/  LDSM.16.M88.4 R4, [R12+0x82000] ;  /* 0x082000000c04783b */ /* 0x000fe80000000200 */
[----:B------:R-:W-:Y:S04]  /*2cf90*/  LDSM.16.M88.4 R24, [R12+0x88000] ;  /* 0x088000000c18783b */ /* 0x000fe80000000200 */
[----:B------:R-:W-:Y:S04]  /*2cfa0*/  LDSM.16.M88.4 R16, [R12+0x8c000] ;  /* 0x08c000000c10783b */ /* 0x000fe80000000200 */
[----:B------:R-:W-:Y:S01]  /*2cfb0*/  LDSM.16.M88.4 R12, [R12+0x8e000] ;  /* 0x08e000000c0c783b */ /* 0x000fe20000000200 */
[----:B--2---:R-:W-:-:S02]  /*2cfc0*/  IMAD.MOV.U32 R85, RZ, RZ, R40 ;  /* 0x000000ffff557224 */ /* 0x004fc400078e0028 */
[----:B---3--:R-:W-:Y:S02]  /*2cfd0*/  IMAD.MOV.U32 R84, RZ, RZ, R41 ;  /* 0x000000ffff547224 */ /* 0x008fe400078e0029 */
[----:B------:R-:W2:Y:S04]  /*2cfe0*/  LDL.LU R41, [R1+0x1ea4] ;  /* 0x001ea40001297983 */ /* 0x000ea80000300800 */
[----:B------:R-:W3:Y:S04]  /*2cff0*/  LDL.LU R40, [R1+0x1ea0] ;  /* 0x001ea00001287983 */ /* 0x000ee80000300800 */
[----:B------:R-:W3:Y:S01]  /*2d000*/  LDL.LU R244, [R1+0x1e9c] ;  /* 0x001e9c0001f47983 */ /* 0x000ee20000300800 */
[----:B------:R-:W-:-:S03]  /*2d010*/  IMAD.MOV.U32 R83, RZ, RZ, R60 ;  /* 0x000000ffff537224 */ /* 0x000fc600078e003c */
[----:B------:R-:W3:Y:S01]  /*2d020*/  LDL.LU R245, [R1+0x1e98] ;  /* 0x001e980001f57983 */ /* 0x000ee20000300800 */
[----:B----4-:R-:W-:Y:S01]  /*2d030*/  MOV R82, R61 ;  /* 0x0000003d00527202 */ /* 0x010fe20000000f00 */
[----:B------:R-:W-:Y:S02]  /*2d040*/  IMAD.MOV.U32 R81, RZ, RZ, R49 ;  /* 0x000000ffff517224 */ /* 0x000fe400078e0031 */
[----:B------:R-:W-:Y:S02]  /*2d050*/  IMAD.MOV.U32 R80, RZ, RZ, R48 ;  /* 0x000000ffff507224 */ /* 0x000fe400078e0030 */
[----:B------:R-:W4:Y:S04]  /*2d060*/  LDL.LU R48, [R1+0x1e94] ;  /* 0x001e940001307983 */ /* 0x000f280000300800 */
[----:B------:R-:W4:Y:S04]  /*2d070*/  LDL.LU R49, [R1+0x1e90] ;  /* 0x001e900001317983 */ /* 0x000f280000300800 */
[----:B------:R-:W4:Y:S01]  /*2d080*/  LDL.LU R61, [R1+0x1e8c] ;  /* 0x001e8c00013d7983 */ /* 0x000f220000300800 */
[----:B------:R-:W-:-:S03]  /*2d090*/  IMAD.MOV.U32 R77, RZ, RZ, R57 ;  /* 0x000000ffff4d7224 */ /* 0x000fc600078e0039 */
[----:B------:R-:W4:Y:S01]  /*2d0a0*/  LDL.LU R60, [R1+0x1e88] ;  /* 0x001e8800013c7983 */ /* 0x000f220000300800 */
[----:B------:R-:W-:-:S03]  /*2d0b0*/  IMAD.MOV.U32 R76, RZ, RZ, R56 ;  /* 0x000000ffff4c7224 */ /* 0x000fc600078e0038 */
[----:B------:R-:W4:Y:S04]  /*2d0c0*/  LDL.LU R56, [R1+0x1e84] ;  /* 0x001e840001387983 */ /* 0x000f280000300800 */
[----:B------:R-:W4:Y:S01]  /*2d0d0*/  LDL.LU R57, [R1+0x1e80] ;  /* 0x001e800001397983 */ /* 0x000f220000300800 */
[----:B------:R-:W-:Y:S01]  /*2d0e0*/  MOV R78, R45 ;  /* 0x0000002d004e7202 */ /* 0x000fe20000000f00 */
[----:B------:R-:W-:Y:S02]  /*2d0f0*/  IMAD.MOV.U32 R79, RZ, RZ, R44 ;  /* 0x000000ffff4f7224 */ /* 0x000fe400078e002c */
[----:B------:R-:W4:Y:S01]  /*2d100*/  LDL.LU R45, [R1+0x1e7c] ;  /* 0x001e7c00012d7983 */ /* 0x000f220000300800 */
[----:B------:R-:W-:Y:S01]  /*2d110*/  MOV R74, R36 ;  /* 0x00000024004a7202 */ /* 0x000fe20000000f00 */
[----:B------:R-:W-:-:S02]  /*2d120*/  IMAD.MOV.U32 R73, RZ, RZ, R247 ;  /* 0x000000ffff497224 */ /* 0x000fc400078e00f7 */
[----:B------:R-:W4:Y:S01]  /*2d130*/  LDL.LU R44, [R1+0x1e78] ;  /* 0x001e7800012c7983 */ /* 0x000f220000300800 */
[----:B------:R-:W-:-:S03]  /*2d140*/  IMAD.MOV.U32 R72, RZ, RZ, R246 ;  /* 0x000000ffff487224 */ /* 0x000fc600078e00f6 */
[----:B------:R-:W4:Y:S01]  /*2d150*/  LDL.LU R246, [R1+0x1e74] ;  /* 0x001e740001f67983 */ /* 0x000f220000300800 */
[----:B------:R-:W-:-:S03]  /*2d160*/  IMAD.MOV.U32 R75, RZ, RZ, R37 ;  /* 0x000000ffff4b7224 */ /* 0x000fc600078e0025 */
[----:B------:R-:W4:Y:S04]  /*2d170*/  LDL.LU R247, [R1+0x1e70] ;  /* 0x001e700001f77983 */ /* 0x000f280000300800 */
[----:B------:R-:W4:Y:S01]  /*2d180*/  LDL.LU R36, [R1+0x1e6c] ;  /* 0x001e6c0001247983 */ /* 0x000f220000300800 */
[----:B------:R-:W-:-:S03]  /*2d190*/  MOV R70, R53 ;  /* 0x0000003500467202 */ /* 0x000fc60000000f00 */
[----:B------:R-:W4:Y:S01]  /*2d1a0*/  LDL.LU R37, [R1+0x1e68] ;  /* 0x001e680001257983 */ /* 0x000f220000300800 */
[----:B------:R-:W-:Y:S02]  /*2d1b0*/  IMAD.MOV.U32 R71, RZ, RZ, R52 ;  /* 0x000000ffff477224 */ /* 0x000fe400078e0034 */
[----:B--2---:R-:W-:Y:S02]  /*2d1c0*/  IMAD.MOV.U32 R69, RZ, RZ, R41 ;  /* 0x000000ffff457224 */ /* 0x004fe400078e0029 */
[----:B---3--:R-:W-:Y:S02]  /*2d1d0*/  IMAD.MOV.U32 R68, RZ, RZ, R40 ;  /* 0x000000ffff447224 */ /* 0x008fe400078e0028 */
[----:B------:R-:W2:Y:S04]  /*2d1e0*/  LDL.LU R40, [R1+0x1e64] ;  /* 0x001e640001287983 */ /* 0x000ea80000300800 */
[----:B------:R-:W3:Y:S04]  /*2d1f0*/  LDL.LU R41, [R1+0x1e60] ;  /* 0x001e600001297983 */ /* 0x000ee80000300800 */
[----:B------:R-:W2:Y:S01]  /*2d200*/  LDL.LU R53, [R1+0x1e5c] ;  /* 0x001e5c0001357983 */ /* 0x000ea20000300800 */
[----:B------:R-:W-:-:S03]  /*2d210*/  MOV R118, R245 ;  /* 0x000000f500767202 */ /* 0x000fc60000000f00 */
[----:B------:R-:W3:Y:S01]  /*2d220*/  LDL.LU R52, [R1+0x1e58] ;  /* 0x001e580001347983 */ /* 0x000ee20000300800 */
[----:B------:R-:W-:Y:S02]  /*2d230*/  IMAD.MOV.U32 R119, RZ, RZ, R244 ;  /* 0x000000ffff777224 */ /* 0x000fe400078e00f4 */
[----:B----4-:R-:W-:Y:S02]  /*2d240*/  IMAD.MOV.U32 R117, RZ, RZ, R48 ;  /* 0x000000ffff757224 */ /* 0x010fe400078e0030 */
        /* <DEDUP_REMOVED lines=19> */
[----:B------:R-:W4:Y:S04]  /*2d380*/  LDL.LU R44, [R1+0x1e2c] ;  /* 0x001e2c00012c7983 */ /* 0x000f280000300800 */
[----:B------:R-:W4:Y:S01]  /*2d390*/  LDL.LU R45, [R1+0x1e28] ;  /* 0x001e2800012d7983 */ /* 0x000f220000300800 */
[----:B--2---:R-:W-:Y:S01]  /*2d3a0*/  IMAD.MOV.U32 R235, RZ, RZ, R53 ;  /* 0x000000ffffeb7224 */ /* 0x004fe200078e0035 */
[----:B---3--:R-:W-:Y:S01]  /*2d3b0*/  MOV R234, R52 ;  /* 0x0000003400ea7202 */ /* 0x008fe20000000f00 */
[----:B----4-:R-:W-:-:S02]  /*2d3c0*/  IMAD.MOV.U32 R233, RZ, RZ, R49 ;  /* 0x000000ffffe97224 */ /* 0x010fc400078e0031 */
[----:B------:R-:W-:Y:S02]  /*2d3d0*/  IMAD.MOV.U32 R232, RZ, RZ, R48 ;  /* 0x000000ffffe87224 */ /* 0x000fe400078e0030 */
[----:B------:R-:W2:Y:S04]  /*2d3e0*/  LDL.LU R48, [R1+0x1e24] ;  /* 0x001e240001307983 */ /* 0x000ea80000300800 */
[----:B------:R-:W3:Y:S04]  /*2d3f0*/  LDL.LU R49, [R1+0x1e20] ;  /* 0x001e200001317983 */ /* 0x000ee80000300800 */
[----:B------:R-:W4:Y:S01]  /*2d400*/  LDL.LU R52, [R1+0x1e1c] ;  /* 0x001e1c0001347983 */ /* 0x000f220000300800 */
[----:B------:R-:W-:-:S03]  /*2d410*/  IMAD.MOV.U32 R141, RZ, RZ, R57 ;  /* 0x000000ffff8d7224 */ /* 0x000fc600078e0039 */
[----:B------:R-:W2:Y:S01]  /*2d420*/  LDL.LU R53, [R1+0x1e18] ;  /* 0x001e180001357983 */ /* 0x000ea20000300800 */
[----:B------:R-:W-:-:S03]  /*2d430*/  IMAD.MOV.U32 R140, RZ, RZ, R56 ;  /* 0x000000ffff8c7224 */ /* 0x000fc600078e0038 */
[----:B------:R-:W2:Y:S04]  /*2d440*/  LDL.LU R56, [R1+0x1e14] ;  /* 0x001e140001387983 */ /* 0x000ea80000300800 */
[----:B------:R-:W3:Y:S01]  /*2d450*/  LDL.LU R57, [R1+0x1e10] ;  /* 0x001e100001397983 */ /* 0x000ee20000300800 */
[----:B------:R-:W-:Y:S01]  /*2d460*/  HMMA.1688.F32.TF32 R100, R120, R32, R100 ;  /* 0x000000207864723c */ /* 0x000fe20000081064 */
[----:B------:R-:W-:Y:S01]  /*2d470*/  MOV R142, R244 ;  /* 0x000000f4008e7202 */ /* 0x000fe20000000f00 */
[----:B------:R-:W-:Y:S01]  /*2d480*/  IMAD.MOV.U32 R143, RZ, RZ, R245 ;  /* 0x000000ffff8f7224 */ /* 0x000fe200078e00f5 */
[----:B------:R-:W4:Y:S01]  /*2d490*/  LDL.LU R244, [R1+0x1e0c] ;  /* 0x001e0c0001f47983 */ /* 0x000f220000300800 */
[----:B------:R-:W-:Y:S01]  /*2d4a0*/  MOV R198, R61 ;  /* 0x0000003d00c67202 */ /* 0x000fe20000000f00 */
[----:B------:R-:W-:-:S02]  /*2d4b0*/  IMAD.MOV.U32 R197, RZ, RZ, R247 ;  /* 0x000000ffffc57224 */ /* 0x000fc400078e00f7 */
[----:B------:R-:W-:Y:S01]  /*2d4c0*/  IMAD.MOV.U32 R199, RZ, RZ, R60 ;  /* 0x000000ffffc77224 */ /* 0x000fe200078e003c */
[----:B------:R-:W4:Y:S01]  /*2d4d0*/  LDL.LU R245, [R1+0x1e08] ;  /* 0x001e080001f57983 */ /* 0x000f220000300800 */
[----:B------:R-:W-:-:S03]  /*2d4e0*/  IMAD.MOV.U32 R196, RZ, RZ, R246 ;  /* 0x000000ffffc47224 */ /* 0x000fc600078e00f6 */
[----:B------:R-:W4:Y:S01]  /*2d4f0*/  LDL.LU R246, [R1+0x1e04] ;  /* 0x001e040001f67983 */ /* 0x000f220000300800 */
[----:B------:R-:W-:-:S03]  /*2d500*/  IMAD.MOV.U32 R136, RZ, RZ, R41 ;  /* 0x000000ffff887224 */ /* 0x000fc600078e0029 */
[----:B------:R-:W4:Y:S01]  /*2d510*/  LDL.LU R247, [R1+0x1e00] ;  /* 0x001e000001f77983 */ /* 0x000f220000300800 */
[----:B------:R-:W-:-:S06]  /*2d520*/  IMAD.MOV.U32 R137, RZ, RZ, R40 ;  /* 0x000000ffff897224 */ /* 0x000fcc00078e0028 */
[----:B------:R-:W-:Y:S01]  /*2d530*/  STL [R1+0x1d2c], R103 ;  /* 0x001d2c6701007387 */ /* 0x000fe20000100800 */
[----:B--2---:R-:W-:-:S03]  /*2d540*/  IMAD.MOV.U32 R241, RZ, RZ, R56 ;  /* 0x000000fffff17224 */ /* 0x004fc600078e0038 */
[----:B------:R-:W-:Y:S01]  /*2d550*/  LDS R56, [R3+0x4000] ;  /* 0x0040000003387984 */ /* 0x000fe20000000800 */
[----:B---3--:R-:W-:-:S03]  /*2d560*/  IMAD.MOV.U32 R240, RZ, RZ, R57 ;  /* 0x000000fffff07224 */ /* 0x008fc600078e0039 */
[----:B------:R-:W1:Y:S01]  /*2d570*/  LDS R57, [R0+0x4000] ;  /* 0x0040000000397984 */ /* 0x000e620000000800 */
[----:B------:R-:W-:Y:S02]  /*2d580*/  IMAD.MOV.U32 R160, RZ, RZ, R49 ;  /* 0x000000ffffa07224 */ /* 0x000fe400078e0031 */
[----:B------:R-:W-:Y:S02]  /*2d590*/  IMAD.MOV.U32 R161, RZ, RZ, R48 ;  /* 0x000000ffffa17224 */ /* 0x000fe400078e0030 */
[C---:B-1----:R-:W-:Y:S07]  /*2d5a0*/  HMMA.1688.F32.TF32 R48, R56.reuse, R20, R232 ;  /* 0x000000143830723c */ /* 0x042fee00000810e8 */
[----:B------:R-:W-:Y:S01]  /*2d5b0*/  IMAD.MOV.U32 R232, RZ, RZ, R188 ;  /* 0x000000ffffe87224 */ /* 0x000fe200078e00bc */
[----:B------:R-:W-:Y:S01]  /*2d5c0*/  MOV R234, R190 ;  /* 0x000000be00ea7202 */ /* 0x000fe20000000f00 */
[----:B------:R-:W2:Y:S01]  /*2d5d0*/  LDL.LU R188, [R1+0x1dfc] ;  /* 0x001dfc0001bc7983 */ /* 0x000ea20000300800 */
[----:B------:R-:W-:Y:S01]  /*2d5e0*/  IMAD.MOV.U32 R233, RZ, RZ, R189 ;  /* 0x000000ffffe97224 */ /* 0x000fe200078e00bd */
[----:B------:R-:W-:Y:S01]  /*2d5f0*/  HMMA.1688.F32.TF32 R40, R56, R28, R196 ;  /* 0x0000001c3828723c */ /* 0x000fe200000810c4 */
[----:B------:R-:W-:Y:S01]  /*2d600*/  IMAD.MOV.U32 R235, RZ, RZ, R228 ;  /* 0x000000ffffeb7224 */ /* 0x000fe200078e00e4 */
[----:B------:R-:W2:Y:S04]  /*2d610*/  LDL.LU R189, [R1+0x1df8] ;  /* 0x001df80001bd7983 */ /* 0x000ea80000300800 */
[----:B------:R-:W2:Y:S01]  /*2d620*/  LDL.LU R190, [R1+0x1df4] ;  /* 0x001df40001be7983 */ /* 0x000ea20000300800 */
[----:B------:R-:W-:Y:S01]  /*2d630*/  IMAD.MOV.U32 R196, RZ, RZ, R229 ;  /* 0x000000ffffc47224 */ /* 0x000fe200078e00e5 */
[----:B------:R-:W-:Y:S01]  /*2d640*/  MOV R198, R236 ;  /* 0x000000ec00c67202 */ /* 0x000fe20000000f00 */
[----:B------:R-:W-:Y:S01]  /*2d650*/  IMAD.MOV.U32 R197, RZ, RZ, R230 ;  /* 0x000000ffffc57224 */ /* 0x000fe200078e00e6 */
[----:B------:R-:W3:Y:S01]  /*2d660*/  LDL.LU R228, [R1+0x1df0] ;  /* 0x001df00001e47983 */ /* 0x000ee20000300800 */
[----:B------:R-:W-:-:S03]  /*2d670*/  IMAD.MOV.U32 R199, RZ, RZ, R237 ;  /* 0x000000ffffc77224 */ /* 0x000fc600078e00ed */
[----:B------:R-:W3:Y:S04]  /*2d680*/  LDL.LU R229, [R1+0x1dec] ;  /* 0x001dec0001e57983 */ /* 0x000ee80000300800 */
[----:B------:R-:W3:Y:S04]  /*2d690*/  LDL.LU R230, [R1+0x1de8] ;  /* 0x001de80001e67983 */ /* 0x000ee80000300800 */
[----:B------:R-:W2:Y:S04]  /*2d6a0*/  LDL.LU R236, [R1+0x1de4] ;  /* 0x001de40001ec7983 */ /* 0x000ea80000300800 */
[----:B------:R-:W2:Y:S04]  /*2d6b0*/  LDL.LU R237, [R1+0x1de0] ;  /* 0x001de00001ed7983 */ /* 0x000ea80000300800 */
[----:B------:R-:W2:Y:S04]  /*2d6c0*/  LDL.LU R238, [R1+0x1ddc] ;  /* 0x001ddc0001ee7983 */ /* 0x000ea80000300800 */
[----:B------:R-:W2:Y:S04]  /*2d6d0*/  LDL.LU R239, [R1+0x1dd8] ;  /* 0x001dd80001ef7983 */ /* 0x000ea80000300800 */
[----:B------:R-:W3:Y:S04]  /*2d6e0*/  LDL.LU R231, [R1+0x1dd4] ;  /* 0x001dd40001e77983 */ /* 0x000ee80000300800 */
[----:B------:R-:W2:Y:S01]  /*2d6f0*/  LDL.LU R191, [R1+0x1dd0] ;  /* 0x001dd00001bf7983 */ /* 0x000ea20000300800 */
[----:B------:R-:W-:Y:S01]  /*2d700*/  IMAD.MOV.U32 R112, RZ, RZ, R243 ;  /* 0x000000ffff707224 */ /* 0x000fe200078e00f3 */
[----:B------:R-:W-:Y:S01]  /*2d710*/  MOV R162, R45 ;  /* 0x0000002d00a27202 */ /* 0x000fe20000000f00 */
[----:B------:R-:W-:Y:S01]  /*2d720*/  IMAD.MOV.U32 R113, RZ, RZ, R242 ;  /* 0x000000ffff717224 */ /* 0x000fe200078e00f2 */
[----:B------:R-:W-:Y:S01]  /*2d730*/  MOV R242, R53 ;  /* 0x0000003500f27202 */ /* 0x000fe20000000f00 */
[----:B----4-:R-:W-:Y:S01]  /*2d740*/  IMAD.MOV.U32 R243, RZ, RZ, R52 ;  /* 0x000000fffff37224 */ /* 0x010fe200078e0034 */
[----:B------:R-:W-:Y:S01]  /*2d750*/  MOV R138, R37 ;  /* 0x00000025008a7202 */ /* 0x000fe20000000f00 */
[----:B------:R-:W-:-:S02]  /*2d760*/  IMAD.MOV.U32 R163, RZ, RZ, R44 ;  /* 0x000000ffffa37224 */ /* 0x000fc400078e002c */
[----:B------:R-:W-:Y:S01]  /*2d770*/  IMAD.MOV.U32 R139, RZ, RZ, R36 ;  /* 0x000000ffff8b7224 */ /* 0x000fe200078e0024 */
[C---:B------:R-:W-:Y:S08]  /*2d780*/  HMMA.1688.F32.TF32 R244, R56.reuse, R8, R244 ;  /* 0x0000000838f4723c */ /* 0x040ff000000810f4 */
[C---:B------:R-:W-:Y:S08]  /*2d790*/  HMMA.1688.F32.TF32 R240, R56.reuse, R4, R240 ;  /* 0x0000000438f0723c */ /* 0x040ff000000810f0 */
[C---:B------:R-:W-:Y:S01]  /*2d7a0*/  HMMA.1688.F32.TF32 R36, R56.reuse, R32, R160 ;  /* 0x000000203824723c */ /* 0x040fe200000810a0 */
[----:B------:R-:W-:Y:S01]  /*2d7b0*/  IMAD.MOV.U32 R164, RZ, RZ, R227 ;  /* 0x000000ffffa47224 */ /* 0x000fe200078e00e3 */
[----:B------:R-:W-:Y:S01]  /*2d7c0*/  MOV R166, R225 ;  /* 0x000000e100a67202 */ /* 0x000fe20000000f00 */
[----:B------:R-:W-:Y:S01]  /*2d7d0*/  IMAD.MOV.U32 R165, RZ, RZ, R226 ;  /* 0x000000ffffa57224 */ /* 0x000fe200078e00e2 */
[----:B------:R-:W-:Y:S04]  /*2d7e0*/  LDS R160, [R3+0x4280] ;  /* 0x0042800003a07984 */ /* 0x000fe80000000800 */
[C---:B------:R-:W-:Y:S01]  /*2d7f0*/  HMMA.1688.F32.TF32 R44, R56.reuse, R24, R140 ;  /* 0x00000018382c723c */ /* 0x040fe2000008108c */
[----:B------:R-:W-:Y:S01]  /*2d800*/  IMAD.MOV.U32 R167, RZ, RZ, R224 ;  /* 0x000000ffffa77224 */ /* 0x000fe200078e00e0 */
[----:B------:R-:W-:Y:S04]  /*2d810*/  LDS R162, [R3+0x5280] ;  /* 0x0052800003a27984 */ /* 0x000fe80000000800 */
[----:B------:R-:W-:Y:S02]  /*2d820*/  LDS R161, [R0+0x4280] ;  /* 0x0042800000a17984 */ /* 0x000fe40000000800 */
[C---:B------:R-:W-:Y:S02]  /*2d830*/  HMMA.1688.F32.TF32 R52, R56.reuse, R16, R136 ;  /* 0x000000103834723c */ /* 0x040fe40000081088 */
[----:B------:R-:W-:Y:S04]  /*2d840*/  LDS R163, [R0+0x5280] ;  /* 0x0052800000a37984 */ /* 0x000fe80000000800 */
[----:B------:R-:W-:Y:S02]  /*2d850*/  LDS R224, [R3+0x4380] ;  /* 0x0043800003e07984 */ /* 0x000fe40000000800 */
[----:B------:R-:W-:Y:S02]  /*2d860*/  HMMA.1688.F32.TF32 R56, R56, R12, R128 ;  /* 0x0000000c3838723c */ /* 0x000fe40000081080 */
[----:B------:R-:W-:Y:S04]  /*2d870*/  LDS R226, [R3+0x5380] ;  /* 0x0053800003e27984 */ /* 0x000fe80000000800 */
[----:B------:R-:W-:Y:S02]  /*2d880*/  LDS R225, [R0+0x4380] ;  /* 0x0043800000e17984 */ /* 0x000fe40000000800 */
[-C--:B------:R-:W-:Y:S02]  /*2d890*/  HMMA.1688.F32.TF32 R60, R88, R8.reuse, R124 ;  /* 0x00000008583c723c */ /* 0x080fe4000008107c */
[----:B------:R-:W-:Y:S06]  /*2d8a0*/  LDS R227, [R0+0x5380] ;  /* 0x0053800000e37984 */ /* 0x000fec0000000800 */
[C---:B------:R-:W-:Y:S08]  /*2d8b0*/  HMMA.1688.F32.TF32 R124, R156.reuse, R8, R184 ;  /* 0x000000089c7c723c */ /* 0x040ff000000810b8 */
[C---:B------:R-:W-:Y:S08]  /*2d8c0*/  HMMA.1688.F32.TF32 R128, R156.reuse, R4, R180 ;  /* 0x000000049c80723c */ /* 0x040ff000000810b4 */
        /* <DEDUP_REMOVED lines=8> */
[----:B------:R-:W-:Y:S01]  /*2d950*/  LDS R157, [R0+0x4200] ;  /* 0x00420000009d7984 */ /* 0x000fe20000000800 */
[----:B------:R-:W-:Y:S03]  /*2d960*/  HMMA.1688.F32.TF32 R104, R120, R28, R104 ;  /* 0x0000001c7868723c */ /* 0x000fe60000081068 */
[----:B------:R-:W1:Y:S05]  /*2d970*/  LDS R159, [R0+0x5200] ;  /* 0x00520000009f7984 */ /* 0x000e6a0000000800 */
[C---:B------:R-:W-:Y:S08]  /*2d980*/  HMMA.1688.F32.TF32 R64, R88.reuse, R4, R116 ;  /* 0x000000045840723c */ /* 0x040ff00000081074 */
[C---:B------:R-:W-:Y:S08]  /*2d990*/  HMMA.1688.F32.TF32 R68, R88.reuse, R32, R68 ;  /* 0x000000205844723c */ /* 0x040ff00000081044 */
[C---:B------:R-:W-:Y:S08]  /*2d9a0*/  HMMA.1688.F32.TF32 R72, R88.reuse, R28, R72 ;  /* 0x0000001c5848723c */ /* 0x040ff00000081048 */
[C---:B------:R-:W-:Y:S08]  /*2d9b0*/  HMMA.1688.F32.TF32 R76, R88.reuse, R24, R76 ;  /* 0x00000018584c723c */ /* 0x040ff0000008104c */
[C---:B------:R-:W-:Y:S08]  /*2d9c0*/  HMMA.1688.F32.TF32 R80, R88.reuse, R20, R80 ;  /* 0x000000145850723c */ /* 0x040ff00000081050 */
[C---:B------:R-:W-:Y:S08]  /*2d9d0*/  HMMA.1688.F32.TF32 R84, R88.reuse, R16, R84 ;  /* 0x000000105854723c */ /* 0x040ff00000081054 */
[----:B------:R-:W-:Y:S08]  /*2d9e0*/  HMMA.1688.F32.TF32 R88, R88, R12, R112 ;  /* 0x0000000c5858723c */ /* 0x000ff00000081070 */
[C---:B------:R-:W-:Y:S08]  /*2d9f0*/  HMMA.1688.F32.TF32 R96, R120.reuse, R4, R108 ;  /* 0x000000047860723c */ /* 0x040ff0000008106c */
[C---:B------:R-:W-:Y:S01]  /*2da00*/  HMMA.1688.F32.TF32 R92, R120.reuse, R8, R92 ;  /* 0x00000008785c723c */ /* 0x040fe2000008105c */
[----:B------:R-:W-:Y:S04]  /*2da10*/  STL [R1+0x1d28], R105 ;  /* 0x001d286901007387 */ /* 0x000fe80000100800 */
[----:B------:R-:W-:Y:S04]  /*2da20*/  STL [R1+0x1d24], R106 ;  /* 0x001d246a01007387 */ /* 0x000fe80000100800 */
[----:B------:R-:W-:Y:S01]  /*2da30*/  STL [R1+0x1d20], R107 ;  /* 0x001d206b01007387 */ /* 0x000fe20000100800 */
[C---:B---3--:R-:W-:Y:S08]  /*2da40*/  HMMA.1688.F32.TF32 R112, R120.reuse, R20, R228 ;  /* 0x000000147870723c */ /* 0x048ff000000810e4 */
[C---:B--2---:R-:W-:Y:S08]  /*2da50*/  HMMA.1688.F32.TF32 R116, R120.reuse, R16, R188 ;  /* 0x000000107874723c */ /* 0x044ff000000810bc */
[C---:B------:R-:W-:Y:S08]  /*2da60*/  HMMA.1688.F32.TF32 R108, R120.reuse, R24, R236 ;  /* 0x00000018786c723c */ /* 0x040ff000000810ec */
[----:B------:R-:W-:Y:S01]  /*2da70*/  HMMA.1688.F32.TF32 R120, R120, R12, R192 ;  /* 0x0000000c7878723c */ /* 0x000fe200000810c0 */
        /* <DEDUP_REMOVED lines=11> */
[----:B------:R1:W-:Y:S01]  /*2db30*/  STL [R1+0x1d00], R123 ;  /* 0x001d007b01007387 */ /* 0x0003e20000100800 */
[----:B------:R-:W-:-:S02]  /*2db40*/  IMAD.MOV.U32 R230, RZ, RZ, R252 ;  /* 0x000000ffffe67224 */ /* 0x000fc400078e00fc */
[----:B------:R-:W-:Y:S01]  /*2db50*/  IMAD.MOV.U32 R231, RZ, RZ, R2 ;  /* 0x000000ffffe77224 */ /* 0x000fe200078e0002 */
[----:B------:R-:W-:Y:S04]  /*2db60*/  LDS R192, [R3+0x4300] ;  /* 0x0043000003c07984 */ /* 0x000fe80000000800 */
[----:B------:R-:W-:Y:S01]  /*2db70*/  LDS R194, [R3+0x5300] ;  /* 0x0053000003c27984 */ /* 0x000fe20000000800 */
[C---:B-1----:R-:W-:Y:S03]  /*2db80*/  HMMA.1688.F32.TF32 R120, R156.reuse, R8, R164 ;  /* 0x000000089c78723c */ /* 0x042fe600000810a4 */
[----:B------:R-:W-:Y:S04]  /*2db90*/  STL [R1+0x1d1c], R124 ;  /* 0x001d1c7c01007387 */ /* 0x000fe80000100800 */
[----:B------:R-:W-:Y:S04]  /*2dba0*/  STL [R1+0x1d18], R125 ;  /* 0x001d187d01007387 */ /* 0x000fe80000100800 */
[----:B------:R-:W-:Y:S04]  /*2dbb0*/  STL [R1+0x1d14], R126 ;  /* 0x001d147e01007387 */ /* 0x000fe80000100800 */
[----:B------:R1:W-:Y:S04]  /*2dbc0*/  STL [R1+0x1d10], R127 ;  /* 0x001d107f01007387 */ /* 0x0003e80000100800 */
[----:B------:R-:W-:Y:S04]  /*2dbd0*/  LDS R193, [R0+0x4300] ;  /* 0x0043000000c17984 */ /* 0x000fe80000000800 */
[----:B------:R-:W2:Y:S04]  /*2dbe0*/  LDS R195, [R0+0x5300] ;  /* 0x0053000000c37984 */ /* 0x000ea80000000800 */
[----:B------:R-:W-:Y:S04]  /*2dbf0*/  STL.64 [R1+0xd0], R120 ;  /* 0x0000d07801007387 */ /* 0x000fe80000100a00 */
[----:B------:R3:W-:Y:S04]  /*2dc00*/  STL.64 [R1+0xd8], R122 ;  /* 0x0000d87a01007387 */ /* 0x0007e80000100a00 */
[----:B------:R-:W4:Y:S04]  /*2dc10*/  LDL.LU R236, [R1+0xe0] ;  /* 0x0000e00001ec7983 */ /* 0x000f280000300800 */
[----:B------:R-:W4:Y:S04]  /*2dc20*/  LDL.LU R237, [R1+0xe4] ;  /* 0x0000e40001ed7983 */ /* 0x000f280000300800 */
[----:B------:R-:W4:Y:S04]  /*2dc30*/  LDL.LU R238, [R1+0xe8] ;  /* 0x0000e80001ee7983 */ /* 0x000f280000300800 */
[----:B------:R-:W4:Y:S04]  /*2dc40*/  LDL.LU R239, [R1+0xec] ;  /* 0x0000ec0001ef7983 */ /* 0x000f280000300800 */
[----:B------:R-:W2:Y:S04]  /*2dc50*/  LDL.LU R228, [R1+0xf0] ;  /* 0x0000f00001e47983 */ /* 0x000ea80000300800 */
[----:B------:R-:W2:Y:S04]  /*2dc60*/  LDL.LU R229, [R1+0xf4] ;  /* 0x0000f40001e57983 */ /* 0x000ea80000300800 */
[----:B------:R-:W2:Y:S04]  /*2dc70*/  LDL.LU R252, [R1+0x1dcc] ;  /* 0x001dcc0001fc7983 */ /* 0x000ea80000300800 */
        /* <DEDUP_REMOVED lines=12> */
[----:B------:R-:W4:Y:S01]  /*2dd40*/  LDL.LU R175, [R1+0x15c] ;  /* 0x00015c0001af7983 */ /* 0x000f220000300800 */
[C---:B-1----:R-:W-:Y:S03]  /*2dd50*/  HMMA.1688.F32.TF32 R124, R156.reuse, R28, R232 ;  /* 0x0000001c9c7c723c */ /* 0x042fe600000810e8 */
[----:B------:R-:W4:Y:S04]  /*2dd60*/  LDL.LU R168, [R1+0x160] ;  /* 0x0001600001a87983 */ /* 0x000f280000300800 */
[----:B------:R-:W4:Y:S04]  /*2dd70*/  LDL.LU R169, [R1+0x164] ;  /* 0x0001640001a97983 */ /* 0x000f280000300800 */
[----:B------:R-:W4:Y:S04]  /*2dd80*/  LDL.LU R170, [R1+0x168] ;  /* 0x0001680001aa7983 */ /* 0x000f280000300800 */
[----:B------:R-:W4:Y:S01]  /*2dd90*/  LDL.LU R171, [R1+0x16c] ;  /* 0x00016c0001ab7983 */ /* 0x000f220000300800 */
[C---:B---3--:R-:W-:Y:S03]  /*2dda0*/  HMMA.1688.F32.TF32 R120, R156.reuse, R32, R196 ;  /* 0x000000209c78723c */ /* 0x048fe600000810c4 */
        /* <DEDUP_REMOVED lines=32> */
[----:B------:R-:W-:Y:S03]  /*2dfb0*/  HMMA.1688.F32.TF32 R116, R156, R4, R200 ;  /* 0x000000049c74723c */ /* 0x000fe600000810c8 */
        /* <DEDUP_REMOVED lines=9> */
[----:B------:R-:W-:-:S03]  /*2e050*/  MOV R114, R118 ;  /* 0x0000007600727202 */ /* 0x000fc60000000f00 */
[----:B------:R-:W3:Y:S01]  /*2e060*/  LDL.LU R177, [R1+0x134] ;  /* 0x0001340001b17983 */ /* 0x000ee20000300800 */
[----:B------:R-:W-:-:S03]  /*2e070*/  IMAD.MOV.U32 R115, RZ, RZ, R119 ;  /* 0x000000ffff737224 */ /* 0x000fc600078e0077 */
[----:B------:R-:W3:Y:S01]  /*2e080*/  LDL.LU R178, [R1+0x138] ;  /* 0x0001380001b27983 */ /* 0x000ee20000300800 */
[----:B------:R-:W-:Y:S01]  /*2e090*/  IMAD.MOV.U32 R112, RZ, RZ, R116 ;  /* 0x000000ffff707224 */ /* 0x000fe200078e0074 */
[----:B------:R-:W-:Y:S02]  /*2e0a0*/  MOV R118, R122 ;  /* 0x0000007a00767202 */ /* 0x000fe40000000f00 */
[----:B------:R-:W3:Y:S01]  /*2e0b0*/  LDL.LU R179, [R1+0x13c] ;  /* 0x00013c0001b37983 */ /* 0x000ee20000300800 */
[----:B------:R-:W-:Y:S01]  /*2e0c0*/  IMAD.MOV.U32 R113, RZ, RZ, R117 ;  /* 0x000000ffff717224 */ /* 0x000fe200078e0075 */
[----:B------:R-:W-:Y:S01]  /*2e0d0*/  MOV R122, R126 ;  /* 0x0000007e007a7202 */ /* 0x000fe20000000f00 */
[----:B------:R-:W-:Y:S01]  /*2e0e0*/  IMAD.MOV.U32 R119, RZ, RZ, R123 ;  /* 0x000000ffff777224 */ /* 0x000fe200078e007b */
[----:B------:R-:W3:Y:S01]  /*2e0f0*/  LDL.LU R184, [R1+0x110] ;  /* 0x0001100001b87983 */ /* 0x000ee20000300800 */
[----:B------:R-:W-:Y:S02]  /*2e100*/  IMAD.MOV.U32 R116, RZ, RZ, R120 ;  /* 0x000000ffff747224 */ /* 0x000fe400078e0078 */
[----:B------:R-:W-:Y:S01]  /*2e110*/  IMAD.MOV.U32 R117, RZ, RZ, R121 ;  /* 0x000000ffff757224 */ /* 0x000fe200078e0079 */
[----:B------:R-:W3:Y:S01]  /*2e120*/  LDL.LU R185, [R1+0x114] ;  /* 0x0001140001b97983 */ /* 0x000ee20000300800 */
[----:B------:R-:W-:-:S02]  /*2e130*/  IMAD.MOV.U32 R123, RZ, RZ, R127 ;  /* 0x000000ffff7b7224 */ /* 0x000fc400078e007f */
[----:B------:R-:W-:Y:S02]  /*2e140*/  IMAD.MOV.U32 R120, RZ, RZ, R124 ;  /* 0x000000ffff787224 */ /* 0x000fe400078e007c */
[----:B------:R-:W-:Y:S02]  /*2e150*/  IMAD.MOV.U32 R121, RZ, RZ, R125 ;  /* 0x000000ffff797224 */ /* 0x000fe400078e007d */
[----:B--2---:R-:W-:Y:S01]  /*2e160*/  IMAD.MOV.U32 R187, RZ, RZ, R252 ;  /* 0x000000ffffbb7224 */ /* 0x004fe200078e00fc */
[----:B----4-:R-:W-:Y:S02]  /*2e170*/  MOV R186, R2 ;  /* 0x0000000200ba7202 */ /* 0x010fe40000000f00 */
[----:B------:R-:W2:Y:S04]  /*2e180*/  LDL.LU R2, [R1+0x1dc4] ;  /* 0x001dc40001027983 */ /* 0x000ea80000300800 */
[----:B------:R-:W4:Y:S01]  /*2e190*/  LDL.LU R252, [R1+0x1dc0] ;  /* 0x001dc00001fc7983 */ /* 0x000f220000300800 */
[----:B---3--:R-:W-:Y:S08]  /*2e1a0*/  HMMA.1688.F32.TF32 R196, R160, R28, R196 ;  /* 0x0000001ca0c4723c */ /* 0x008ff000000810c4 */
[C---:B------:R-:W-:Y:S08]  /*2e1b0*/  HMMA.1688.F32.TF32 R248, R156.reuse, R24, R248 ;  /* 0x000000189cf8723c */ /* 0x040ff000000810f8 */
[----:B------:R-:W-:Y:S08]  /*2e1c0*/  HMMA.1688.F32.TF32 R220, R156, R20, R220 ;  /* 0x000000149cdc723c */ /* 0x000ff000000810dc */
[----:B------:R-:W-:Y:S08]  /*2e1d0*/  HMMA.1688.F32.TF32 R204, R160, R4, R204 ;  /* 0x00000004a0cc723c */ /* 0x000ff000000810cc */
[----:B------:R-:W-:Y:S01]  /*2e1e0*/  MOV R126, R250 ;  /* 0x000000fa007e7202 */ /* 0x000fe20000000f00 */
[----:B------:R-:W-:-:S02]  /*2e1f0*/  IMAD.MOV.U32 R127, RZ, RZ, R251 ;  /* 0x000000ffff7f7224 */ /* 0x000fc400078e00fb */
[----:B------:R-:W-:Y:S01]  /*2e200*/  IMAD.MOV.U32 R124, RZ, RZ, R248 ;  /* 0x000000ffff7c7224 */ /* 0x000fe200078e00f8 */
[----:B------:R-:W3:Y:S01]  /*2e210*/  LDL.LU.64 R250, [R1+0x1db8] ;  /* 0x001db80001fa7983 */ /* 0x000ee20000300a00 */
[C---:B------:R-:W-:Y:S08]  /*2e220*/  HMMA.1688.F32.TF32 R216, R156.reuse, R16, R216 ;  /* 0x000000109cd8723c */ /* 0x040ff000000810d8 */
[----:B------:R-:W-:Y:S08]  /*2e230*/  HMMA.1688.F32.TF32 R156, R156, R12, R212 ;  /* 0x0000000c9c9c723c */ /* 0x000ff000000810d4 */
[----:B------:R-:W-:Y:S01]  /*2e240*/  HMMA.1688.F32.TF32 R208, R160, R8, R208 ;  /* 0x00000008a0d0723c */ /* 0x000fe200000810d0 */
[----:B------:R-:W-:Y:S01]  /*2e250*/  IMAD.MOV.U32 R125, RZ, RZ, R249 ;  /* 0x000000ffff7d7224 */ /* 0x000fe200078e00f9 */
[----:B------:R-:W-:Y:S01]  /*2e260*/  MOV R106, R222 ;  /* 0x000000de006a7202 */ /* 0x000fe20000000f00 */
[----:B------:R-:W3:Y:S01]  /*2e270*/  LDL.LU.64 R248, [R1+0x1db0] ;  /* 0x001db00001f87983 */ /* 0x000ee20000300a00 */
[----:B------:R-:W-:-:S02]  /*2e280*/  IMAD.MOV.U32 R107, RZ, RZ, R223 ;  /* 0x000000ffff6b7224 */ /* 0x000fc400078e00df */
[----:B------:R-:W-:Y:S01]  /*2e290*/  IMAD.MOV.U32 R103, RZ, RZ, R220 ;  /* 0x000000ffff677224 */ /* 0x000fe200078e00dc */
[----:B------:R-:W3:Y:S01]  /*2e2a0*/  LDL.LU.64 R222, [R1+0x1da8] ;  /* 0x001da80001de7983 */ /* 0x000ee20000300a00 */
[----:B------:R-:W-:-:S03]  /*2e2b0*/  IMAD.MOV.U32 R105, RZ, RZ, R221 ;  /* 0x000000ffff697224 */ /* 0x000fc600078e00dd */
[----:B------:R-:W3:Y:S01]  /*2e2c0*/  LDL.LU.64 R220, [R1+0x1da0] ;  /* 0x001da00001dc7983 */ /* 0x000ee20000300a00 */
[C---:B------:R-:W-:Y:S03]  /*2e2d0*/  HMMA.1688.F32.TF32 R200, R160.reuse, R32, R200 ;  /* 0x00000020a0c8723c */ /* 0x040fe600000810c8 */
[----:B------:R-:W-:Y:S04]  /*2e2e0*/  STL.64 [R1+0x70], R216 ;  /* 0x000070d801007387 */ /* 0x000fe80000100a00 */
[----:B------:R1:W-:Y:S04]  /*2e2f0*/  STL.64 [R1+0x78], R218 ;  /* 0x000078da01007387 */ /* 0x0003e80000100a00 */
[----:B-1----:R-:W3:Y:S04]  /*2e300*/  LDL.LU.64 R218, [R1+0x1d98] ;  /* 0x001d980001da7983 */ /* 0x002ee80000300a00 */
[----:B------:R-:W3:Y:S04]  /*2e310*/  LDL.LU.64 R216, [R1+0x1d90] ;  /* 0x001d900001d87983 */ /* 0x000ee80000300a00 */
[----:B------:R-:W3:Y:S04]  /*2e320*/  LDL.LU.64 R214, [R1+0x1d88] ;  /* 0x001d880001d67983 */ /* 0x000ee80000300a00 */
[----:B------:R-:W3:Y:S04]  /*2e330*/  LDL.LU.64 R212, [R1+0x1d80] ;  /* 0x001d800001d47983 */ /* 0x000ee80000300a00 */
[----:B------:R1:W-:Y:S04]  /*2e340*/  STL.64 [R1+0x60], R156 ;  /* 0x0000609c01007387 */ /* 0x0003e80000100a00 */
[----:B------:R-:W-:Y:S04]  /*2e350*/  STL.64 [R1+0x68], R158 ;  /* 0x0000689e01007387 */ /* 0x000fe80000100a00 */
[----:B-1----:R-:W3:Y:S04]  /*2e360*/  LDL.LU R156, [R1+0x170] ;  /* 0x00017000019c7983 */ /* 0x002ee80000300800 */
[----:B------:R-:W3:Y:S04]  /*2e370*/  LDL.LU R157, [R1+0x174] ;  /* 0x00017400019d7983 */ /* 0x000ee80000300800 */
[----:B------:R-:W-:Y:S04]  /*2e380*/  STL.64 [R1+0x50], R208 ;  /* 0x000050d001007387 */ /* 0x000fe80000100a00 */
[----:B------:R1:W-:Y:S04]  /*2e390*/  STL.64 [R1+0x58], R210 ;  /* 0x000058d201007387 */ /* 0x0003e80000100a00 */
[----:B-1----:R-:W3:Y:S04]  /*2e3a0*/  LDL.LU.64 R210, [R1+0x1d78] ;  /* 0x001d780001d27983 */ /* 0x002ee80000300a00 */
[----:B------:R-:W3:Y:S04]  /*2e3b0*/  LDL.LU.64 R208, [R1+0x1d70] ;  /* 0x001d700001d07983 */ /* 0x000ee80000300a00 */
        /* <DEDUP_REMOVED lines=11> */
[----:B------:R-:W3:Y:S01]  /*2e470*/  LDL.LU.64 R196, [R1+0x1d40] ;  /* 0x001d400001c47983 */ /* 0x000ee20000300a00 */
[----:B------:R-:W-:Y:S11]  /*2e480*/  HMMA.1688.F32.TF32 R232, R160, R24, R232 ;  /* 0x00000018a0e8723c */ /* 0x000ff600000810e8 */
[----:B------:R-:W-:Y:S11]  /*2e490*/  @!UPT UIADD3 URZ, URZ, URZ, URZ ;  /* 0x0000003f3f3ff290 */ /* 0x000ff6000fffe03f */
[----:B------:R-:W-:Y:S01]  /*2e4a0*/  @!UPT UIADD3 URZ, URZ, URZ, URZ ;  /* 0x0000003f3f3ff290 */ /* 0x000fe2000fffe03f */
[----:B------:R-:W-:Y:S04]  /*2e4b0*/  STL.64 [R1+0x10], R232 ;  /* 0x000010e801007387 */ /* 0x000fe80000100a00 */
[----:B------:R1:W-:Y:S04]  /*2e4c0*/  STL.64 [R1+0x18], R234 ;  /* 0x000018ea01007387 */ /* 0x0003e80000100a00 */
[----:B-1----:R-:W3:Y:S04]  /*2e4d0*/  LDL.LU.64 R234, [R1+0x1d38] ;  /* 0x001d380001ea7983 */ /* 0x002ee80000300a00 */
[----:B------:R-:W3:Y:S01]  /*2e4e0*/  LDL.LU.64 R232, [R1+0x1d30] ;  /* 0x001d300001e87983 */ /* 0x000ee20000300a00 */
[----:B----4-:R-:W-:-:S02]  /*2e4f0*/  IMAD.MOV.U32 R158, RZ, RZ, R252 ;  /* 0x000000ffff9e7224 */ /* 0x010fc400078e00fc */
[----:B--2---:R-:W-:Y:S01]  /*2e500*/  IMAD.MOV.U32 R159, RZ, RZ, R2 ;  /* 0x000000ffff9f7224 */ /* 0x004fe200078e0002 */
[----:B------:R-:W-:Y:S08]  /*2e510*/  HMMA.1688.F32.TF32 R164, R192, R8, R164 ;  /* 0x00000008c0a4723c */ /* 0x000ff000000810a4 */
[C---:B---3--:R-:W-:Y:S08]  /*2e520*/  HMMA.1688.F32.TF32 R248, R224.reuse, R12, R248 ;  /* 0x0000000ce0f8723c */ /* 0x048ff000000810f8 */
        /* <DEDUP_REMOVED lines=10> */
[----:B------:R-:W1:Y:S01]  /*2e5d0*/  LDS R227, [R0+0x7000] ;  /* 0x0070000000e37984 */ /* 0x000e620000000800 */
[----:B------:R-:W-:Y:S08]  /*2e5e0*/  HMMA.1688.F32.TF32 R156, R160, R20, R156 ;  /* 0x00000014a09c723c */ /* 0x000ff0000008109c */
[----:B-1----:R-:W-:Y:S11]  /*2e5f0*/  HMMA.1688.F32.TF32 R36, R224, R34, R36 ;  /* 0x00000022e024723c */ /* 0x002ff60000081024 */
[----:B------:R-:W-:Y:S04]  /*2e600*/  @!UPT UIADD3 URZ, URZ, URZ, URZ ;  /* 0x0000003f3f3ff290 */ /* 0x000fe8000fffe03f */
[----:B------:R-:W-:Y:S04]  /*2e610*/  STL.64 [R1], R156 ;  /* 0x0000009c01007387 */ /* 0x000fe80000100a00 */
[----:B------:R1:W-:Y:S02]  /*2e620*/  STL.64 [R1+0x8], R158 ;  /* 0x0000089e01007387 */ /* 0x0003e40000100a00 */
[C---:B-1----:R-:W-:Y:S08]  /*2e630*/  HMMA.1688.F32.TF32 R156, R160.reuse, R16, R168 ;  /* 0x00000010a09c723c */ /* 0x042ff000000810a8 */
[----:B------:R-:W-:Y:S08]  /*2e640*/  HMMA.1688.F32.TF32 R160, R160, R12, R172 ;  /* 0x0000000ca0a0723c */ /* 0x000ff000000810ac */
[C---:B------:R-:W-:Y:S08]  /*2e650*/  HMMA.1688.F32.TF32 R168, R192.reuse, R4, R176 ;  /* 0x00000004c0a8723c */ /* 0x040ff000000810b0 */
[C---:B------:R-:W-:Y:S08]  /*2e660*/  HMMA.1688.F32.TF32 R172, R192.reuse, R32, R180 ;  /* 0x00000020c0ac723c */ /* 0x040ff000000810b4 */
[C---:B------:R-:W-:Y:S08]  /*2e670*/  HMMA.1688.F32.TF32 R176, R192.reuse, R28, R184 ;  /* 0x0000001cc0b0723c */ /* 0x040ff000000810b8 */
[C---:B------:R-:W-:Y:S07]  /*2e680*/  HMMA.1688.F32.TF32 R180, R192.reuse, R24, R188 ;  /* 0x00000018c0b4723c */ /* 0x040fee00000810bc */
[----:B------:R-:W-:Y:S01]  /*2e690*/  MOV R25, R36 ;  /* 0x0000002400197202 */ /* 0x000fe20000000f00 */
[----:B------:R-:W-:Y:S01]  /*2e6a0*/  HMMA.1688.F32.TF32 R184, R192, R20, R228 ;  /* 0x00000014c0b8723c */ /* 0x000fe200000810e4 */
[----:B------:R-:W-:Y:S01]  /*2e6b0*/  IMAD.MOV.U32 R24, RZ, RZ, R37 ;  /* 0x000000ffff187224 */ /* 0x000fe200078e0025 */
[----:B------:R-:W-:Y:S05]  /*2e6c0*/  STL [R1+0x1cdc], R163 ;  /* 0x001cdca301007387 */ /* 0x000fea0000100800 */
[----:B------:R-:W-:-:S02]  /*2e6d0*/  IMAD.MOV.U32 R21, RZ, RZ, R38 ;  /* 0x000000ffff157224 */ /* 0x000fc400078e0026 */
[----:B------:R-:W-:Y:S01]  /*2e6e0*/  IMAD.MOV.U32 R20, RZ, RZ, R39 ;  /* 0x000000ffff147224 */ /* 0x000fe200078e0027 */
[----:B------:R-:W-:Y:S01]  /*2e6f0*/  LDS R228, [R3+0x6080] ;  /* 0x0060800003e47984 */ /* 0x000fe20000000800 */
[C---:B------:R-:W-:Y:S03]  /*2e700*/  HMMA.1688.F32.TF32 R36, R224.reuse, R30, R40 ;  /* 0x0000001ee024723c */ /* 0x040fe60000081028 */
[----:B------:R-:W-:Y:S04]  /*2e710*/  STL [R1+0x1cd8], R164 ;  /* 0x001cd8a401007387 */ /* 0x000fe80000100800 */
[----:B------:R-:W-:Y:S04]  /*2e720*/  STL [R1+0x1cd4], R165 ;  /* 0x001cd4a501007387 */ /* 0x000fe80000100800 */
[----:B------:R-:W-:Y:S04]  /*2e730*/  STL [R1+0x1cd0], R166 ;  /* 0x001cd0a601007387 */ /* 0x000fe80000100800 */
[----:B------:R1:W-:Y:S04]  /*2e740*/  STL [R1+0x1ccc], R167 ;  /* 0x001ccca701007387 */ /* 0x0003e80000100800 */
[----:B------:R-:W-:Y:S04]  /*2e750*/  LDS R230, [R3+0x7080] ;  /* 0x0070800003e67984 */ /* 0x000fe80000000800 */
[----:B------:R-:W-:Y:S01]  /*2e760*/  LDS R229, [R0+0x6080] ;  /* 0x0060800000e57984 */ /* 0x000fe20000000800 */
[----:B------:R-:W-:Y:S01]  /*2e770*/  MOV R33, R36 ;  /* 0x0000002400217202 */ /* 0x000fe20000000f00 */
[----:B-1----:R-:W-:Y:S01]  /*2e780*/  HMMA.1688.F32.TF32 R164, R224, R10, R244 ;  /* 0x0000000ae0a4723c */ /* 0x002fe200000810f4 */
[----:B------:R-:W-:Y:S01]  /*2e790*/  IMAD.MOV.U32 R32, RZ, RZ, R37 ;  /* 0x000000ffff207224 */ /* 0x000fe200078e0025 */
[----:B------:R-:W1:Y:S01]  /*2e7a0*/  LDS R231, [R0+0x7080] ;  /* 0x0070800000e77984 */ /* 0x000e620000000800 */
[----:B------:R-:W-:-:S02]  /*2e7b0*/  IMAD.MOV.U32 R29, RZ, RZ, R38 ;  /* 0x000000ffff1d7224 */ /* 0x000fc400078e0026 */
[----:B------:R-:W-:-:S03]  /*2e7c0*/  IMAD.MOV.U32 R28, RZ, RZ, R39 ;  /* 0x000000ffff1c7224 */ /* 0x000fc600078e0027 */
[C---:B------:R-:W-:Y:S11]  /*2e7d0*/  HMMA.1688.F32.TF32 R36, R224.reuse, R26, R44 ;  /* 0x0000001ae024723c */ /* 0x040ff6000008102c */
[----:B------:R-:W-:Y:S05]  /*2e7e0*/  @!UPT UIADD3 URZ, URZ, URZ, URZ ;  /* 0x0000003f3f3ff290 */ /* 0x000fea000fffe03f */
[----:B------:R-:W-:Y:S01]  /*2e7f0*/  MOV R9, R164 ;  /* 0x000000a400097202 */ /* 0x000fe20000000f00 */
[----:B------:R-:W-:Y:S02]  /*2e800*/  IMAD.MOV.U32 R8, RZ, RZ, R165 ;  /* 0x000000ffff087224 */ /* 0x000fe400078e00a5 */
[----:B------:R-:W-:Y:S02]  /*2e810*/  IMAD.MOV.U32 R5, RZ, RZ, R166 ;  /* 0x000000ffff057224 */ /* 0x000fe400078e00a6 */
[----:B------:R-:W-:Y:S02]  /*2e820*/  IMAD.MOV.U32 R4, RZ, RZ, R167 ;  /* 0x000000ffff047224 */ /* 0x000fe400078e00a7 */
[----:B------:R-:W-:Y:S01]  /*2e830*/  HMMA.1688.F32.TF32 R164, R224, R6, R240 ;  /* 0x00000006e0a4723c */ /* 0x000fe200000810f0 */
[----:B------:R-:W-:Y:S01]  /*2e840*/  MOV R247, R36 ;  /* 0x0000002400f77202 */ /* 0x000fe20000000f00 */
[----:B------:R-:W-:Y:S02]  /*2e850*/  IMAD.MOV.U32 R246, RZ, RZ, R37 ;  /* 0x000000fffff67224 */ /* 0x000fe400078e0025 */
[----:B------:R-:W-:-:S02]  /*2e860*/  IMAD.MOV.U32 R245, RZ, RZ, R38 ;  /* 0x000000fffff57224 */ /* 0x000fc400078e0026 */
[----:B------:R-:W-:Y:S02]  /*2e870*/  IMAD.MOV.U32 R244, RZ, RZ, R39 ;  /* 0x000000fffff47224 */ /* 0x000fe400078e0027 */
[----:B------:R-:W-:Y:S01]  /*2e880*/  HMMA.1688.F32.TF32 R36, R224, R22, R48 ;  /* 0x00000016e024723c */ /* 0x000fe20000081030 */
[----:B------:R2:W-:Y:S04]  /*2e890*/  STL [R1+0x1cc8], R170 ;  /* 0x001cc8aa01007387 */ /* 0x0005e80000100800 */
[----:B------:R3:W-:Y:S03]  /*2e8a0*/  STL [R1+0x1cc4], R171 ;  /* 0x001cc4ab01007387 */ /* 0x0007e60000100800 */
[C---:B------:R-:W-:Y:S01]  /*2e8b0*/  HMMA.1688.F32.TF32 R188, R192.reuse, R16, R236 ;  /* 0x00000010c0bc723c */ /* 0x040fe200000810ec */
[----:B------:R-:W-:Y:S04]  /*2e8c0*/  LDS R236, [R3+0x6180] ;  /* 0x0061800003ec7984 */ /* 0x000fe80000000800 */
[----:B------:R-:W-:Y:S03]  /*2e8d0*/  LDS R238, [R3+0x7180] ;  /* 0x0071800003ee7984 */ /* 0x000fe60000000800 */
[----:B------:R-:W-:Y:S08]  /*2e8e0*/  HMMA.1688.F32.TF32 R192, R192, R12, R232 ;  /* 0x0000000cc0c0723c */ /* 0x000ff000000810e8 */
[----:B--2---:R-:W-:-:S02]  /*2e8f0*/  IMAD.MOV.U32 R170, RZ, RZ, R37 ;  /* 0x000000ffffaa7224 */ /* 0x004fc400078e0025 */
[----:B---3--:R-:W-:Y:S02]  /*2e900*/  IMAD.MOV.U32 R171, RZ, RZ, R38 ;  /* 0x000000ffffab7224 */ /* 0x008fe400078e0026 */
[----:B------:R-:W-:Y:S01]  /*2e910*/  IMAD.MOV.U32 R252, RZ, RZ, R39 ;  /* 0x000000fffffc7224 */ /* 0x000fe200078e0027 */
[C---:B------:R-:W-:Y:S01]  /*2e920*/  HMMA.1688.F32.TF32 R44, R224.reuse, R14, R56 ;  /* 0x0000000ee02c723c */ /* 0x040fe20000081038 */
[----:B------:R-:W-:Y:S01]  /*2e930*/  IMAD.MOV.U32 R12, RZ, RZ, R167 ;  /* 0x000000ffff0c7224 */ /* 0x000fe200078e00a7 */
[----:B------:R-:W-:Y:S01]  /*2e940*/  MOV R167, R36 ;  /* 0x0000002400a77202 */ /* 0x000fe20000000f00 */
[----:B------:R-:W-:Y:S01]  /*2e950*/  IMAD.MOV.U32 R16, RZ, RZ, R165 ;  /* 0x000000ffff107224 */ /* 0x000fe200078e00a5 */
[----:B------:R-:W-:Y:S01]  /*2e960*/  MOV R17, R164 ;  /* 0x000000a400117202 */ /* 0x000fe20000000f00 */
[----:B------:R-:W-:Y:S01]  /*2e970*/  IMAD.MOV.U32 R13, RZ, RZ, R166 ;  /* 0x000000ffff0d7224 */ /* 0x000fe200078e00a6 */
[----:B------:R-:W-:Y:S02]  /*2e980*/  LDS R232, [R3+0x6100] ;  /* 0x0061000003e87984 */ /* 0x000fe40000000800 */
[----:B------:R-:W-:Y:S02]  /*2e990*/  HMMA.1688.F32.TF32 R36, R224, R18, R52 ;  /* 0x00000012e024723c */ /* 0x000fe40000081034 */
[----:B------:R-:W-:Y:S04]  /*2e9a0*/  LDS R234, [R3+0x7100] ;  /* 0x0071000003ea7984 */ /* 0x000fe80000000800 */
[----:B------:R-:W-:Y:S02]  /*2e9b0*/  LDS R233, [R0+0x6100] ;  /* 0x0061000000e97984 */ /* 0x000fe40000000800 */
[----:B-1----:R-:W-:Y:S02]  /*2e9c0*/  HMMA.1688.F32.TF32 R40, R228, R10, R60 ;  /* 0x0000000ae428723c */ /* 0x002fe4000008103c */
[----:B------:R-:W1:Y:S04]  /*2e9d0*/  LDS R235, [R0+0x7100] ;  /* 0x0071000000eb7984 */ /* 0x000e680000000800 */
[----:B------:R-:W-:Y:S04]  /*2e9e0*/  LDS R237, [R0+0x6180] ;  /* 0x0061800000ed7984 */ /* 0x000fe80000000800 */
[----:B------:R-:W-:Y:S04]  /*2e9f0*/  STL.64 [R1+0x170], R44 ;  /* 0x0001702c01007387 */ /* 0x000fe80000100a00 */
[----:B------:R-:W2:Y:S02]  /*2ea00*/  LDS R239, [R0+0x7180] ;  /* 0x0071800000ef7984 */ /* 0x000ea40000000800 */
[----:B------:R-:W-:Y:S01]  /*2ea10*/  MOV R163, R36 ;  /* 0x0000002400a37202 */ /* 0x000fe20000000f00 */
[----:B------:R-:W-:Y:S01]  /*2ea20*/  IMAD.MOV.U32 R164, RZ, RZ, R37 ;  /* 0x000000ffffa47224 */ /* 0x000fe200078e0025 */
[----:B------:R-:W-:Y:S01]  /*2ea30*/  LDS R224, [R3+0x6380] ;  /* 0x0063800003e07984 */ /* 0x000fe20000000800 */
[----:B------:R-:W-:-:S02]  /*2ea40*/  IMAD.MOV.U32 R165, RZ, RZ, R38 ;  /* 0x000000ffffa57224 */ /* 0x000fc400078e0026 */
[----:B------:R-:W-:Y:S01]  /*2ea50*/  IMAD.MOV.U32 R166, RZ, RZ, R39 ;  /* 0x000000ffffa67224 */ /* 0x000fe200078e0027 */
[----:B------:R-:W-:Y:S01]  /*2ea60*/  LDS R226, [R3+0x7380] ;  /* 0x0073800003e27984 */ /* 0x000fe20000000800 */
[C---:B------:R-:W-:Y:S03]  /*2ea70*/  HMMA.1688.F32.TF32 R36, R228.reuse, R6, R64 ;  /* 0x00000006e424723c */ /* 0x040fe60000081040 */
[----:B------:R3:W-:Y:S04]  /*2ea80*/  STL.64 [R1+0x178], R46 ;  /* 0x0001782e01007387 */ /* 0x0007e80000100a00 */
[----:B------:R-:W-:Y:S04]  /*2ea90*/  STL.64 [R1+0x160], R40 ;  /* 0x0001602801007387 */ /* 0x000fe80000100a00 */
[----:B------:R4:W-:Y:S01]  /*2eaa0*/  STL.64 [R1+0x168], R42 ;  /* 0x0001682a01007387 */ /* 0x0009e20000100a00 */
[C---:B---3--:R-:W-:Y:S03]  /*2eab0*/  HMMA.1688.F32.TF32 R44, R228.reuse, R34, R68 ;  /* 0x00000022e42c723c */ /* 0x048fe60000081044 */
[----:B------:R-:W-:Y:S04]  /*2eac0*/  LDS R225, [R0+0x6380] ;  /* 0x0063800000e17984 */ /* 0x000fe80000000800 */
[----:B------:R-:W-:Y:S01]  /*2ead0*/  LDS R227, [R0+0x7380] ;  /* 0x0073800000e37984 */ /* 0x000fe20000000800 */
[C---:B----4-:R-:W-:Y:S03]  /*2eae0*/  HMMA.1688.F32.TF32 R40, R228.reuse, R30, R72 ;  /* 0x0000001ee428723c */ /* 0x050fe60000081048 */
[----:B------:R-:W-:Y:S04]  /*2eaf0*/  STL.64 [R1+0x150], R36 ;  /* 0x0001502401007387 */ /* 0x000fe80000100a00 */
[----:B------:R3:W-:Y:S02]  /*2eb00*/  STL.64 [R1+0x158], R38 ;  /* 0x0001582601007387 */ /* 0x0007e40000100a00 */
[C---:B---3--:R-:W-:Y:S06]  /*2eb10*/  HMMA.1688.F32.TF32 R36, R228.reuse, R26, R76 ;  /* 0x0000001ae424723c */ /* 0x048fec000008104c */
[----:B------:R-:W-:Y:S04]  /*2eb20*/  STL.64 [R1+0x140], R44 ;  /* 0x0001402c01007387 */ /* 0x000fe80000100a00 */
[----:B------:R3:W-:Y:S04]  /*2eb30*/  STL.64 [R1+0x148], R46 ;  /* 0x0001482e01007387 */ /* 0x0007e80000100a00 */
[----:B------:R-:W-:Y:S04]  /*2eb40*/  STL.64 [R1+0x130], R40 ;  /* 0x0001302801007387 */ /* 0x000fe80000100a00 */
[----:B------:R4:W-:Y:S01]  /*2eb50*/  STL.64 [R1+0x138], R42 ;  /* 0x0001382a01007387 */ /* 0x0009e20000100a00 */
[C---:B---3--:R-:W-:Y:S04]  /*2eb60*/  HMMA.1688.F32.TF32 R44, R228.reuse, R22, R80 ;  /* 0x00000016e42c723c */ /* 0x048fe80000081050 */
[----:B------:R-:W-:Y:S04]  /*2eb70*/  STL.64 [R1+0x120], R36 ;  /* 0x0001202401007387 */ /* 0x000fe80000100a00 */
[----:B----4-:R-:W-:Y:S01]  /*2eb80*/  HMMA.1688.F32.TF32 R40, R228, R18, R84 ;  /* 0x00000012e428723c */ /* 0x010fe20000081054 */
[----:B------:R3:W-:Y:S07]  /*2eb90*/  STL.64 [R1+0x128], R38 ;  /* 0x0001282601007387 */ /* 0x0007ee0000100a00 */
[----:B-1----:R-:W-:Y:S01]  /*2eba0*/  HMMA.1688.F32.TF32 R240, R232, R10, R92 ;  /* 0x0000000ae8f0723c */ /* 0x002fe2000008105c */
[----:B------:R-:W-:Y:S04]  /*2ebb0*/  LDS R92, [R3+0x6200] ;  /* 0x00620000035c7984 */ /* 0x000fe80000000800 */
[----:B------:R-:W-:Y:S03]  /*2ebc0*/  LDS R94, [R3+0x7200] ;  /* 0x00720000035e7984 */ /* 0x000fe60000000800 */
[----:B---3--:R-:W-:Y:S01]  /*2ebd0*/  HMMA.1688.F32.TF32 R36, R228, R14, R88 ;  /* 0x0000000ee424723c */ /* 0x008fe20000081058 */
[----:B------:R-:W-:Y:S04]  /*2ebe0*/  STL.64 [R1+0x110], R44 ;  /* 0x0001102c01007387 */ /* 0x000fe80000100a00 */
[----:B------:R-:W-:Y:S03]  /*2ebf0*/  STL.64 [R1+0x118], R46 ;  /* 0x0001182e01007387 */ /* 0x000fe60000100a00 */
[----:B------:R-:W-:Y:S01]  /*2ec00*/  HMMA.1688.F32.TF32 R96, R232, R6, R96 ;  /* 0x00000006e860723c */ /* 0x000fe20000081060 */
[----:B------:R-:W-:Y:S04]  /*2ec10*/  LDS R93, [R0+0x6200] ;  /* 0x00620000005d7984 */ /* 0x000fe80000000800 */
[----:B------:R-:W1:Y:S03]  /*2ec20*/  LDS R95, [R0+0x7200] ;  /* 0x00720000005f7984 */ /* 0x000e660000000800 */
[----:B--2---:R-:W-:Y:S01]  /*2ec30*/  HMMA.1688.F32.TF32 R68, R236, R34, R132 ;  /* 0x00000022ec44723c */ /* 0x004fe20000081084 */
[----:B------:R-:W-:Y:S04]  /*2ec40*/  LDS R228, [R3+0x6300] ;  /* 0x0063000003e47984 */ /* 0x000fe80000000800 */
[----:B------:R-:W-:Y:S04]  /*2ec50*/  LDS R230, [R3+0x7300] ;  /* 0x0073000003e67984 */ /* 0x000fe80000000800 */
[----:B------:R-:W-:Y:S04]  /*2ec60*/  STL.64 [R1+0xe0], R36 ;  /* 0x0000e02401007387 */ /* 0x000fe80000100a00 */
[----:B------:R-:W-:Y:S04]  /*2ec70*/  STL.64 [R1+0x100], R40 ;  /* 0x0001002801007387 */ /* 0x000fe80000100a00 */
[----:B------:R-:W-:Y:S04]  /*2ec80*/  STL.64 [R1+0x108], R42 ;  /* 0x0001082a01007387 */ /* 0x000fe80000100a00 */
[----:B------:R-:W-:Y:S04]  /*2ec90*/  STL [R1+0xe8], R38 ;  /* 0x0000e82601007387 */ /* 0x000fe80000100800 */
[----:B------:R2:W-:Y:S04]  /*2eca0*/  STL [R1+0x1ca0], R240 ;  /* 0x001ca0f001007387 */ /* 0x0005e80000100800 */
[----:B------:R3:W-:Y:S04]  /*2ecb0*/  STL [R1+0x1c9c], R241 ;  /* 0x001c9cf101007387 */ /* 0x0007e80000100800 */
[----:B------:R4:W-:Y:S01]  /*2ecc0*/  STL [R1+0x1c98], R242 ;  /* 0x001c98f201007387 */ /* 0x0009e20000100800 */
[----:B--2---:R-:W-:-:S03]  /*2ecd0*/  IMAD.MOV.U32 R240, RZ, RZ, R103 ;  /* 0x000000fffff07224 */ /* 0x004fc600078e0067 */
[----:B------:R2:W-:Y:S01]  /*2ece0*/  STL [R1+0x1c94], R243 ;  /* 0x001c94f301007387 */ /* 0x0005e20000100800 */
[----:B---3--:R-:W-:-:S03]  /*2ecf0*/  IMAD.MOV.U32 R241, RZ, RZ, R105 ;  /* 0x000000fffff17224 */ /* 0x008fc600078e0069 */
[----:B------:R-:W3:Y:S01]  /*2ed00*/  LDL.LU R103, [R1+0x1d2c] ;  /* 0x001d2c0001677983 */ /* 0x000ee20000300800 */
[----:B----4-:R-:W-:-:S03]  /*2ed10*/  IMAD.MOV.U32 R242, RZ, RZ, R106 ;  /* 0x000000fffff27224 */ /* 0x010fc600078e006a */
[----:B------:R-:W4:Y:S01]  /*2ed20*/  LDL.LU R105, [R1+0x1d28] ;  /* 0x001d280001697983 */ /* 0x000f220000300800 */
[----:B--2---:R-:W-:-:S03]  /*2ed30*/  MOV R243, R107 ;  /* 0x0000006b00f37202 */ /* 0x004fc60000000f00 */
[----:B------:R-:W4:Y:S04]  /*2ed40*/  LDL.LU R106, [R1+0x1d24] ;  /* 0x001d2400016a7983 */ /* 0x000f280000300800 */
[----:B------:R-:W4:Y:S01]  /*2ed50*/  LDL.LU R107, [R1+0x1d20] ;  /* 0x001d2000016b7983 */ /* 0x000f220000300800 */
[----:B------:R-:W-:-:S03]  /*2ed60*/  MOV R2, R39 ;  /* 0x0000002700027202 */ /* 0x000fc60000000f00 */
[----:B------:R2:W-:Y:S04]  /*2ed70*/  STL [R1+0x1c80], R96 ;  /* 0x001c806001007387 */ /* 0x0005e80000100800 */
[----:B------:R1:W-:Y:S04]  /*2ed80*/  STL [R1+0x1c7c], R97 ;  /* 0x001c7c6101007387 */ /* 0x0003e80000100800 */
[----:B------:R-:W-:Y:S04]  /*2ed90*/  STL [R1+0x1c78], R98 ;  /* 0x001c786201007387 */ /* 0x000fe80000100800 */
[----:B------:R1:W-:Y:S01]  /*2eda0*/  STL [R1+0x1c74], R99 ;  /* 0x001c746301007387 */ /* 0x0003e20000100800 */
[----:B------:R-:W-:Y:S01]  /*2edb0*/  HMMA.1688.F32.TF32 R44, R232, R26, R108 ;  /* 0x0000001ae82c723c */ /* 0x000fe2000008106c */
[----:B--2---:R-:W-:-:S02]  /*2edc0*/  IMAD.MOV.U32 R96, RZ, RZ, R120 ;  /* 0x000000ffff607224 */ /* 0x004fc400078e0078 */
[----:B------:R-:W-:Y:S04]  /*2edd0*/  LDS R229, [R0+0x6300] ;  /* 0x0063000000e57984 */ /* 0x000fe80000000800 */
[----:B------:R-:W-:Y:S01]  /*2ede0*/  IMAD.MOV.U32 R108, RZ, RZ, R124 ;  /* 0x000000ffff6c7224 */ /* 0x000fe200078e007c */
[----:B------:R-:W-:Y:S01]  /*2edf0*/  HMMA.1688.F32.TF32 R64, R236, R6, R128 ;  /* 0x00000006ec40723c */ /* 0x000fe20000081080 */
[----:B------:R-:W-:Y:S01]  /*2ee00*/  IMAD.MOV.U32 R109, RZ, RZ, R125 ;  /* 0x000000ffff6d7224 */ /* 0x000fe200078e007d */
[----:B------:R-:W-:Y:S01]  /*2ee10*/  MOV R111, R127 ;  /* 0x0000007f006f7202 */ /* 0x000fe20000000f00 */
[----:B------:R-:W-:Y:S01]  /*2ee20*/  IMAD.MOV.U32 R110, RZ, RZ, R126 ;  /* 0x000000ffff6e7224 */ /* 0x000fe200078e007e */
[----:B------:R-:W-:Y:S01]  /*2ee30*/  LDS R231, [R0+0x7300] ;  /* 0x0073000000e77984 */ /* 0x000fe20000000800 */
[----:B-1----:R-:W-:Y:S01]  /*2ee40*/  IMAD.MOV.U32 R97, RZ, RZ, R121 ;  /* 0x000000ffff617224 */ /* 0x002fe200078e0079 */
[----:B------:R-:W-:Y:S01]  /*2ee50*/  MOV R99, R123 ;  /* 0x0000007b00637202 */ /* 0x000fe20000000f00 */
[----:B------:R-:W-:Y:S01]  /*2ee60*/  IMAD.MOV.U32 R98, RZ, RZ, R122 ;  /* 0x000000ffff627224 */ /* 0x000fe200078e007a */
[C---:B---3--:R-:W-:Y:S08]  /*2ee70*/  HMMA.1688.F32.TF32 R36, R232.reuse, R34, R100 ;  /* 0x00000022e824723c */ /* 0x048ff00000081064 */
[----:B----4-:R-:W-:Y:S11]  /*2ee80*/  HMMA.1688.F32.TF32 R40, R232, R30, R104 ;  /* 0x0000001ee828723c */ /* 0x010ff60000081068 */
[----:B------:R-:W-:Y:S04]  /*2ee90*/  @!UPT UIADD3 URZ, URZ, URZ, URZ ;  /* 0x0000003f3f3ff290 */ /* 0x000fe8000fffe03f */
[----:B------:R1:W-:Y:S04]  /*2eea0*/  STL [R1+0x1c6c], R36 ;  /* 0x001c6c2401007387 */ /* 0x0003e80000100800 */
[----:B------:R2:W-:Y:S04]  /*2eeb0*/  STL [R1+0x1c68], R37 ;  /* 0x001c682501007387 */ /* 0x0005e80000100800 */
[----:B------:R3:W-:Y:S04]  /*2eec0*/  STL [R1+0x1c64], R38 ;  /* 0x001c642601007387 */ /* 0x0007e80000100800 */
[----:B------:R2:W-:Y:S04]  /*2eed0*/  STL [R1+0x1c60], R39 ;  /* 0x001c602701007387 */ /* 0x0005e80000100800 */
[----:B------:R-:W-:Y:S04]  /*2eee0*/  STL [R1+0x1c8c], R40 ;  /* 0x001c8c2801007387 */ /* 0x000fe80000100800 */
[----:B------:R-:W-:Y:S04]  /*2eef0*/  STL [R1+0x1c88], R41 ;  /* 0x001c882901007387 */ /* 0x000fe80000100800 */
[----:B------:R-:W-:Y:S04]  /*2ef00*/  STL [R1+0x1c84], R42 ;  /* 0x001c842a01007387 */ /* 0x000fe80000100800 */
[----:B------:R1:W-:Y:S04]  /*2ef10*/  STL [R1+0x1c70], R43 ;  /* 0x001c702b01007387 */ /* 0x0003e80000100800 */
[----:B------:R-:W2:Y:S04]  /*2ef20*/  LDL.LU R124, [R1+0x1d1c] ;  /* 0x001d1c00017c7983 */ /* 0x000ea80000300800 */
[----:B------:R-:W2:Y:S04]  /*2ef30*/  LDL.LU R125, [R1+0x1d18] ;  /* 0x001d1800017d7983 */ /* 0x000ea80000300800 */
[----:B------:R-:W2:Y:S04]  /*2ef40*/  LDL.LU R126, [R1+0x1d14] ;  /* 0x001d1400017e7983 */ /* 0x000ea80000300800 */
[----:B------:R-:W2:Y:S01]  /*2ef50*/  LDL.LU R127, [R1+0x1d10] ;  /* 0x001d1000017f7983 */ /* 0x000ea20000300800 */
[----:B------:R-:W-:-:S03]  /*2ef60*/  IMAD.MOV.U32 R100, RZ, RZ, R116 ;  /* 0x000000ffff647224 */ /* 0x000fc600078e0074 */
[----:B------:R-:W2:Y:S01]  /*2ef70*/  LDL.LU R120, [R1+0x1d0c] ;  /* 0x001d0c0001787983 */ /* 0x000ea20000300800 */
[----:B------:R-:W-:-:S03]  /*2ef80*/  IMAD.MOV.U32 R101, RZ, RZ, R117 ;  /* 0x000000ffff657224 */ /* 0x000fc600078e0075 */
[----:B------:R-:W2:Y:S01]  /*2ef90*/  LDL.LU R121, [R1+0x1d08] ;  /* 0x001d080001797983 */ /* 0x000ea20000300800 */
[----:B------:R-:W-:-:S03]  /*2efa0*/  IMAD.MOV.U32 R102, RZ, RZ, R118 ;  /* 0x000000ffff667224 */ /* 0x000fc600078e0076 */
[----:B------:R-:W2:Y:S01]  /*2efb0*/  LDL.LU R122, [R1+0x1d04] ;  /* 0x001d0400017a7983 */ /* 0x000ea20000300800 */
[----:B------:R-:W-:-:S03]  /*2efc0*/  MOV R103, R119 ;  /* 0x0000007700677202 */ /* 0x000fc60000000f00 */
[----:B------:R-:W2:Y:S01]  /*2efd0*/  LDL.LU R123, [R1+0x1d00] ;  /* 0x001d0000017b7983 */ /* 0x000ea20000300800 */
[----:B-1----:R-:W-:-:S03]  /*2efe0*/  IMAD.MOV.U32 R36, RZ, RZ, R112 ;  /* 0x000000ffff247224 */ /* 0x002fc600078e0070 */
[----:B------:R-:W2:Y:S02]  /*2eff0*/  LDL.LU R116, [R1+0x1cfc] ;  /* 0x001cfc0001747983 */ /* 0x000ea40000300800 */
[----:B--2---:R-:W-:Y:S02]  /*2f000*/  IMAD.MOV.U32 R37, RZ, RZ, R113 ;  /* 0x000000ffff257224 */ /* 0x004fe400078e0071 */
[----:B------:R-:W2:Y:S01]  /*2f010*/  LDL.LU R117, [R1+0x1cf8] ;  /* 0x001cf80001757983 */ /* 0x000ea20000300800 */
[----:B---3--:R-:W-:-:S03]  /*2f020*/  IMAD.MOV.U32 R38, RZ, RZ, R114 ;  /* 0x000000ffff267224 */ /* 0x008fc600078e0072 */
[----:B------:R-:W2:Y:S01]  /*2f030*/  LDL.LU R118, [R1+0x1cf4] ;  /* 0x001cf40001767983 */ /* 0x000ea20000300800 */
[----:B------:R-:W-:-:S03]  /*2f040*/  MOV R39, R115 ;  /* 0x0000007300277202 */ /* 0x000fc60000000f00 */
[----:B------:R-:W2:Y:S04]  /*2f050*/  LDL.LU R119, [R1+0x1cf0] ;  /* 0x001cf00001777983 */ /* 0x000ea80000300800 */
[----:B------:R-:W3:Y:S04]  /*2f060*/  LDL.LU R112, [R1+0x1cec] ;  /* 0x001cec0001707983 */ /* 0x000ee80000300800 */
[----:B------:R-:W3:Y:S04]  /*2f070*/  LDL.LU R113, [R1+0x1ce8] ;  /* 0x001ce80001717983 */ /* 0x000ee80000300800 */
[----:B------:R-:W3:Y:S04]  /*2f080*/  LDL.LU R114, [R1+0x1ce4] ;  /* 0x001ce40001727983 */ /* 0x000ee80000300800 */
[----:B------:R-:W3:Y:S04]  /*2f090*/  LDL.LU R115, [R1+0x1ce0] ;  /* 0x001ce00001737983 */ /* 0x000ee80000300800 */
[----:B------:R-:W2:Y:S04]  /*2f0a0*/  LDL.LU R104, [R1+0xd0] ;  /* 0x0000d00001687983 */ /* 0x000ea80000300800 */
[----:B------:R-:W2:Y:S04]  /*2f0b0*/  LDL.LU R105, [R1+0xd4] ;  /* 0x0000d40001697983 */ /* 0x000ea80000300800 */
[----:B------:R-:W2:Y:S04]  /*2f0c0*/  LDL.LU R106, [R1+0xd8] ;  /* 0x0000d800016a7983 */ /* 0x000ea80000300800 */
[----:B------:R-:W2:Y:S04]  /*2f0d0*/  LDL.LU R107, [R1+0xdc] ;  /* 0x0000dc00016b7983 */ /* 0x000ea80000300800 */
[----:B------:R-:W-:Y:S04]  /*2f0e0*/  STL [R1+0x1cac], R44 ;  /* 0x001cac2c01007387 */ /* 0x000fe80000100800 */
[----:B------:R-:W-:Y:S04]  /*2f0f0*/  STL [R1+0x1ca8], R45 ;  /* 0x001ca82d01007387 */ /* 0x000fe80000100800 */
[----:B------:R-:W-:Y:S04]  /*2f100*/  STL [R1+0x1ca4], R46 ;  /* 0x001ca42e01007387 */ /* 0x000fe80000100800 */
[----:B------:R-:W-:Y:S01]  /*2f110*/  STL [R1+0x1c90], R47 ;  /* 0x001c902f01007387 */ /* 0x000fe20000100800 */
[----:B---3--:R-:W-:Y:S08]  /*2f120*/  HMMA.1688.F32.TF32 R48, R232, R22, R112 ;  /* 0x00000016e830723c */ /* 0x008ff00000081070 */
[----:B--2---:R-:W-:Y:S11]  /*2f130*/  HMMA.1688.F32.TF32 R40, R92, R10, R104 ;  /* 0x0000000a5c28723c */ /* 0x004ff60000081068 */
[----:B------:R-:W-:Y:S04]  /*2f140*/  @!UPT UIADD3 URZ, URZ, URZ, URZ ;  /* 0x0000003f3f3ff290 */ /* 0x000fe8000fffe03f */
[----:B------:R1:W-:Y:S04]  /*2f150*/  STL [R1+0x1cbc], R48 ;  /* 0x001cbc3001007387 */ /* 0x0003e80000100800 */
[----:B------:R2:W-:Y:S04]  /*2f160*/  STL [R1+0x1cb8], R49 ;  /* 0x001cb83101007387 */ /* 0x0005e80000100800 */
[----:B------:R3:W-:Y:S04]  /*2f170*/  STL [R1+0x1cb4], R50 ;  /* 0x001cb43201007387 */ /* 0x0007e80000100800 */
[----:B------:R1:W-:Y:S01]  /*2f180*/  STL [R1+0x1cb0], R51 ;  /* 0x001cb03301007387 */ /* 0x0003e20000100800 */
[----:B------:R-:W-:Y:S01]  /*2f190*/  IMAD.MOV.U32 R107, RZ, RZ, R40 ;  /* 0x000000ffff6b7224 */ /* 0x000fe200078e0028 */
[----:B------:R-:W-:Y:S01]  /*2f1a0*/  MOV R104, R43 ;  /* 0x0000002b00687202 */ /* 0x000fe20000000f00 */
[----:B------:R-:W-:-:S02]  /*2f1b0*/  IMAD.MOV.U32 R106, RZ, RZ, R41 ;  /* 0x000000ffff6a7224 */ /* 0x000fc400078e0029 */
[----:B------:R-:W-:Y:S02]  /*2f1c0*/  IMAD.MOV.U32 R105, RZ, RZ, R42 ;  /* 0x000000ffff697224 */ /* 0x000fe400078e002a */
[C---:B------:R-:W-:Y:S01]  /*2f1d0*/  HMMA.1688.F32.TF32 R40, R92.reuse, R34, R100 ;  /* 0x000000225c28723c */ /* 0x040fe20000081064 */
[----:B------:R-:W4:Y:S04]  /*2f1e0*/  LDL.LU R100, [R1+0x70] ;  /* 0x0000700001647983 */ /* 0x000f280000300800 */
[----:B------:R-:W4:Y:S04]  /*2f1f0*/  LDL.LU R101, [R1+0x74] ;  /* 0x0000740001657983 */ /* 0x000f280000300800 */
[----:B------:R-:W4:Y:S04]  /*2f200*/  LDL.LU R102, [R1+0x78] ;  /* 0x0000780001667983 */ /* 0x000f280000300800 */
[----:B------:R-:W4:Y:S01]  /*2f210*/  LDL.LU R103, [R1+0x7c] ;  /* 0x00007c0001677983 */ /* 0x000f220000300800 */
[C---:B------:R-:W-:Y:S03]  /*2f220*/  HMMA.1688.F32.TF32 R36, R92.reuse, R6, R36 ;  /* 0x000000065c24723c */ /* 0x040fe60000081024 */
[----:B-1----:R-:W4:Y:S04]  /*2f230*/  LDL.LU R48, [R1+0x60] ;  /* 0x0000600001307983 */ /* 0x002f280000300800 */
[----:B--2---:R-:W2:Y:S01]  /*2f240*/  LDL.LU R49, [R1+0x64] ;  /* 0x0000640001317983 */ /* 0x004ea20000300800 */
[----:B------:R-:W-:Y:S03]  /*2f250*/  HMMA.1688.F32.TF32 R44, R92, R26, R108 ;  /* 0x0000001a5c2c723c */ /* 0x000fe6000008106c */
[----:B---3--:R-:W2:Y:S04]  /*2f260*/  LDL.LU R50, [R1+0x68] ;  /* 0x0000680001327983 */ /* 0x008ea80000300800 */
[----:B------:R-:W2:Y:S09]  /*2f270*/  LDL.LU R51, [R1+0x6c] ;  /* 0x00006c0001337983 */ /* 0x000eb20000300800 */
[----:B------:R-:W-:Y:S01]  /*2f280*/  IMAD.MOV.U32 R135, RZ, RZ, R36 ;  /* 0x000000ffff877224 */ /* 0x000fe200078e0024 */
[----:B------:R-:W-:Y:S01]  /*2f290*/  MOV R132, R39 ;  /* 0x0000002700847202 */ /* 0x000fe20000000f00 */
[----:B------:R-:W-:Y:S01]  /*2f2a0*/  IMAD.MOV.U32 R134, RZ, RZ, R37 ;  /* 0x000000ffff867224 */ /* 0x000fe200078e0025 */
[----:B------:R-:W-:Y:S01]  /*2f2b0*/  MOV R39, R43 ;  /* 0x0000002b00277202 */ /* 0x000fe20000000f00 */
[----:B------:R-:W-:-:S02]  /*2f2c0*/  IMAD.MOV.U32 R133, RZ, RZ, R38 ;  /* 0x000000ffff857224 */ /* 0x000fc400078e0026 */
[----:B------:R-:W-:Y:S02]  /*2f2d0*/  IMAD.MOV.U32 R36, RZ, RZ, R40 ;  /* 0x000000ffff247224 */ /* 0x000fe400078e0028 */
[----:B------:R-:W-:Y:S02]  /*2f2e0*/  IMAD.MOV.U32 R37, RZ, RZ, R41 ;  /* 0x000000ffff257224 */ /* 0x000fe400078e0029 */
[----:B------:R-:W-:Y:S02]  /*2f2f0*/  IMAD.MOV.U32 R38, RZ, RZ, R42 ;  /* 0x000000ffff267224 */ /* 0x000fe400078e002a */
[----:B------:R-:W-:Y:S07]  /*2f300*/  HMMA.1688.F32.TF32 R40, R92, R30, R96 ;  /* 0x0000001e5c28723c */ /* 0x000fee0000081060 */
[----:B------:R-:W-:Y:S01]  /*2f310*/  IMAD.MOV.U32 R96, RZ, RZ, R47 ;  /* 0x000000ffff607224 */ /* 0x000fe200078e002f */
[----:B------:R-:W-:Y:S01]  /*2f320*/  HMMA.1688.F32.TF32 R60, R236, R10, R124 ;  /* 0x0000000aec3c723c */ /* 0x000fe2000008107c */
[----:B------:R-:W3:Y:S04]  /*2f330*/  LDL.LU R124, [R1+0x50] ;  /* 0x00005000017c7983 */ /* 0x000ee80000300800 */
[----:B------:R-:W3:Y:S04]  /*2f340*/  LDL.LU R125, [R1+0x54] ;  /* 0x00005400017d7983 */ /* 0x000ee80000300800 */
[----:B------:R-:W3:Y:S04]  /*2f350*/  LDL.LU R126, [R1+0x58] ;  /* 0x00005800017e7983 */ /* 0x000ee80000300800 */
[----:B------:R-:W3:Y:S03]  /*2f360*/  LDL.LU R127, [R1+0x5c] ;  /* 0x00005c00017f7983 */ /* 0x000ee60000300800 */
[----:B------:R-:W-:Y:S01]  /*2f370*/  IMAD.MOV.U32 R97, RZ, RZ, R40 ;  /* 0x000000ffff617224 */ /* 0x000fe200078e0028 */
[----:B------:R-:W-:Y:S01]  /*2f380*/  MOV R40, R44 ;  /* 0x0000002c00287202 */ /* 0x000fe20000000f00 */
[----:B------:R-:W-:Y:S01]  /*2f390*/  IMAD.MOV.U32 R98, RZ, RZ, R41 ;  /* 0x000000ffff627224 */ /* 0x000fe200078e0029 */
[----:B------:R-:W2:Y:S01]  /*2f3a0*/  LDL.LU R108, [R1+0x40] ;  /* 0x00004000016c7983 */ /* 0x000ea20000300800 */
[----:B------:R-:W-:-:S02]  /*2f3b0*/  IMAD.MOV.U32 R99, RZ, RZ, R42 ;  /* 0x000000ffff637224 */ /* 0x000fc400078e002a */
[----:B------:R-:W-:Y:S01]  /*2f3c0*/  IMAD.MOV.U32 R41, RZ, RZ, R45 ;  /* 0x000000ffff297224 */ /* 0x000fe200078e002d */
[----:B------:R-:W2:Y:S01]  /*2f3d0*/  LDL.LU R109, [R1+0x44] ;  /* 0x00004400016d7983 */ /* 0x000ea20000300800 */
[----:B------:R-:W-:Y:S02]  /*2f3e0*/  IMAD.MOV.U32 R42, RZ, RZ, R46 ;  /* 0x000000ffff2a7224 */ /* 0x000fe400078e002e */
[----:B------:R-:W-:Y:S01]  /*2f3f0*/  HMMA.1688.F32.TF32 R44, R92, R22, R240 ;  /* 0x000000165c2c723c */ /* 0x000fe200000810f0 */
[----:B------:R-:W2:Y:S04]  /*2f400*/  LDL.LU R110, [R1+0x48] ;  /* 0x00004800016e7983 */ /* 0x000ea80000300800 */
[----:B------:R-:W2:Y:S04]  /*2f410*/  LDL.LU R111, [R1+0x4c] ;  /* 0x00004c00016f7983 */ /* 0x000ea80000300800 */
[----:B------:R-:W2:Y:S01]  /*2f420*/  LDL.LU R112, [R1+0x30] ;  /* 0x0000300001707983 */ /* 0x000ea20000300800 */
[C---:B------:R-:W-:Y:S03]  /*2f430*/  HMMA.1688.F32.TF32 R52, R232.reuse, R18, R116 ;  /* 0x00000012e834723c */ /* 0x040fe60000081074 */
[----:B------:R-:W2:Y:S04]  /*2f440*/  LDL.LU R113, [R1+0x34] ;  /* 0x0000340001717983 */ /* 0x000ea80000300800 */
[----:B------:R-:W2:Y:S04]  /*2f450*/  LDL.LU R114, [R1+0x38] ;  /* 0x0000380001727983 */ /* 0x000ea80000300800 */
[----:B------:R-:W2:Y:S01]  /*2f460*/  LDL.LU R115, [R1+0x3c] ;  /* 0x00003c0001737983 */ /* 0x000ea20000300800 */
[----:B------:R-:W-:Y:S03]  /*2f470*/  HMMA.1688.F32.TF32 R56, R232, R14, R120 ;  /* 0x0000000ee838723c */ /* 0x000fe60000081078 */
[----:B------:R-:W2:Y:S04]  /*2f480*/  LDL.LU R116, [R1+0x20] ;  /* 0x0000200001747983 */ /* 0x000ea80000300800 */
[----:B------:R-:W2:Y:S04]  /*2f490*/  LDL.LU R117, [R1+0x24] ;  /* 0x0000240001757983 */ /* 0x000ea80000300800 */
[----:B------:R-:W2:Y:S01]  /*2f4a0*/  LDL.LU R118, [R1+0x28] ;  /* 0x0000280001767983 */ /* 0x000ea20000300800 */
[----:B------:R-:W-:-:S03]  /*2f4b0*/  MOV R241, R44 ;  /* 0x0000002c00f17202 */ /* 0x000fc60000000f00 */
[----:B------:R-:W2:Y:S01]  /*2f4c0*/  LDL.LU R119, [R1+0x2c] ;  /* 0x00002c0001777983 */ /* 0x000ea20000300800 */
[----:B------:R-:W-:-:S03]  /*2f4d0*/  IMAD.MOV.U32 R242, RZ, RZ, R45 ;  /* 0x000000fffff27224 */ /* 0x000fc600078e002d */
[----:B------:R-:W2:Y:S01]  /*2f4e0*/  LDL.LU R120, [R1+0x10] ;  /* 0x0000100001787983 */ /* 0x000ea20000300800 */
[----:B------:R-:W-:-:S03]  /*2f4f0*/  IMAD.MOV.U32 R243, RZ, RZ, R46 ;  /* 0x000000fffff37224 */ /* 0x000fc600078e002e */
[----:B------:R-:W2:Y:S04]  /*2f500*/  LDL.LU R121, [R1+0x14] ;  /* 0x0000140001797983 */ /* 0x000ea80000300800 */
[----:B------:R-:W2:Y:S04]  /*2f510*/  LDL.LU R122, [R1+0x18] ;  /* 0x00001800017a7983 */ /* 0x000ea80000300800 */
[----:B------:R-:W2:Y:S04]  /*2f520*/  LDL.LU R123, [R1+0x1c] ;  /* 0x00001c00017b7983 */ /* 0x000ea80000300800 */
[----:B------:R-:W-:Y:S04]  /*2f530*/  LDS R232, [R3+0x6280] ;  /* 0x0062800003e87984 */ /* 0x000fe80000000800 */
[----:B------:R-:W-:Y:S04]  /*2f540*/  LDS R234, [R3+0x7280] ;  /* 0x0072800003ea7984 */ /* 0x000fe80000000800 */
[----:B------:R-:W-:Y:S04]  /*2f550*/  LDS R233, [R0+0x6280] ;  /* 0x0062800000e97984 */ /* 0x000fe80000000800 */
[----:B------:R-:W3:Y:S01]  /*2f560*/  LDS R235, [R0+0x7280] ;  /* 0x0072800000eb7984 */ /* 0x000ee20000000800 */
[----:B----4-:R-:W-:Y:S11]  /*2f570*/  HMMA.1688.F32.TF32 R100, R92, R18, R100 ;  /* 0x000000125c64723c */ /* 0x010ff60000081064 */
[----:B------:R-:W-:Y:S11]  /*2f580*/  @!UPT UIADD3 URZ, URZ, URZ, URZ ;  /* 0x0000003f3f3ff290 */ /* 0x000ff6000fffe03f */
[----:B------:R-:W-:Y:S02]  /*2f590*/  @!UPT UIADD3 URZ, URZ, URZ, URZ ;  /* 0x0000003f3f3ff290 */ /* 0x000fe4000fffe03f */
[----:B------:R-:W-:Y:S01]  /*2f5a0*/  IMAD.MOV.U32 R44, RZ, RZ, R100 ;  /* 0x000000ffff2c7224 */ /* 0x000fe200078e0064 */
[----:B------:R-:W-:Y:S01]  /*2f5b0*/  MOV R45, R101 ;  /* 0x00000065002d7202 */ /* 0x000fe20000000f00 */
[----:B------:R-:W4:Y:S01]  /*2f5c0*/  LDL.LU R100, [R1] ;  /* 0x0000000001647983 */ /* 0x000f220000300800 */
[----:B------:R-:W-:Y:S02]  /*2f5d0*/  IMAD.MOV.U32 R46, RZ, RZ, R102 ;  /* 0x000000ffff2e7224 */ /* 0x000fe400078e0066 */
[----:B------:R-:W-:Y:S01]  /*2f5e0*/  IMAD.MOV.U32 R240, RZ, RZ, R103 ;  /* 0x000000fffff07224 */ /* 0x000fe200078e0067 */
[----:B------:R-:W4:Y:S04]  /*2f5f0*/  LDL.LU R101, [R1+0x4] ;  /* 0x0000040001657983 */ /* 0x000f280000300800 */
[----:B------:R-:W4:Y:S04]  /*2f600*/  LDL.LU R102, [R1+0x8] ;  /* 0x0000080001667983 */ /* 0x000f280000300800 */
[----:B------:R-:W4:Y:S01]  /*2f610*/  LDL.LU R103, [R1+0xc] ;  /* 0x00000c0001677983 */ /* 0x000f220000300800 */
[C---:B------:R-:W-:Y:S08]  /*2f620*/  HMMA.1688.F32.TF32 R72, R236.reuse, R30, R136 ;  /* 0x0000001eec48723c */ /* 0x040ff00000081088 */
[C---:B------:R-:W-:Y:S08]  /*2f630*/  HMMA.1688.F32.TF32 R76, R236.reuse, R26, R140 ;  /* 0x0000001aec4c723c */ /* 0x040ff0000008108c */
[C---:B------:R-:W-:Y:S08]  /*2f640*/  HMMA.1688.F32.TF32 R80, R236.reuse, R22, R144 ;  /* 0x00000016ec50723c */ /* 0x040ff00000081090 */
[C---:B------:R-:W-:Y:S08]  /*2f650*/  HMMA.1688.F32.TF32 R84, R236.reuse, R18, R148 ;  /* 0x00000012ec54723c */ /* 0x040ff00000081094 */
[----:B------:R-:W-:Y:S08]  /*2f660*/  HMMA.1688.F32.TF32 R88, R236, R14, R152 ;  /* 0x0000000eec58723c */ /* 0x000ff00000081098 */
[C---:B---3--:R-:W-:Y:S08]  /*2f670*/  HMMA.1688.F32.TF32 R236, R232.reuse, R10, R124 ;  /* 0x0000000ae8ec723c */ /* 0x048ff0000008107c */
[C---:B--2---:R-:W-:Y:S08]  /*2f680*/  HMMA.1688.F32.TF32 R108, R232.reuse, R6, R108 ;  /* 0x00000006e86c723c */ /* 0x044ff0000008106c */
[C---:B------:R-:W-:Y:S08]  /*2f690*/  HMMA.1688.F32.TF32 R112, R232.reuse, R34, R112 ;  /* 0x00000022e870723c */ /* 0x040ff00000081070 */
[C---:B------:R-:W-:Y:S01]  /*2f6a0*/  HMMA.1688.F32.TF32 R116, R232.reuse, R30, R116 ;  /* 0x0000001ee874723c */ /* 0x040fe20000081074 */
[----:B------:R-:W-:Y:S04]  /*2f6b0*/  STL [R1+0x1bb8], R236 ;  /* 0x001bb8ec01007387 */ /* 0x000fe80000100800 */
[----:B------:R-:W-:Y:S03]  /*2f6c0*/  STL [R1+0x1bb4], R237 ;  /* 0x001bb4ed01007387 */ /* 0x000fe60000100800 */
[C---:B------:R-:W-:Y:S01]  /*2f6d0*/  HMMA.1688.F32.TF32 R120, R232.reuse, R26, R120 ;  /* 0x0000001ae878723c */ /* 0x040fe20000081078 */
        /* <DEDUP_REMOVED lines=18> */
[C---:B----4-:R-:W-:Y:S08]  /*2f800*/  HMMA.1688.F32.TF32 R124, R232.reuse, R22, R100 ;  /* 0x00000016e87c723c */ /* 0x050ff00000081064 */
[----:B------:R-:W-:Y:S08]  /*2f810*/  HMMA.1688.F32.TF32 R128, R232, R18, R156 ;  /* 0x00000012e880723c */ /* 0x000ff0000008109c */
[C---:B------:R-:W-:Y:S08]  /*2f820*/  HMMA.1688.F32.TF32 R144, R228.reuse, R34, R172 ;  /* 0x00000022e490723c */ /* 0x040ff000000810ac */
[----:B------:R-:W-:Y:S01]  /*2f830*/  HMMA.1688.F32.TF32 R148, R228, R30, R176 ;  /* 0x0000001ee494723c */ /* 0x000fe200000810b0 */
[----:B------:R1:W-:Y:S04]  /*2f840*/  STL [R1+0x1c00], R124 ;  /* 0x001c007c01007387 */ /* 0x0003e80000100800 */
[----:B------:R2:W-:Y:S04]  /*2f850*/  STL [R1+0x1bfc], R125 ;  /* 0x001bfc7d01007387 */ /* 0x0005e80000100800 */
[----:B------:R3:W-:Y:S01]  /*2f860*/  STL [R1+0x1bf8], R126 ;  /* 0x001bf87e01007387 */ /* 0x0007e20000100800 */
[----:B-1----:R-:W-:-:S03]  /*2f870*/  IMAD.MOV.U32 R124, RZ, RZ, R163 ;  /* 0x000000ffff7c7224 */ /* 0x002fc600078e00a3 */
[----:B------:R1:W-:Y:S04]  /*2f880*/  STL [R1+0x1bf4], R127 ;  /* 0x001bf47f01007387 */ /* 0x0003e80000100800 */
[----:B------:R-:W4:Y:S01]  /*2f890*/  LDL.LU R163, [R1+0x1cdc] ;  /* 0x001cdc0001a37983 */ /* 0x000f220000300800 */
[----:B--2---:R-:W-:Y:S01]  /*2f8a0*/  MOV R125, R164 ;  /* 0x000000a4007d7202 */ /* 0x004fe20000000f00 */
[----:B---3--:R-:W-:Y:S02]  /*2f8b0*/  IMAD.MOV.U32 R126, RZ, RZ, R165 ;  /* 0x000000ffff7e7224 */ /* 0x008fe400078e00a5 */
[----:B------:R-:W2:Y:S01]  /*2f8c0*/  LDL.LU R164, [R1+0x1cd8] ;  /* 0x001cd80001a47983 */ /* 0x000ea20000300800 */
[----:B-1----:R-:W-:-:S03]  /*2f8d0*/  IMAD.MOV.U32 R127, RZ, RZ, R166 ;  /* 0x000000ffff7f7224 */ /* 0x002fc600078e00a6 */
[----:B------:R-:W2:Y:S04]  /*2f8e0*/  LDL.LU R165, [R1+0x1cd4] ;  /* 0x001cd40001a57983 */ /* 0x000ea80000300800 */
[----:B------:R-:W2:Y:S04]  /*2f8f0*/  LDL.LU R166, [R1+0x1cd0] ;  /* 0x001cd00001a67983 */ /* 0x000ea80000300800 */
[----:B------:R-:W-:Y:S04]  /*2f900*/  STL [R1+0x1c0c], R128 ;  /* 0x001c0c8001007387 */ /* 0x000fe80000100800 */
[----:B------:R-:W-:Y:S04]  /*2f910*/  STL [R1+0x1c08], R129 ;  /* 0x001c088101007387 */ /* 0x000fe80000100800 */
[----:B------:R-:W-:Y:S04]  /*2f920*/  STL [R1+0x1c04], R130 ;  /* 0x001c048201007387 */ /* 0x000fe80000100800 */
[----:B------:R-:W-:Y:S01]  /*2f930*/  STL [R1+0x1ba0], R131 ;  /* 0x001ba08301007387 */ /* 0x000fe20000100800 */
[----:B------:R-:W-:Y:S01]  /*2f940*/  IMAD.MOV.U32 R110, RZ, RZ, R21 ;  /* 0x000000ffff6e7224 */ /* 0x000fe200078e0015 */
[----:B------:R-:W-:Y:S01]  /*2f950*/  HMMA.1688.F32.TF32 R216, R224, R22, R216 ;  /* 0x00000016e0d8723c */ /* 0x000fe200000810d8 */
[----:B------:R-:W-:Y:S01]  /*2f960*/  IMAD.MOV.U32 R111, RZ, RZ, R20 ;  /* 0x000000ffff6f7224 */ /* 0x000fe200078e0014 */
[----:B------:R-:W-:Y:S01]  /*2f970*/  MOV R237, R16 ;  /* 0x0000001000ed7202 */ /* 0x000fe20000000f00 */
[----:B------:R-:W-:-:S02]  /*2f980*/  IMAD.MOV.U32 R236, RZ, RZ, R17 ;  /* 0x000000ffffec7224 */ /* 0x000fc400078e0011 */
[----:B------:R-:W-:-:S03]  /*2f990*/  IMAD.MOV.U32 R238, RZ, RZ, R13 ;  /* 0x000000ffffee7224 */ /* 0x000fc600078e000d */
[----:B------:R-:W-:Y:S01]  /*2f9a0*/  HMMA.1688.F32.TF32 R208, R224, R30, R208 ;  /* 0x0000001ee0d0723c */ /* 0x000fe200000810d0 */
[----:B------:R-:W-:-:S07]  /*2f9b0*/  IMAD.MOV.U32 R239, RZ, RZ, R12 ;  /* 0x000000ffffef7224 */ /* 0x000fce00078e000c */
[-C--:B------:R-:W-:Y:S08]  /*2f9c0*/  HMMA.1688.F32.TF32 R152, R228, R26.reuse, R180 ;  /* 0x0000001ae498723c */ /* 0x080ff000000810b4 */
[----:B------:R-:W-:Y:S08]  /*2f9d0*/  HMMA.1688.F32.TF32 R212, R224, R26, R212 ;  /* 0x0000001ae0d4723c */ /* 0x000ff000000810d4 */
[----:B------:R-:W-:Y:S01]  /*2f9e0*/  HMMA.1688.F32.TF32 R92, R92, R14, R48 ;  /* 0x0000000e5c5c723c */ /* 0x000fe20000081030 */
[----:B------:R-:W-:Y:S01]  /*2f9f0*/  IMAD.MOV.U32 R112, RZ, RZ, R9 ;  /* 0x000000ffff707224 */ /* 0x000fe200078e0009 */
[----:B------:R-:W-:Y:S01]  /*2fa00*/  MOV R113, R8 ;  /* 0x0000000800717202 */ /* 0x000fe20000000f00 */
[----:B------:R-:W-:-:S02]  /*2fa10*/  IMAD.MOV.U32 R114, RZ, RZ, R5 ;  /* 0x000000ffff727224 */ /* 0x000fc400078e0005 */
[----:B------:R-:W-:Y:S01]  /*2fa20*/  IMAD.MOV.U32 R115, RZ, RZ, R4 ;  /* 0x000000ffff737224 */ /* 0x000fe200078e0004 */
[----:B------:R-:W-:Y:S01]  /*2fa30*/  MOV R109, R24 ;  /* 0x00000018006d7202 */ /* 0x000fe20000000f00 */
[----:B------:R-:W-:Y:S01]  /*2fa40*/  IMAD.MOV.U32 R108, RZ, RZ, R25 ;  /* 0x000000ffff6c7224 */ /* 0x000fe200078e0019 */
[----:B------:R-:W-:Y:S01]  /*2fa50*/  MOV R117, R246 ;  /* 0x000000f600757202 */ /* 0x000fe20000000f00 */
[----:B------:R-:W-:Y:S01]  /*2fa60*/  HMMA.1688.F32.TF32 R156, R228, R22, R184 ;  /* 0x00000016e49c723c */ /* 0x000fe200000810b8 */
[----:B------:R-:W-:Y:S01]  /*2fa70*/  IMAD.MOV.U32 R116, RZ, RZ, R247 ;  /* 0x000000ffff747224 */ /* 0x000fe200078e00f7 */
[----:B------:R-:W-:Y:S01]  /*2fa80*/  LDS R246, [R3+0x9080] ;  /* 0x0090800003f67984 */ /* 0x000fe20000000800 */
[----:B------:R-:W-:Y:S02]  /*2fa90*/  IMAD.MOV.U32 R118, RZ, RZ, R245 ;  /* 0x000000ffff767224 */ /* 0x000fe400078e00f5 */
[----:B------:R-:W-:Y:S01]  /*2faa0*/  IMAD.MOV.U32 R119, RZ, RZ, R244 ;  /* 0x000000ffff777224 */ /* 0x000fe200078e00f4 */
[----:B------:R-:W-:Y:S02]  /*2fab0*/  LDS R245, [R0+0x8080] ;  /* 0x0080800000f57984 */ /* 0x000fe40000000800 */
[C---:B------:R-:W-:Y:S02]  /*2fac0*/  HMMA.1688.F32.TF32 R176, R224.reuse, R34, R204 ;  /* 0x00000022e0b0723c */ /* 0x040fe400000810cc */
[----:B------:R-:W-:Y:S04]  /*2fad0*/  LDS R34, [R3+0x9000] ;  /* 0x0090000003227984 */ /* 0x000fe80000000800 */
[----:B------:R-:W-:Y:S02]  /*2fae0*/  LDS R35, [R0+0x9000] ;  /* 0x0090000000237984 */ /* 0x000fe40000000800 */
[----:B------:R-:W-:Y:S02]  /*2faf0*/  HMMA.1688.F32.TF32 R172, R224, R6, R200 ;  /* 0x00000006e0ac723c */ /* 0x000fe400000810c8 */
[----:B------:R-:W-:Y:S04]  /*2fb00*/  LDS R244, [R3+0x8080] ;  /* 0x0080800003f47984 */ /* 0x000fe80000000800 */
[----:B------:R-:W-:Y:S04]  /*2fb10*/  LDS R247, [R0+0x9080] ;  /* 0x0090800000f77984 */ /* 0x000fe80000000800 */
[----:B------:R-:W-:Y:S04]  /*2fb20*/  LDS R100, [R3+0x8100] ;  /* 0x0081000003647984 */ /* 0x000fe80000000800 */
[----:B------:R-:W-:Y:S04]  /*2fb30*/  LDS R102, [R3+0x9100] ;  /* 0x0091000003667984 */ /* 0x000fe80000000800 */
[----:B------:R-:W-:Y:S04]  /*2fb40*/  LDS R101, [R0+0x8100] ;  /* 0x0081000000657984 */ /* 0x000fe80000000800 */
[----:B------:R-:W-:Y:S01]  /*2fb50*/  LDS R103, [R0+0x9100] ;  /* 0x0091000000677984 */ /* 0x000fe20000000800 */
[----:B----4-:R-:W-:Y:S01]  /*2fb60*/  HMMA.1688.F32.TF32 R232, R232, R14, R160 ;  /* 0x0000000ee8e8723c */ /* 0x010fe200000810a0 */
[----:B------:R-:W-:Y:S01]  /*2fb70*/  IMAD.MOV.U32 R48, RZ, RZ, R92 ;  /* 0x000000ffff307224 */ /* 0x000fe200078e005c */
[----:B------:R-:W-:Y:S01]  /*2fb80*/  MOV R49, R93 ;  /* 0x0000005d00317202 */ /* 0x000fe20000000f00 */
[----:B------:R-:W-:Y:S01]  /*2fb90*/  IMAD.MOV.U32 R50, RZ, RZ, R94 ;  /* 0x000000ffff327224 */ /* 0x000fe200078e005e */
[----:B------:R-:W-:Y:S04]  /*2fba0*/  LDS R92, [R3+0x8180] ;  /* 0x00818000035c7984 */ /* 0x000fe80000000800 */
[----:B------:R-:W-:Y:S01]  /*2fbb0*/  HMMA.1688.F32.TF32 R160, R228, R18, R188 ;  /* 0x00000012e4a0723c */ /* 0x000fe200000810bc */
[----:B------:R-:W-:Y:S01]  /*2fbc0*/  IMAD.MOV.U32 R51, RZ, RZ, R95 ;  /* 0x000000ffff337224 */ /* 0x000fe200078e005f */
[----:B------:R-:W-:Y:S04]  /*2fbd0*/  LDS R94, [R3+0x9180] ;  /* 0x00918000035e7984 */ /* 0x000fe80000000800 */
[----:B------:R-:W-:Y:S04]  /*2fbe0*/  LDS R93, [R0+0x8180] ;  /* 0x00818000005d7984 */ /* 0x000fe80000000800 */
[----:B------:R-:W-:Y:S04]  /*2fbf0*/  LDS R200, [R3+0x8380] ;  /* 0x0083800003c87984 */ /* 0x000fe80000000800 */
[----:B------:R-:W-:Y:S04]  /*2fc00*/  LDS R202, [R3+0x9380] ;  /* 0x0093800003ca7984 */ /* 0x000fe80000000800 */
[----:B------:R1:W-:Y:S04]  /*2fc10*/  STL [R1+0x1c1c], R232 ;  /* 0x001c1ce801007387 */ /* 0x0003e80000100800 */
[----:B------:R3:W-:Y:S04]  /*2fc20*/  STL [R1+0x1c18], R233 ;  /* 0x001c18e901007387 */ /* 0x0007e80000100800 */
[----:B------:R4:W-:Y:S01]  /*2fc30*/  STL [R1+0x1c14], R234 ;  /* 0x001c14ea01007387 */ /* 0x0009e20000100800 */
[----:B-1----:R-:W-:-:S03]  /*2fc40*/  IMAD.MOV.U32 R232, RZ, RZ, R167 ;  /* 0x000000ffffe87224 */ /* 0x002fc600078e00a7 */
[----:B------:R1:W-:Y:S01]  /*2fc50*/  STL [R1+0x1c10], R235 ;  /* 0x001c10eb01007387 */ /* 0x0003e20000100800 */
[----:B---3--:R-:W-:-:S03]  /*2fc60*/  MOV R233, R170 ;  /* 0x000000aa00e97202 */ /* 0x008fc60000000f00 */
[----:B------:R-:W2:Y:S01]  /*2fc70*/  LDL.LU R167, [R1+0x1ccc] ;  /* 0x001ccc0001a77983 */ /* 0x000ea20000300800 */
[----:B----4-:R-:W-:-:S03]  /*2fc80*/  IMAD.MOV.U32 R234, RZ, RZ, R171 ;  /* 0x000000ffffea7224 */ /* 0x010fc600078e00ab */
[----:B------:R-:W3:Y:S04]  /*2fc90*/  LDL.LU R170, [R1+0x1cc8] ;  /* 0x001cc80001aa7983 */ /* 0x000ee80000300800 */
[----:B------:R-:W3:Y:S01]  /*2fca0*/  LDL.LU R171, [R1+0x1cc4] ;  /* 0x001cc40001ab7983 */ /* 0x000ee20000300800 */
[----:B-1----:R-:W-:-:S03]  /*2fcb0*/  IMAD.MOV.U32 R235, RZ, RZ, R252 ;  /* 0x000000ffffeb7224 */ /* 0x002fc600078e00fc */
[----:B------:R-:W4:Y:S01]  /*2fcc0*/  LDL.LU R252, [R1+0x1cc0] ;  /* 0x001cc00001fc7983 */ /* 0x000f220000300800 */
[----:B------:R-:W-:Y:S01]  /*2fcd0*/  HMMA.1688.F32.TF32 R16, R224, R18, R220 ;  /* 0x00000012e010723c */ /* 0x000fe200000810dc */
[----:B------:R-:W-:Y:S02]  /*2fce0*/  IMAD.MOV.U32 R188, RZ, RZ, R44 ;  /* 0x000000ffffbc7224 */ /* 0x000fe400078e002c */
[----:B------:R-:W-:Y:S01]  /*2fcf0*/  IMAD.MOV.U32 R189, RZ, RZ, R45 ;  /* 0x000000ffffbd7224 */ /* 0x000fe200078e002d */
[----:B------:R-:W-:Y:S01]  /*2fd00*/  MOV R191, R240 ;  /* 0x000000f000bf7202 */ /* 0x000fe20000000f00 */
[----:B------:R-:W-:Y:S01]  /*2fd10*/  IMAD.MOV.U32 R190, RZ, RZ, R46 ;  /* 0x000000ffffbe7224 */ /* 0x000fe200078e002e */
[----:B------:R-:W-:Y:S04]  /*2fd20*/  LDS R95, [R0+0x9180] ;  /* 0x00918000005f7984 */ /* 0x000fe80000000800 */
[----:B------:R-:W-:Y:S04]  /*2fd30*/  LDS R201, [R0+0x8380] ;  /* 0x0083800000c97984 */ /* 0x000fe80000000800 */
[----:B------:R-:W-:Y:S01]  /*2fd40*/  LDS R203, [R0+0x9380] ;  /* 0x0093800000cb7984 */ /* 0x000fe20000000800 */
[C---:B--2---:R-:W-:Y:S08]  /*2fd50*/  HMMA.1688.F32.TF32 R136, R228.reuse, R10, R164 ;  /* 0x0000000ae488723c */ /* 0x044ff000000810a4 */
[----:B---3--:R-:W-:Y:S01]  /*2fd60*/  HMMA.1688.F32.TF32 R140, R228, R6, R168 ;  /* 0x00000006e48c723c */ /* 0x008fe200000810a8 */
[----:B----4-:R-:W-:Y:S04]  /*2fd70*/  LDSM.16.M88.4 R20, [R252+0x80080] ;  /* 0x08008000fc14783b */ /* 0x010fe80000000200 */
[----:B------:R-:W-:Y:S04]  /*2fd80*/  LDSM.16.M88.4 R204, [R252+0x86080] ;  /* 0x08608000fccc783b */ /* 0x000fe80000000200 */
[----:B------:R-:W-:Y:S06]  /*2fd90*/  LDSM.16.M88.4 R24, [R252+0x82080] ;  /* 0x08208000fc18783b */ /* 0x000fec0000000200 */
[----:B------:R1:W-:Y:S04]  /*2fda0*/  STL [R1+0x1c2c], R136 ;  /* 0x001c2c8801007387 */ /* 0x0003e80000100800 */
[----:B------:R2:W-:Y:S04]  /*2fdb0*/  STL [R1+0x1c28], R137 ;  /* 0x001c288901007387 */ /* 0x0005e80000100800 */
[----:B------:R3:W-:Y:S04]  /*2fdc0*/  STL [R1+0x1c24], R138 ;  /* 0x001c248a01007387 */ /* 0x0007e80000100800 */
[----:B------:R2:W-:Y:S04]  /*2fdd0*/  STL [R1+0x1c20], R139 ;  /* 0x001c208b01007387 */ /* 0x0005e80000100800 */
        /* <DEDUP_REMOVED lines=13> */
[----:B------:R-:W4:Y:S04]  /*2feb0*/  LDL.LU R164, [R1+0x170] ;  /* 0x0001700001a47983 */ /* 0x000f280000300800 */
[----:B------:R-:W4:Y:S04]  /*2fec0*/  LDL.LU R165, [R1+0x174] ;  /* 0x0001740001a57983 */ /* 0x000f280000300800 */
[----:B------:R-:W4:Y:S04]  /*2fed0*/  LDL.LU R166, [R1+0x178] ;  /* 0x0001780001a67983 */ /* 0x000f280000300800 */
[----:B------:R-:W4:Y:S01]  /*2fee0*/  LDL.LU R167, [R1+0x17c] ;  /* 0x00017c0001a77983 */ /* 0x000f220000300800 */
[----:B-1----:R-:W-:Y:S01]  /*2fef0*/  IMAD.MOV.U32 R136, RZ, RZ, R33 ;  /* 0x000000ffff887224 */ /* 0x002fe200078e0021 */
[----:B--2---:R-:W-:-:S02]  /*2ff00*/  MOV R137, R32 ;  /* 0x0000002000897202 */ /* 0x004fc40000000f00 */
[----:B------:R-:W-:Y:S04]  /*2ff10*/  LDS R32, [R3+0x8000] ;  /* 0x0080000003207984 */ /* 0x000fe80000000800 */
[----:B------:R-:W1:Y:S01]  /*2ff20*/  LDS R33, [R0+0x8000] ;  /* 0x0080000000217984 */ /* 0x000e620000000800 */
[----:B---3--:R-:W-:Y:S01]  /*2ff30*/  IMAD.MOV.U32 R138, RZ, RZ, R29 ;  /* 0x000000ffff8a7224 */ /* 0x008fe200078e001d */
[----:B------:R-:W-:Y:S01]  /*2ff40*/  HMMA.1688.F32.TF32 R168, R224, R10, R196 ;  /* 0x0000000ae0a8723c */ /* 0x000fe200000810c4 */
[----:B------:R-:W-:Y:S01]  /*2ff50*/  IMAD.MOV.U32 R139, RZ, RZ, R28 ;  /* 0x000000ffff8b7224 */ /* 0x000fe200078e001c */
[----:B------:R-:W-:Y:S04]  /*2ff60*/  LDSM.16.M88.4 R8, [R252+0x8a080] ;  /* 0x08a08000fc08783b */ /* 0x000fe80000000200 */
[----:B------:R-:W2:Y:S02]  /*2ff70*/  LDSM.16.M88.4 R28, [R252+0x84080] ;  /* 0x08408000fc1c783b */ /* 0x000ea40000000200 */
[-C--:B------:R-:W-:Y:S02]  /*2ff80*/  HMMA.1688.F32.TF32 R228, R228, R14.reuse, R192 ;  /* 0x0000000ee4e4723c */ /* 0x080fe400000810c0 */
[----:B------:R-:W-:Y:S04]  /*2ff90*/  LDSM.16.M88.4 R4, [R252+0x8c080] ;  /* 0x08c08000fc04783b */ /* 0x000fe80000000200 */
[----:B------:R-:W-:Y:S02]  /*2ffa0*/  LDSM.16.M88.4 R220, [R252+0x8e080] ;  /* 0x08e08000fcdc783b */ /* 0x000fe40000000200 */
[----:B------:R-:W-:Y:S02]  /*2ffb0*/  HMMA.1688.F32.TF32 R224, R224, R14, R248 ;  /* 0x0000000ee0e0723c */ /* 0x000fe400000810f8 */
[----:B------:R-:W3:Y:S06]  /*2ffc0*/  LDSM.16.M88.4 R12, [R252+0x88080] ;  /* 0x08808000fc0c783b */ /* 0x000eec0000000200 */
[C---:B-1----:R-:W-:Y:S08]  /*2ffd0*/  HMMA.1688.F32.TF32 R112, R32.reuse, R20, R112 ;  /* 0x000000142070723c */ /* 0x042ff00000081070 */
[C---:B------:R-:W-:Y:S08]  /*2ffe0*/  HMMA.1688.F32.TF32 R136, R32.reuse, R204, R136 ;  /* 0x000000cc2088723c */ /* 0x040ff00000081088 */
[----:B--2---:R-:W-:Y:S08]  /*2fff0*/  HMMA.1688.F32.TF32 R140, R32, R28, R108 ;  /* 0x0000001c208c723c */ /* 0x004ff0000008106c */
[----:B------:R-:W-:-:S08]  /*30000*/  IMAD.MOV.U32 R193, RZ, RZ, R114 ;  /* 0x000000ffffc17224 */ /* 0x000fd000078e0072 */
[----:B------:R-:W-:Y:S01]  /*30010*/  IMAD.MOV.U32 R114, RZ, RZ, R136 ;  /* 0x000000ffff727224 */ /* 0x000fe200078e0088 */
[----:B------:R-:W-:Y:S01]  /*30020*/  MOV R109, R138 ;  /* 0x0000008a006d7202 */ /* 0x000fe20000000f00 */
[----:B------:R-:W-:Y:S02]  /*30030*/  IMAD.MOV.U32 R108, RZ, RZ, R137 ;  /* 0x000000ffff6c7224 */ /* 0x000fe400078e0089 */
[----:B------:R-:W-:Y:S02]  /*30040*/  IMAD.MOV.U32 R110, RZ, RZ, R139 ;  /* 0x000000ffff6e7224 */ /* 0x000fe400078e008b */
[C---:B---3--:R-:W-:Y:S01]  /*30050*/  HMMA.1688.F32.TF32 R136, R32.reuse, R12, R116 ;  /* 0x0000000c2088723c */ /* 0x048fe20000081074 */
[----:B------:R-:W-:Y:S01]  /*30060*/  IMAD.MOV.U32 R195, RZ, RZ, R112 ;  /* 0x000000ffffc37224 */ /* 0x000fe200078e0070 */
[----:B------:R-:W-:Y:S11]  /*30070*/  MOV R194, R113 ;  /* 0x0000007100c27202 */ /* 0x000ff60000000f00 */
[----:B------:R-:W-:Y:S11]  /*30080*/  @!UPT UIADD3 URZ, URZ, URZ, URZ ;  /* 0x0000003f3f3ff290 */ /* 0x000ff6000fffe03f */
[----:B------:R-:W-:Y:S01]  /*30090*/  IMAD.MOV.U32 R118, RZ, RZ, R136 ;  /* 0x000000ffff767224 */ /* 0x000fe200078e0088 */
[----:B------:R-:W-:Y:S01]  /*300a0*/  MOV R112, R138 ;  /* 0x0000008a00707202 */ /* 0x000fe20000000f00 */
[----:B------:R-:W-:Y:S02]  /*300b0*/  IMAD.MOV.U32 R119, RZ, RZ, R137 ;  /* 0x000000ffff777224 */ /* 0x000fe400078e0089 */
[----:B------:R-:W-:Y:S02]  /*300c0*/  IMAD.MOV.U32 R113, RZ, RZ, R139 ;  /* 0x000000ffff717224 */ /* 0x000fe400078e008b */
[----:B------:R-:W-:Y:S01]  /*300d0*/  HMMA.1688.F32.TF32 R136, R32, R8, R232 ;  /* 0x000000082088723c */ /* 0x000fe200000810e8 */
[----:B------:R-:W2:Y:S04]  /*300e0*/  LDL.LU R232, [R1+0x160] ;  /* 0x0001600001e87983 */ /* 0x000ea80000300800 */
[----:B------:R-:W2:Y:S04]  /*300f0*/  LDL.LU R233, [R1+0x164] ;  /* 0x0001640001e97983 */ /* 0x000ea80000300800 */
[----:B------:R-:W2:Y:S04]  /*30100*/  LDL.LU R234, [R1+0x168] ;  /* 0x0001680001ea7983 */ /* 0x000ea80000300800 */
[----:B------:R-:W2:Y:S11]  /*30110*/  LDL.LU R235, [R1+0x16c] ;  /* 0x00016c0001eb7983 */ /* 0x000eb60000300800 */
[----:B------:R-:W-:Y:S01]  /*30120*/  IMAD.MOV.U32 R121, RZ, RZ, R136 ;  /* 0x000000ffff797224 */ /* 0x000fe200078e0088 */
[----:B------:R-:W-:Y:S01]  /*30130*/  MOV R116, R138 ;  /* 0x0000008a00747202 */ /* 0x000fe20000000f00 */
[----:B------:R-:W-:-:S02]  /*30140*/  IMAD.MOV.U32 R122, RZ, RZ, R137 ;  /* 0x000000ffff7a7224 */ /* 0x000fc400078e0089 */
[----:B------:R-:W-:Y:S02]  /*30150*/  IMAD.MOV.U32 R117, RZ, RZ, R139 ;  /* 0x000000ffff757224 */ /* 0x000fe400078e008b */
[----:B------:R-:W-:Y:S11]  /*30160*/  HMMA.1688.F32.TF32 R136, R32, R4, R124 ;  /* 0x000000042088723c */ /* 0x000ff6000008107c */
[----:B------:R-:W-:Y:S11]  /*30170*/  @!UPT UIADD3 URZ, URZ, URZ, URZ ;  /* 0x0000003f3f3ff290 */ /* 0x000ff6000fffe03f */
[----:B------:R-:W-:Y:S02]  /*30180*/  @!UPT UIADD3 URZ, URZ, URZ, URZ ;  /* 0x0000003f3f3ff290 */ /* 0x000fe4000fffe03f */
[----:B------:R-:W-:Y:S01]  /*30190*/  IMAD.MOV.U32 R125, RZ, RZ, R136 ;  /* 0x000000ffff7d7224 */ /* 0x000fe200078e0088 */
[----:B------:R-:W-:Y:S01]  /*301a0*/  MOV R127, R138 ;  /* 0x0000008a007f7202 */ /* 0x000fe20000000f00 */
[----:B------:R-:W-:Y:S01]  /*301b0*/  IMAD.MOV.U32 R126, RZ, RZ, R137 ;  /* 0x000000ffff7e7224 */ /* 0x000fe200078e0089 */
[----:B------:R-:W3:Y:S01]  /*301c0*/  LDL.LU R136, [R1+0x150] ;  /* 0x0001500001887983 */ /* 0x000ee20000300800 */
[----:B------:R-:W-:-:S03]  /*301d0*/  IMAD.MOV.U32 R120, RZ, RZ, R139 ;  /* 0x000000ffff787224 */ /* 0x000fc600078e008b */
[----:B------:R-:W3:Y:S04]  /*301e0*/  LDL.LU R137, [R1+0x154] ;  /* 0x0001540001897983 */ /* 0x000ee80000300800 */
[----:B------:R-:W3:Y:S04]  /*301f0*/  LDL.LU R138, [R1+0x158] ;  /* 0x00015800018a7983 */ /* 0x000ee80000300800 */
[----:B------:R-:W3:Y:S01]  /*30200*/  LDL.LU R139, [R1+0x15c] ;  /* 0x00015c00018b7983 */ /* 0x000ee20000300800 */
[----:B------:R-:W-:Y:S01]  /*30210*/  HMMA.1688.F32.TF32 R128, R32, R24, R236 ;  /* 0x000000182080723c */ /* 0x000fe200000810ec */
[----:B------:R-:W-:-:S02]  /*30220*/  IMAD.MOV.U32 R111, RZ, RZ, R140 ;  /* 0x000000ffff6f7224 */ /* 0x000fc400078e008c */
[----:B------:R-:W3:Y:S04]  /*30230*/  LDL.LU R140, [R1+0x140] ;  /* 0x00014000018c7983 */ /* 0x000ee80000300800 */
[----:B------:R-:W-:Y:S01]  /*30240*/  IMAD.MOV.U32 R236, RZ, RZ, R141 ;  /* 0x000000ffffec7224 */ /* 0x000fe200078e008d */
[----:B------:R-:W-:Y:S01]  /*30250*/  MOV R237, R142 ;  /* 0x0000008e00ed7202 */ /* 0x000fe20000000f00 */
[----:B------:R-:W3:Y:S01]  /*30260*/  LDL.LU R141, [R1+0x144] ;  /* 0x00014400018d7983 */ /* 0x000ee20000300800 */
[----:B------:R-:W-:-:S03]  /*30270*/  IMAD.MOV.U32 R238, RZ, RZ, R143 ;  /* 0x000000ffffee7224 */ /* 0x000fc600078e008f */
        /* <DEDUP_REMOVED lines=18> */
[----:B----4-:R-:W-:Y:S03]  /*303a0*/  HMMA.1688.F32.TF32 R32, R32, R220, R164 ;  /* 0x000000dc2020723c */ /* 0x010fe600000810a4 */
[----:B------:R-:W4:Y:S04]  /*303b0*/  LDL.LU R164, [R1+0xe0] ;  /* 0x0000e00001a47983 */ /* 0x000f280000300800 */
[----:B------:R-:W4:Y:S04]  /*303c0*/  LDL.LU R165, [R1+0xe4] ;  /* 0x0000e40001a57983 */ /* 0x000f280000300800 */
[----:B------:R-:W4:Y:S01]  /*303d0*/  LDL.LU R166, [R1+0xe8] ;  /* 0x0000e80001a67983 */ /* 0x000f220000300800 */
[----:B------:R-:W-:Y:S01]  /*303e0*/  IMAD.MOV.U32 R192, RZ, RZ, R115 ;  /* 0x000000ffffc07224 */ /* 0x000fe200078e0073 */
[----:B------:R-:W-:Y:S01]  /*303f0*/  MOV R115, R129 ;  /* 0x0000008100737202 */ /* 0x000fe20000000f00 */
[----:B------:R-:W-:-:S02]  /*30400*/  IMAD.MOV.U32 R239, RZ, RZ, R128 ;  /* 0x000000ffffef7224 */ /* 0x000fc400078e0080 */
[----:B------:R-:W-:-:S08]  /*30410*/  IMAD.MOV.U32 R123, RZ, RZ, R130 ;  /* 0x000000ffff7b7224 */ /* 0x000fd000078e0082 */
[----:B------:R-:W-:Y:S01]  /*30420*/  IMAD.MOV.U32 R128, RZ, RZ, R32 ;  /* 0x000000ffff807224 */ /* 0x000fe200078e0020 */
[----:B------:R-:W-:Y:S01]  /*30430*/  MOV R130, R34 ;  /* 0x0000002200827202 */ /* 0x000fe20000000f00 */
[----:B------:R-:W-:Y:S02]  /*30440*/  IMAD.MOV.U32 R129, RZ, RZ, R33 ;  /* 0x000000ffff817224 */ /* 0x000fe400078e0021 */
[----:B------:R-:W-:Y:S02]  /*30450*/  IMAD.MOV.U32 R124, RZ, RZ, R35 ;  /* 0x000000ffff7c7224 */ /* 0x000fe400078e0023 */
[C---:B--2---:R-:W-:Y:S11]  /*30460*/  HMMA.1688.F32.TF32 R32, R244.reuse, R20, R232 ;  /* 0x00000014f420723c */ /* 0x044ff600000810e8 */
[----:B------:R-:W-:Y:S11]  /*30470*/  @!UPT UIADD3 URZ, URZ, URZ, URZ ;  /* 0x0000003f3f3ff290 */ /* 0x000ff6000fffe03f */
[----:B------:R-:W-:Y:S02]  /*30480*/  @!UPT UIADD3 URZ, URZ, URZ, URZ ;  /* 0x0000003f3f3ff290 */ /* 0x000fe4000fffe03f */
[----:B------:R-:W-:Y:S01]  /*30490*/  IMAD.MOV.U32 R232, RZ, RZ, R32 ;  /* 0x000000ffffe87224 */ /* 0x000fe200078e0020 */
[----:B------:R-:W-:Y:S01]  /*304a0*/  MOV R233, R33 ;  /* 0x0000002100e97202 */ /* 0x000fe20000000f00 */
[----:B------:R-:W-:Y:S02]  /*304b0*/  IMAD.MOV.U32 R234, RZ, RZ, R34 ;  /* 0x000000ffffea7224 */ /* 0x000fe400078e0022 */
[----:B------:R-:W-:Y:S02]  /*304c0*/  IMAD.MOV.U32 R235, RZ, RZ, R35 ;  /* 0x000000ffffeb7224 */ /* 0x000fe400078e0023 */
[C---:B---3--:R-:W-:Y:S11]  /*304d0*/  HMMA.1688.F32.TF32 R32, R244.reuse, R24, R136 ;  /* 0x00000018f420723c */ /* 0x048ff60000081088 */
[----:B------:R-:W-:Y:S11]  /*304e0*/  @!UPT UIADD3 URZ, URZ, URZ, URZ ;  /* 0x0000003f3f3ff290 */ /* 0x000ff6000fffe03f */
[----:B------:R-:W-:Y:S02]  /*304f0*/  @!UPT UIADD3 URZ, URZ, URZ, URZ ;  /* 0x0000003f3f3ff290 */ /* 0x000fe4000fffe03f */
[----:B------:R-:W-:Y:S01]  /*30500*/  IMAD.MOV.U32 R136, RZ, RZ, R32 ;  /* 0x000000ffff887224 */ /* 0x000fe200078e0020 */
[----:B------:R-:W-:Y:S01]  /*30510*/  MOV R137, R33 ;  /* 0x0000002100897202 */ /* 0x000fe20000000f00 */
[----:B------:R-:W-:Y:S02]  /*30520*/  IMAD.MOV.U32 R138, RZ, RZ, R34 ;  /* 0x000000ffff8a7224 */ /* 0x000fe400078e0022 */
[----:B------:R-:W-:Y:S02]  /*30530*/  IMAD.MOV.U32 R139, RZ, RZ, R35 ;  /* 0x000000ffff8b7224 */ /* 0x000fe400078e0023 */
[C---:B------:R-:W-:Y:S11]  /*30540*/  HMMA.1688.F32.TF32 R32, R244.reuse, R28, R140 ;  /* 0x0000001cf420723c */ /* 0x040ff6000008108c */
        /* <DEDUP_REMOVED lines=13> */
[----:B------:R-:W-:Y:S01]  /*30620*/  HMMA.1688.F32.TF32 R32, R244, R12, R148 ;  /* 0x0000000cf420723c */ /* 0x000fe20000081094 */
[----:B------:R-:W-:-:S07]  /*30630*/  IMAD.MOV.U32 R167, RZ, RZ, R2 ;  /* 0x000000ffffa77224 */ /* 0x000fce00078e0002 */
[C---:B------:R-:W-:Y:S11]  /*30640*/  HMMA.1688.F32.TF32 R248, R244.reuse, R4, R180 ;  /* 0x00000004f4f8723c */ /* 0x040ff600000810b4 */
[----:B------:R-:W-:Y:S05]  /*30650*/  @!UPT UIADD3 URZ, URZ, URZ, URZ ;  /* 0x0000003f3f3ff290 */ /* 0x000fea000fffe03f */
[----:B------:R-:W-:Y:S01]  /*30660*/  IMAD.MOV.U32 R148, RZ, RZ, R32 ;  /* 0x000000ffff947224 */ /* 0x000fe200078e0020 */
[----:B------:R-:W-:Y:S01]  /*30670*/  MOV R149, R33 ;  /* 0x0000002100957202 */ /* 0x000fe20000000f00 */
[----:B------:R-:W-:Y:S02]  /*30680*/  IMAD.MOV.U32 R150, RZ, RZ, R34 ;  /* 0x000000ffff967224 */ /* 0x000fe400078e0022 */
[----:B------:R-:W-:Y:S02]  /*30690*/  IMAD.MOV.U32 R151, RZ, RZ, R35 ;  /* 0x000000ffff977224 */ /* 0x000fe400078e0023 */
[C---:B------:R-:W-:Y:S08]  /*306a0*/  HMMA.1688.F32.TF32 R32, R244.reuse, R8, R184 ;  /* 0x00000008f420723c */ /* 0x040ff000000810b8 */
[----:B----4-:R-:W-:Y:S01]  /*306b0*/  HMMA.1688.F32.TF32 R244, R244, R220, R164 ;  /* 0x000000dcf4f4723c */ /* 0x010fe200000810a4 */
[----:B------:R-:W-:-:S02]  /*306c0*/  IMAD.MOV.U32 R184, RZ, RZ, R40 ;  /* 0x000000ffffb87224 */ /* 0x000fc400078e0028 */
[----:B------:R-:W-:Y:S01]  /*306d0*/  IMAD.MOV.U32 R185, RZ, RZ, R41 ;  /* 0x000000ffffb97224 */ /* 0x000fe200078e0029 */
[----:B------:R-:W-:Y:S01]  /*306e0*/  MOV R187, R96 ;  /* 0x0000006000bb7202 */ /* 0x000fe20000000f00 */
[----:B------:R-:W-:Y:S02]  /*306f0*/  IMAD.MOV.U32 R186, RZ, RZ, R42 ;  /* 0x000000ffffba7224 */ /* 0x000fe400078e002a */
[----:B------:R-:W-:Y:S02]  /*30700*/  IMAD.MOV.U32 R180, RZ, RZ, R36 ;  /* 0x000000ffffb47224 */ /* 0x000fe400078e0024 */
[----:B------:R-:W-:Y:S01]  /*30710*/  IMAD.MOV.U32 R181, RZ, RZ, R37 ;  /* 0x000000ffffb57224 */ /* 0x000fe200078e0025 */
[----:B------:R-:W-:Y:S01]  /*30720*/  MOV R183, R39 ;  /* 0x0000002700b77202 */ /* 0x000fe20000000f00 */
[----:B------:R-:W-:Y:S01]  /*30730*/  IMAD.MOV.U32 R182, RZ, RZ, R38 ;  /* 0x000000ffffb67224 */ /* 0x000fe200078e0026 */
[----:B------:R-:W-:Y:S01]  /*30740*/  MOV R199, R104 ;  /* 0x0000006800c77202 */ /* 0x000fe20000000f00 */
[----:B------:R-:W-:Y:S01]  /*30750*/  IMAD.MOV.U32 R196, RZ, RZ, R107 ;  /* 0x000000ffffc47224 */ /* 0x000fe200078e006b */
[----:B------:R-:W-:Y:S04]  /*30760*/  LDS R104, [R3+0x8200] ;  /* 0x0082000003687984 */ /* 0x000fe80000000800 */
[----:B------:R-:W-:Y:S04]  /*30770*/  STL.64 [R1], R32 ;  /* 0x0000002001007387 */ /* 0x000fe80000100a00 */
[----:B------:R1:W-:Y:S04]  /*30780*/  STL.64 [R1+0x1ad8], R250 ;  /* 0x001ad8fa01007387 */ /* 0x0003e80000100a00 */
[----:B------:R2:W-:Y:S01]  /*30790*/  STL.64 [R1+0x1ad0], R248 ;  /* 0x001ad0f801007387 */ /* 0x0005e20000100a00 */
[----:B------:R-:W-:Y:S01]  /*307a0*/  IMAD.MOV.U32 R197, RZ, RZ, R106 ;  /* 0x000000ffffc57224 */ /* 0x000fe200078e006a */
[----:B------:R-:W-:Y:S01]  /*307b0*/  MOV R2, R35 ;  /* 0x0000002300027202 */ /* 0x000fe20000000f00 */
[----:B------:R-:W-:Y:S01]  /*307c0*/  IMAD.MOV.U32 R198, RZ, RZ, R105 ;  /* 0x000000ffffc67224 */ /* 0x000fe200078e0069 */
[----:B------:R-:W-:Y:S01]  /*307d0*/  LDS R106, [R3+0x9200] ;  /* 0x00920000036a7984 */ /* 0x000fe20000000800 */
[----:B-1----:R-:W-:Y:S01]  /*307e0*/  IMAD.MOV.U32 R250, RZ, RZ, R50 ;  /* 0x000000fffffa7224 */ /* 0x002fe200078e0032 */
[----:B------:R-:W-:Y:S01]  /*307f0*/  MOV R251, R51 ;  /* 0x0000003300fb7202 */ /* 0x000fe20000000f00 */
[----:B------:R-:W-:Y:S01]  /*30800*/  IMAD.MOV.U32 R252, RZ, RZ, R34 ;  /* 0x000000fffffc7224 */ /* 0x000fe200078e0022 */
[----:B------:R-:W-:Y:S01]  /*30810*/  LDS R105, [R0+0x8200] ;  /* 0x0082000000697984 */ /* 0x000fe20000000800 */
[----:B--2---:R-:W-:-:S02]  /*30820*/  IMAD.MOV.U32 R248, RZ, RZ, R48 ;  /* 0x000000fffff87224 */ /* 0x004fc400078e0030 */
[----:B------:R-:W-:Y:S01]  /*30830*/  IMAD.MOV.U32 R249, RZ, RZ, R49 ;  /* 0x000000fffff97224 */ /* 0x000fe200078e0031 */
[----:B------:R-:W2:Y:S04]  /*30840*/  LDL.LU R48, [R1+0x1cbc] ;  /* 0x001cbc0001307983 */ /* 0x000ea80000300800 */
[----:B------:R-:W2:Y:S04]  /*30850*/  LDL.LU R49, [R1+0x1cb8] ;  /* 0x001cb80001317983 */ /* 0x000ea80000300800 */
[----:B------:R-:W2:Y:S04]  /*30860*/  LDL.LU R50, [R1+0x1cb4] ;  /* 0x001cb40001327983 */ /* 0x000ea80000300800 */
[----:B------:R-:W2:Y:S04]  /*30870*/  LDL.LU R51, [R1+0x1cb0] ;  /* 0x001cb00001337983 */ /* 0x000ea80000300800 */
[----:B------:R-:W3:Y:S04]  /*30880*/  LDL.LU R44, [R1+0x1cac] ;  /* 0x001cac00012c7983 */ /* 0x000ee80000300800 */
[----:B------:R-:W3:Y:S04]  /*30890*/  LDL.LU R45, [R1+0x1ca8] ;  /* 0x001ca800012d7983 */ /* 0x000ee80000300800 */
[----:B------:R-:W3:Y:S04]  /*308a0*/  LDL.LU R46, [R1+0x1ca4] ;  /* 0x001ca400012e7983 */ /* 0x000ee80000300800 */
[----:B------:R-:W4:Y:S04]  /*308b0*/  LDL.LU R240, [R1+0x1ca0] ;  /* 0x001ca00001f07983 */ /* 0x000f280000300800 */
[----:B------:R1:W-:Y:S04]  /*308c0*/  STL.64 [R1+0x1ae8], R246 ;  /* 0x001ae8f601007387 */ /* 0x0003e80000100a00 */
[----:B------:R1:W-:Y:S04]  /*308d0*/  STL.64 [R1+0x1ae0], R244 ;  /* 0x001ae0f401007387 */ /* 0x0003e80000100a00 */
[----:B------:R-:W2:Y:S01]  /*308e0*/  LDS R107, [R0+0x9200] ;  /* 0x00920000006b7984 */ /* 0x000ea20000000800 */
[----:B-1----:R-:W-:Y:S01]  /*308f0*/  IMAD.MOV.U32 R246, RZ, RZ, R243 ;  /* 0x000000fffff67224 */ /* 0x002fe200078e00f3 */
[----:B------:R-:W-:Y:S02]  /*30900*/  HMMA.1688.F32.TF32 R52, R100, R4, R52 ;  /* 0x000000046434723c */ /* 0x000fe40000081034 */
[----:B------:R-:W-:Y:S01]  /*30910*/  LDS R164, [R3+0x8300] ;  /* 0x0083000003a47984 */ /* 0x000fe20000000800 */
[----:B------:R-:W-:-:S03]  /*30920*/  IMAD.MOV.U32 R244, RZ, RZ, R241 ;  /* 0x000000fffff47224 */ /* 0x000fc600078e00f1 */
[----:B------:R-:W4:Y:S01]  /*30930*/  LDL.LU R241, [R1+0x1c9c] ;  /* 0x001c9c0001f17983 */ /* 0x000f220000300800 */
[----:B------:R-:W-:-:S03]  /*30940*/  IMAD.MOV.U32 R245, RZ, RZ, R242 ;  /* 0x000000fffff57224 */ /* 0x000fc600078e00f2 */
[----:B------:R-:W4:Y:S04]  /*30950*/  LDL.LU R242, [R1+0x1c98] ;  /* 0x001c980001f27983 */ /* 0x000f280000300800 */
[----:B------:R-:W4:Y:S01]  /*30960*/  LDL.LU R243, [R1+0x1c94] ;  /* 0x001c940001f37983 */ /* 0x000f220000300800 */
[----:B------:R-:W-:-:S03]  /*30970*/  MOV R247, R47 ;  /* 0x0000002f00f77202 */ /* 0x000fc60000000f00 */
[----:B------:R-:W3:Y:S04]  /*30980*/  LDL.LU R47, [R1+0x1c90] ;  /* 0x001c9000012f7983 */ /* 0x000ee80000300800 */
[----:B------:R-:W2:Y:S04]  /*30990*/  LDL.LU R40, [R1+0x1c8c] ;  /* 0x001c8c0001287983 */ /* 0x000ea80000300800 */
[----:B------:R-:W2:Y:S04]  /*309a0*/  LDL.LU R41, [R1+0x1c88] ;  /* 0x001c880001297983 */ /* 0x000ea80000300800 */
[----:B------:R-:W2:Y:S04]  /*309b0*/  LDL.LU R42, [R1+0x1c84] ;  /* 0x001c8400012a7983 */ /* 0x000ea80000300800 */
[----:B------:R-:W2:Y:S01]  /*309c0*/  LDL.LU R96, [R1+0x1c80] ;  /* 0x001c800001607983 */ /* 0x000ea20000300800 */
[----:B------:R-:W-:Y:S03]  /*309d0*/  HMMA.1688.F32.TF32 R56, R100, R220, R56 ;  /* 0x000000dc6438723c */ /* 0x000fe60000081038 */
[----:B------:R-:W-:Y:S04]  /*309e0*/  LDS R166, [R3+0x9300] ;  /* 0x0093000003a67984 */ /* 0x000fe80000000800 */
[----:B------:R-:W-:Y:S01]  /*309f0*/  LDS R165, [R0+0x8300] ;  /* 0x0083000000a57984 */ /* 0x000fe20000000800 */
[-C--:B------:R-:W-:Y:S03]  /*30a00*/  HMMA.1688.F32.TF32 R60, R92, R20.reuse, R60 ;  /* 0x000000145c3c723c */ /* 0x080fe6000008103c */
[----:B------:R-:W1:Y:S05]  /*30a10*/  LDS R167, [R0+0x9300] ;  /* 0x0093000000a77984 */ /* 0x000e6a0000000800 */
[----:B----4-:R-:W-:Y:S11]  /*30a20*/  HMMA.1688.F32.TF32 R240, R100, R20, R240 ;  /* 0x0000001464f0723c */ /* 0x010ff600000810f0 */
[----:B------:R-:W-:Y:S11]  /*30a30*/  @!UPT UIADD3 URZ, URZ, URZ, URZ ;  /* 0x0000003f3f3ff290 */ /* 0x000ff6000fffe03f */
[----:B------:R-:W-:Y:S01]  /*30a40*/  @!UPT UIADD3 URZ, URZ, URZ, URZ ;  /* 0x0000003f3f3ff290 */ /* 0x000fe2000fffe03f */
[----:B------:R4:W-:Y:S04]  /*30a50*/  STL.64 [R1+0x1af8], R242 ;  /* 0x001af8f201007387 */ /* 0x0009e80000100a00 */
[----:B------:R1:W-:Y:S01]  /*30a60*/  STL.64 [R1+0x1af0], R240 ;  /* 0x001af0f001007387 */ /* 0x0003e20000100a00 */
[----:B----4-:R-:W-:Y:S01]  /*30a70*/  IMAD.MOV.U32 R242, RZ, RZ, R99 ;  /* 0x000000fffff27224 */ /* 0x010fe200078e0063 */
[----:B------:R-:W-:Y:S01]  /*30a80*/  MOV R243, R43 ;  /* 0x0000002b00f37202 */ /* 0x000fe20000000f00 */
[----:B-1----:R-:W-:Y:S02]  /*30a90*/  IMAD.MOV.U32 R240, RZ, RZ, R97 ;  /* 0x000000fffff07224 */ /* 0x002fe400078e0061 */
[----:B------:R-:W4:Y:S01]  /*30aa0*/  LDL.LU R97, [R1+0x1c7c] ;  /* 0x001c7c0001617983 */ /* 0x000f220000300800 */
[----:B------:R-:W-:-:S03]  /*30ab0*/  IMAD.MOV.U32 R241, RZ, RZ, R98 ;  /* 0x000000fffff17224 */ /* 0x000fc600078e0062 */
[----:B------:R-:W4:Y:S04]  /*30ac0*/  LDL.LU R98, [R1+0x1c78] ;  /* 0x001c780001627983 */ /* 0x000f280000300800 */
[----:B------:R-:W4:Y:S04]  /*30ad0*/  LDL.LU R99, [R1+0x1c74] ;  /* 0x001c740001637983 */ /* 0x000f280000300800 */
[----:B------:R-:W4:Y:S04]  /*30ae0*/  LDL.LU R43, [R1+0x1c70] ;  /* 0x001c7000012b7983 */ /* 0x000f280000300800 */
[----:B------:R-:W4:Y:S04]  /*30af0*/  LDL.LU R36, [R1+0x1c6c] ;  /* 0x001c6c0001247983 */ /* 0x000f280000300800 */
[----:B------:R-:W4:Y:S04]  /*30b00*/  LDL.LU R37, [R1+0x1c68] ;  /* 0x001c680001257983 */ /* 0x000f280000300800 */
[----:B------:R-:W4:Y:S04]  /*30b10*/  LDL.LU R38, [R1+0x1c64] ;  /* 0x001c640001267983 */ /* 0x000f280000300800 */
[----:B------:R-:W4:Y:S01]  /*30b20*/  LDL.LU R39, [R1+0x1c60] ;  /* 0x001c600001277983 */ /* 0x000f220000300800 */
[C---:B---3--:R-:W-:Y:S08]  /*30b30*/  HMMA.1688.F32.TF32 R44, R100.reuse, R12, R44 ;  /* 0x0000000c642c723c */ /* 0x048ff0000008102c */
[----:B--2---:R-:W-:Y:S08]  /*30b40*/  HMMA.1688.F32.TF32 R48, R100, R8, R48 ;  /* 0x000000086430723c */ /* 0x004ff00000081030 */
        /* <DEDUP_REMOVED lines=8> */
[C---:B------:R-:W-:Y:S08]  /*30bd0*/  HMMA.1688.F32.TF32 R180, R104.reuse, R28, R180 ;  /* 0x0000001c68b4723c */ /* 0x040ff000000810b4 */
[C---:B------:R-:W-:Y:S08]  /*30be0*/  HMMA.1688.F32.TF32 R184, R104.reuse, R12, R184 ;  /* 0x0000000c68b8723c */ /* 0x040ff000000810b8 */
[----:B------:R-:W-:Y:S08]  /*30bf0*/  HMMA.1688.F32.TF32 R188, R104, R4, R188 ;  /* 0x0000000468bc723c */ /* 0x000ff000000810bc */
[C---:B----4-:R-:W-:Y:S08]  /*30c00*/  HMMA.1688.F32.TF32 R32, R100.reuse, R24, R96 ;  /* 0x000000186420723c */ /* 0x050ff00000081060 */
[C---:B------:R-:W-:Y:S08]  /*30c10*/  HMMA.1688.F32.TF32 R40, R100.reuse, R204, R40 ;  /* 0x000000cc6428723c */ /* 0x040ff00000081028 */
[----:B------:R-:W-:Y:S07]  /*30c20*/  HMMA.1688.F32.TF32 R36, R100, R28, R36 ;  /* 0x0000001c6424723c */ /* 0x000fee0000081024 */
[----:B------:R1:W-:Y:S04]  /*30c30*/  STL.64 [R1+0x1b08], R34 ;  /* 0x001b082201007387 */ /* 0x0003e80000100a00 */
[----:B------:R2:W-:Y:S01]  /*30c40*/  STL.64 [R1+0x1b00], R32 ;  /* 0x001b002001007387 */ /* 0x0005e20000100a00 */
[----:B------:R-:W-:Y:S01]  /*30c50*/  IMAD.MOV.U32 R96, RZ, RZ, R135 ;  /* 0x000000ffff607224 */ /* 0x000fe200078e0087 */
[----:B------:R-:W-:Y:S01]  /*30c60*/  MOV R99, R132 ;  /* 0x0000008400637202 */ /* 0x000fe20000000f00 */
[----:B------:R-:W-:-:S02]  /*30c70*/  IMAD.MOV.U32 R97, RZ, RZ, R134 ;  /* 0x000000ffff617224 */ /* 0x000fc400078e0086 */
[----:B------:R-:W-:Y:S01]  /*30c80*/  IMAD.MOV.U32 R98, RZ, RZ, R133 ;  /* 0x000000ffff627224 */ /* 0x000fe200078e0085 */
[C---:B------:R-:W-:Y:S01]  /*30c90*/  HMMA.1688.F32.TF32 R100, R104.reuse, R8, R244 ;  /* 0x000000086864723c */ /* 0x040fe200000810f4 */
[----:B------:R-:W-:Y:S01]  /*30ca0*/  LDS R132, [R3+0x8280] ;  /* 0x0082800003847984 */ /* 0x000fe20000000800 */
[----:B-1----:R-:W-:Y:S01]  /*30cb0*/  IMAD.MOV.U32 R34, RZ, RZ, R138 ;  /* 0x000000ffff227224 */ /* 0x002fe200078e008a */
[----:B------:R-:W-:Y:S02]  /*30cc0*/  MOV R35, R139 ;  /* 0x0000008b00237202 */ /* 0x000fe40000000f00 */
[----:B------:R-:W-:Y:S04]  /*30cd0*/  LDS R134, [R3+0x9280] ;  /* 0x0092800003867984 */ /* 0x000fe80000000800 */
[----:B------:R-:W-:Y:S04]  /*30ce0*/  STL.64 [R1+0x1b18], R38 ;  /* 0x001b182601007387 */ /* 0x000fe80000100a00 */
[----:B------:R1:W-:Y:S04]  /*30cf0*/  STL.64 [R1+0x1b10], R36 ;  /* 0x001b102401007387 */ /* 0x0003e80000100a00 */
        /* <DEDUP_REMOVED lines=8> */
[----:B------:R-:W-:Y:S01]  /*30d80*/  STL.64 [R1+0x1b68], R58 ;  /* 0x001b683a01007387 */ /* 0x000fe20000100a00 */
[C---:B------:R-:W-:Y:S03]  /*30d90*/  HMMA.1688.F32.TF32 R92, R104.reuse, R24, R96 ;  /* 0x00000018685c723c */ /* 0x040fe60000081060 */
[----:B------:R-:W-:Y:S04]  /*30da0*/  STL.64 [R1+0x1b60], R56 ;  /* 0x001b603801007387 */ /* 0x000fe80000100a00 */
[----:B------:R-:W-:Y:S01]  /*30db0*/  STL.64 [R1+0x1b78], R62 ;  /* 0x001b783e01007387 */ /* 0x000fe20000100a00 */
[C---:B------:R-:W-:Y:S03]  /*30dc0*/  HMMA.1688.F32.TF32 R96, R104.reuse, R204, R240 ;  /* 0x000000cc6860723c */ /* 0x040fe600000810f0 */
[----:B------:R-:W-:Y:S04]  /*30dd0*/  STL.64 [R1+0x1b70], R60 ;  /* 0x001b703c01007387 */ /* 0x000fe80000100a00 */
[----:B------:R-:W-:Y:S01]  /*30de0*/  STL.64 [R1+0x1b88], R66 ;  /* 0x001b884201007387 */ /* 0x000fe20000100a00 */
[----:B------:R-:W-:Y:S03]  /*30df0*/  HMMA.1688.F32.TF32 R104, R104, R220, R248 ;  /* 0x000000dc6868723c */ /* 0x000fe600000810f8 */
[----:B------:R-:W-:Y:S04]  /*30e00*/  STL.64 [R1+0x1b80], R64 ;  /* 0x001b804001007387 */ /* 0x000fe80000100a00 */
[----:B------:R-:W-:Y:S01]  /*30e10*/  STL.64 [R1+0x1b98], R70 ;  /* 0x001b984601007387 */ /* 0x000fe20000100a00 */
[----:B------:R-:W-:-:S02]  /*30e20*/  IMAD.MOV.U32 R248, RZ, RZ, R148 ;  /* 0x000000fffff87224 */ /* 0x000fc400078e0094 */
[----:B------:R-:W-:Y:S01]  /*30e30*/  IMAD.MOV.U32 R249, RZ, RZ, R149 ;  /* 0x000000fffff97224 */ /* 0x000fe200078e0095 */
[----:B------:R3:W-:Y:S01]  /*30e40*/  STL.64 [R1+0x1b90], R68 ;  /* 0x001b904401007387 */ /* 0x0007e20000100a00 */
[----:B------:R-:W-:Y:S01]  /*30e50*/  IMAD.MOV.U32 R250, RZ, RZ, R150 ;  /* 0x000000fffffa7224 */ /* 0x000fe200078e0096 */
[----:B------:R-:W-:Y:S02]  /*30e60*/  MOV R251, R151 ;  /* 0x0000009700fb7202 */ /* 0x000fe40000000f00 */
[----:B------:R-:W4:Y:S01]  /*30e70*/  LDL.LU R148, [R1+0x1c5c] ;  /* 0x001c5c0001947983 */ /* 0x000f220000300800 */
[----:B------:R-:W-:-:S03]  /*30e80*/  IMAD.MOV.U32 R244, RZ, RZ, R144 ;  /* 0x000000fffff47224 */ /* 0x000fc600078e0090 */
[----:B------:R-:W4:Y:S01]  /*30e90*/  LDL.LU R149, [R1+0x1c58] ;  /* 0x001c580001957983 */ /* 0x000f220000300800 */
[----:B------:R-:W-:-:S03]  /*30ea0*/  IMAD.MOV.U32 R245, RZ, RZ, R145 ;  /* 0x000000fffff57224 */ /* 0x000fc600078e0091 */
[----:B------:R-:W4:Y:S01]  /*30eb0*/  LDL.LU R150, [R1+0x1c54] ;  /* 0x001c540001967983 */ /* 0x000f220000300800 */
[----:B------:R-:W-:-:S03]  /*30ec0*/  IMAD.MOV.U32 R246, RZ, RZ, R146 ;  /* 0x000000fffff67224 */ /* 0x000fc600078e0092 */
[----:B------:R-:W4:Y:S01]  /*30ed0*/  LDL.LU R151, [R1+0x1c50] ;  /* 0x001c500001977983 */ /* 0x000f220000300800 */
[----:B------:R-:W-:-:S03]  /*30ee0*/  MOV R247, R147 ;  /* 0x0000009300f77202 */ /* 0x000fc60000000f00 */
        /* <DEDUP_REMOVED lines=9> */
[----:B--2---:R-:W-:-:S03]  /*30f80*/  IMAD.MOV.U32 R32, RZ, RZ, R136 ;  /* 0x000000ffff207224 */ /* 0x004fc600078e0088 */
[----:B------:R-:W2:Y:S01]  /*30f90*/  LDL.LU R141, [R1+0x1c38] ;  /* 0x001c3800018d7983 */ /* 0x000ea20000300800 */
[----:B------:R-:W-:-:S03]  /*30fa0*/  IMAD.MOV.U32 R33, RZ, RZ, R137 ;  /* 0x000000ffff217224 */ /* 0x000fc600078e0089 */
[----:B------:R-:W2:Y:S04]  /*30fb0*/  LDL.LU R142, [R1+0x1c34] ;  /* 0x001c3400018e7983 */ /* 0x000ea80000300800 */
[----:B------:R-:W2:Y:S04]  /*30fc0*/  LDL.LU R143, [R1+0x1c30] ;  /* 0x001c3000018f7983 */ /* 0x000ea80000300800 */
[----:B------:R-:W2:Y:S04]  /*30fd0*/  LDL.LU R136, [R1+0x1c2c] ;  /* 0x001c2c0001887983 */ /* 0x000ea80000300800 */
[----:B------:R-:W2:Y:S04]  /*30fe0*/  LDL.LU R137, [R1+0x1c28] ;  /* 0x001c280001897983 */ /* 0x000ea80000300800 */
[----:B------:R-:W2:Y:S04]  /*30ff0*/  LDL.LU R138, [R1+0x1c24] ;  /* 0x001c2400018a7983 */ /* 0x000ea80000300800 */
[----:B------:R-:W2:Y:S01]  /*31000*/  LDL.LU R139, [R1+0x1c20] ;  /* 0x001c2000018b7983 */ /* 0x000ea20000300800 */
        /* <DEDUP_REMOVED lines=12> */
[----:B-1----:R-:W-:Y:S01]  /*310d0*/  IMAD.MOV.U32 R36, RZ, RZ, R232 ;  /* 0x000000ffff247224 */ /* 0x002fe200078e00e8 */
[C---:B------:R-:W-:Y:S01]  /*310e0*/  HMMA.1688.F32.TF32 R152, R164.reuse, R12, R152 ;  /* 0x0000000ca498723c */ /* 0x040fe20000081098 */
[----:B------:R-:W-:Y:S01]  /*310f0*/  IMAD.MOV.U32 R37, RZ, RZ, R233 ;  /* 0x000000ffff257224 */ /* 0x000fe200078e00e9 */
[----:B------:R-:W2:Y:S01]  /*31100*/  LDL.LU R232, [R1+0x1c1c] ;  /* 0x001c1c0001e87983 */ /* 0x000ea20000300800 */
[----:B------:R-:W-:Y:S01]  /*31110*/  IMAD.MOV.U32 R38, RZ, RZ, R234 ;  /* 0x000000ffff267224 */ /* 0x000fe200078e00ea */
[----:B------:R-:W-:Y:S01]  /*31120*/  MOV R39, R235 ;  /* 0x000000eb00277202 */ /* 0x000fe20000000f00 */
[----:B---3--:R-:W-:Y:S01]  /*31130*/  IMAD.MOV.U32 R68, RZ, RZ, R195 ;  /* 0x000000ffff447224 */ /* 0x008fe200078e00c3 */
[----:B------:R-:W3:Y:S01]  /*31140*/  LDL.LU R233, [R1+0x1c18] ;  /* 0x001c180001e97983 */ /* 0x000ee20000300800 */
[----:B------:R-:W-:Y:S01]  /*31150*/  IMAD.MOV.U32 R69, RZ, RZ, R194 ;  /* 0x000000ffff457224 */ /* 0x000fe200078e00c2 */
[----:B------:R-:W-:Y:S01]  /*31160*/  HMMA.1688.F32.TF32 R156, R164, R8, R156 ;  /* 0x00000008a49c723c */ /* 0x000fe2000008109c */
[----:B------:R-:W-:Y:S01]  /*31170*/  IMAD.MOV.U32 R70, RZ, RZ, R193 ;  /* 0x000000ffff467224 */ /* 0x000fe200078e00c1 */
[----:B------:R-:W3:Y:S01]  /*31180*/  LDL.LU R234, [R1+0x1c14] ;  /* 0x001c140001ea7983 */ /* 0x000ee20000300800 */
[----:B------:R-:W-:Y:S01]  /*31190*/  MOV R71, R192 ;  /* 0x000000c000477202 */ /* 0x000fe20000000f00 */
[----:B------:R-:W-:-:S02]  /*311a0*/  IMAD.MOV.U32 R40, RZ, RZ, R128 ;  /* 0x000000ffff287224 */ /* 0x000fc400078e0080 */
[----:B------:R-:W3:Y:S02]  /*311b0*/  LDL.LU R235, [R1+0x1c10] ;  /* 0x001c100001eb7983 */ /* 0x000ee40000300800 */
[----:B------:R-:W-:Y:S01]  /*311c0*/  HMMA.1688.F32.TF32 R160, R164, R4, R160 ;  /* 0x00000004a4a0723c */ /* 0x000fe200000810a0 */
[----:B------:R-:W-:Y:S01]  /*311d0*/  IMAD.MOV.U32 R41, RZ, RZ, R129 ;  /* 0x000000ffff297224 */ /* 0x000fe200078e0081 */
[----:B------:R-:W3:Y:S01]  /*311e0*/  LDL.LU R128, [R1+0x1c0c] ;  /* 0x001c0c0001807983 */ /* 0x000ee20000300800 */
[----:B------:R-:W-:Y:S01]  /*311f0*/  IMAD.MOV.U32 R42, RZ, RZ, R130 ;  /* 0x000000ffff2a7224 */ /* 0x000fe200078e0082 */
[----:B------:R-:W-:Y:S01]  /*31200*/  MOV R43, R124 ;  /* 0x0000007c002b7202 */ /* 0x000fe20000000f00 */
[----:B------:R-:W-:Y:S01]  /*31210*/  IMAD.MOV.U32 R64, RZ, RZ, R239 ;  /* 0x000000ffff407224 */ /* 0x000fe200078e00ef */
[----:B------:R-:W3:Y:S01]  /*31220*/  LDL.LU R129, [R1+0x1c08] ;  /* 0x001c080001817983 */ /* 0x000ee20000300800 */
[----:B------:R-:W-:Y:S01]  /*31230*/  IMAD.MOV.U32 R65, RZ, RZ, R115 ;  /* 0x000000ffff417224 */ /* 0x000fe200078e0073 */
[----:B------:R-:W-:Y:S01]  /*31240*/  MOV R67, R131 ;  /* 0x0000008300437202 */ /* 0x000fe20000000f00 */
[----:B------:R-:W-:Y:S01]  /*31250*/  IMAD.MOV.U32 R66, RZ, RZ, R123 ;  /* 0x000000ffff427224 */ /* 0x000fe200078e007b */
[----:B------:R-:W3:Y:S01]  /*31260*/  LDL.LU R130, [R1+0x1c04] ;  /* 0x001c040001827983 */ /* 0x000ee20000300800 */
[----:B------:R-:W-:-:S02]  /*31270*/  IMAD.MOV.U32 R44, RZ, RZ, R125 ;  /* 0x000000ffff2c7224 */ /* 0x000fc400078e007d */
[----:B------:R-:W-:Y:S01]  /*31280*/  IMAD.MOV.U32 R45, RZ, RZ, R126 ;  /* 0x000000ffff2d7224 */ /* 0x000fe200078e007e */
        /* <DEDUP_REMOVED lines=8> */
[----:B------:R-:W-:Y:S01]  /*31310*/  HMMA.1688.F32.TF32 R68, R200, R22, R68 ;  /* 0x00000016c844723c */ /* 0x000fe20000081044 */
[----:B------:R-:W-:-:S02]  /*31320*/  IMAD.MOV.U32 R62, RZ, RZ, R237 ;  /* 0x000000ffff3e7224 */ /* 0x000fc400078e00ed */
[----:B------:R-:W3:Y:S01]  /*31330*/  LDL.LU R127, [R1+0x1bf4] ;  /* 0x001bf400017f7983 */ /* 0x000ee20000300800 */
[----:B------:R-:W-:Y:S02]  /*31340*/  IMAD.MOV.U32 R48, RZ, RZ, R121 ;  /* 0x000000ffff307224 */ /* 0x000fe400078e0079 */
[----:B------:R-:W-:Y:S01]  /*31350*/  IMAD.MOV.U32 R49, RZ, RZ, R122 ;  /* 0x000000ffff317224 */ /* 0x000fe200078e007a */
[----:B------:R-:W3:Y:S01]  /*31360*/  LDL.LU R120, [R1+0x1bf0] ;  /* 0x001bf00001787983 */ /* 0x000ee20000300800 */
[----:B------:R-:W-:Y:S01]  /*31370*/  IMAD.MOV.U32 R50, RZ, RZ, R116 ;  /* 0x000000ffff327224 */ /* 0x000fe200078e0074 */
[----:B------:R-:W-:Y:S02]  /*31380*/  HMMA.1688.F32.TF32 R64, R200, R26, R64 ;  /* 0x0000001ac840723c */ /* 0x000fe40000081040 */
[----:B------:R-:W3:Y:S01]  /*31390*/  LDL.LU R121, [R1+0x1bec] ;  /* 0x001bec0001797983 */ /* 0x000ee20000300800 */
[----:B------:R-:W-:Y:S01]  /*313a0*/  MOV R51, R117 ;  /* 0x0000007500337202 */ /* 0x000fe20000000f00 */
[----:B------:R-:W-:Y:S01]  /*313b0*/  IMAD.MOV.U32 R56, RZ, RZ, R114 ;  /* 0x000000ffff387224 */ /* 0x000fe200078e0072 */
[----:B------:R-:W-:Y:S01]  /*313c0*/  MOV R59, R110 ;  /* 0x0000006e003b7202 */ /* 0x000fe20000000f00 */
[----:B------:R-:W3:Y:S01]  /*313d0*/  LDL.LU R122, [R1+0x1be8] ;  /* 0x001be800017a7983 */ /* 0x000ee20000300800 */
[----:B------:R-:W-:-:S02]  /*313e0*/  IMAD.MOV.U32 R57, RZ, RZ, R108 ;  /* 0x000000ffff397224 */ /* 0x000fc400078e006c */
[----:B------:R-:W-:Y:S01]  /*313f0*/  IMAD.MOV.U32 R58, RZ, RZ, R109 ;  /* 0x000000ffff3a7224 */ /* 0x000fe200078e006d */
[----:B------:R-:W3:Y:S01]  /*31400*/  LDL.LU R116, [R1+0x1be4] ;  /* 0x001be40001747983 */ /* 0x000ee20000300800 */
[----:B------:R-:W-:Y:S01]  /*31410*/  IMAD.MOV.U32 R52, RZ, RZ, R118 ;  /* 0x000000ffff347224 */ /* 0x000fe200078e0076 */
[C---:B------:R-:W-:Y:S01]  /*31420*/  HMMA.1688.F32.TF32 R60, R200.reuse, R30, R60 ;  /* 0x0000001ec83c723c */ /* 0x040fe2000008103c */
[----:B------:R-:W-:Y:S01]  /*31430*/  IMAD.MOV.U32 R53, RZ, RZ, R119 ;  /* 0x000000ffff357224 */ /* 0x000fe200078e0077 */
[----:B------:R-:W3:Y:S01]  /*31440*/  LDL.LU R117, [R1+0x1be0] ;  /* 0x001be00001757983 */ /* 0x000ee20000300800 */
[----:B------:R-:W-:Y:S01]  /*31450*/  IMAD.MOV.U32 R54, RZ, RZ, R112 ;  /* 0x000000ffff367224 */ /* 0x000fe200078e0070 */
[----:B------:R-:W-:Y:S02]  /*31460*/  MOV R55, R113 ;  /* 0x0000007100377202 */ /* 0x000fe40000000f00 */
[----:B------:R-:W3:Y:S04]  /*31470*/  LDL.LU R118, [R1+0x1bdc] ;  /* 0x001bdc0001767983 */ /* 0x000ee80000300800 */
[----:B------:R-:W3:Y:S01]  /*31480*/  LDL.LU R119, [R1+0x1bd8] ;  /* 0x001bd80001777983 */ /* 0x000ee20000300800 */
[C---:B------:R-:W-:Y:S03]  /*31490*/  HMMA.1688.F32.TF32 R56, R200.reuse, R206, R56 ;  /* 0x000000cec838723c */ /* 0x040fe60000081038 */
[----:B------:R-:W3:Y:S04]  /*314a0*/  LDL.LU R112, [R1+0x1bd4] ;  /* 0x001bd40001707983 */ /* 0x000ee80000300800 */
[----:B------:R-:W3:Y:S04]  /*314b0*/  LDL.LU R113, [R1+0x1bd0] ;  /* 0x001bd00001717983 */ /* 0x000ee80000300800 */
        /* <DEDUP_REMOVED lines=15> */
[----:B------:R-:W-:Y:S04]  /*315b0*/  STL.64 [R1+0x320], R68 ;  /* 0x0003204401007387 */ /* 0x000fe80000100a00 */
[----:B------:R1:W-:Y:S01]  /*315c0*/  STL.64 [R1+0x328], R70 ;  /* 0x0003284601007387 */ /* 0x0003e20000100a00 */
[----:B------:R-:W-:Y:S03]  /*315d0*/  HMMA.1688.F32.TF32 R200, R200, R222, R40 ;  /* 0x000000dec8c8723c */ /* 0x000fe60000081028 */
[----:B------:R-:W-:Y:S04]  /*315e0*/  LDS R133, [R0+0x8280] ;  /* 0x0082800000857984 */ /* 0x000fe80000000800 */
[----:B------:R-:W-:Y:S04]  /*315f0*/  LDS R135, [R0+0x9280] ;  /* 0x0092800000877984 */ /* 0x000fe80000000800 */
[----:B-1----:R-:W3:Y:S04]  /*31600*/  LDL.LU.64 R70, [R1+0x1b98] ;  /* 0x001b980001467983 */ /* 0x002ee80000300a00 */
[----:B------:R-:W3:Y:S01]  /*31610*/  LDL.LU.64 R68, [R1+0x1b90] ;  /* 0x001b900001447983 */ /* 0x000ee20000300a00 */
[C---:B----4-:R-:W-:Y:S08]  /*31620*/  HMMA.1688.F32.TF32 R148, R164.reuse, R204, R148 ;  /* 0x000000cca494723c */ /* 0x050ff00000081094 */
[C---:B------:R-:W-:Y:S08]  /*31630*/  HMMA.1688.F32.TF32 R144, R164.reuse, R28, R144 ;  /* 0x0000001ca490723c */ /* 0x040ff00000081090 */
[C---:B--2---:R-:W-:Y:S08]  /*31640*/  HMMA.1688.F32.TF32 R140, R164.reuse, R24, R140 ;  /* 0x00000018a48c723c */ /* 0x044ff0000008108c */
[C---:B------:R-:W-:Y:S08]  /*31650*/  HMMA.1688.F32.TF32 R136, R164.reuse, R20, R136 ;  /* 0x00000014a488723c */ /* 0x040ff00000081088 */
[----:B------:R-:W-:Y:S01]  /*31660*/  HMMA.1688.F32.TF32 R164, R164, R220, R228 ;  /* 0x000000dca4a4723c */ /* 0x000fe200000810e4 */
[----:B------:R-:W-:Y:S04]  /*31670*/  LDS R228, [R3+0xa080] ;  /* 0x00a0800003e47984 */ /* 0x000fe80000000800 */
[----:B------:R-:W-:Y:S04]  /*31680*/  LDS R230, [R3+0xb080] ;  /* 0x00b0800003e67984 */ /* 0x000fe80000000800 */
[----:B------:R-:W-:Y:S04]  /*31690*/  LDS R229, [R0+0xa080] ;  /* 0x00a0800000e57984 */ /* 0x000fe80000000800 */
[----:B------:R-:W1:Y:S04]  /*316a0*/  LDS R231, [R0+0xb080] ;  /* 0x00b0800000e77984 */ /* 0x000e680000000800 */
[----:B------:R-:W-:Y:S04]  /*316b0*/  STL.64 [R1+0x310], R64 ;  /* 0x0003104001007387 */ /* 0x000fe80000100a00 */
[----:B------:R2:W-:Y:S04]  /*316c0*/  STL.64 [R1+0x318], R66 ;  /* 0x0003184201007387 */ /* 0x0005e80000100a00 */
[----:B--2---:R-:W2:Y:S04]  /*316d0*/  LDL.LU.64 R66, [R1+0x1b88] ;  /* 0x001b880001427983 */ /* 0x004ea80000300a00 */
[----:B------:R-:W2:Y:S04]  /*316e0*/  LDL.LU.64 R64, [R1+0x1b80] ;  /* 0x001b800001407983 */ /* 0x000ea80000300a00 */
[----:B------:R-:W-:Y:S04]  /*316f0*/  STL.64 [R1+0x300], R60 ;  /* 0x0003003c01007387 */ /* 0x000fe80000100a00 */
[----:B------:R4:W-:Y:S01]  /*31700*/  STL.64 [R1+0x308], R62 ;  /* 0x0003083e01007387 */ /* 0x0009e20000100a00 */
[C---:B-1----:R-:W-:Y:S03]  /*31710*/  HMMA.1688.F32.TF32 R36, R228.reuse, R22, R36 ;  /* 0x00000016e424723c */ /* 0x042fe60000081024 */
[----:B----4-:R-:W4:Y:S04]  /*31720*/  LDL.LU.64 R62, [R1+0x1b78] ;  /* 0x001b7800013e7983 */ /* 0x010f280000300a00 */
[----:B------:R-:W4:Y:S01]  /*31730*/  LDL.LU.64 R60, [R1+0x1b70] ;  /* 0x001b7000013c7983 */ /* 0x000f220000300a00 */
[C---:B------:R-:W-:Y:S03]  /*31740*/  HMMA.1688.F32.TF32 R32, R228.reuse, R26, R32 ;  /* 0x0000001ae420723c */ /* 0x040fe60000081020 */
[----:B------:R-:W-:Y:S04]  /*31750*/  STL.64 [R1+0x2f0], R56 ;  /* 0x0002f03801007387 */ /* 0x000fe80000100a00 */
[----:B------:R1:W-:Y:S04]  /*31760*/  STL.64 [R1+0x2f8], R58 ;  /* 0x0002f83a01007387 */ /* 0x0003e80000100a00 */
[----:B-1----:R-:W2:Y:S04]  /*31770*/  LDL.LU.64 R58, [R1+0x1b68] ;  /* 0x001b6800013a7983 */ /* 0x002ea80000300a00 */
[----:B------:R-:W2:Y:S04]  /*31780*/  LDL.LU.64 R56, [R1+0x1b60] ;  /* 0x001b600001387983 */ /* 0x000ea80000300a00 */
        /* <DEDUP_REMOVED lines=12> */
[----:B------:R-:W2:Y:S04]  /*31850*/  LDL.LU.64 R42, [R1+0x1b28] ;  /* 0x001b2800012a7983 */ /* 0x000ea80000300a00 */
[----:B------:R-:W2:Y:S04]  /*31860*/  LDL.LU.64 R40, [R1+0x1b20] ;  /* 0x001b200001287983 */ /* 0x000ea80000300a00 */
[----:B------:R1:W-:Y:S04]  /*31870*/  STL.64 [R1+0x240], R200 ;  /* 0x000240c801007387 */ /* 0x0003e80000100a00 */
[----:B------:R-:W-:Y:S01]  /*31880*/  STL.64 [R1+0x248], R202 ;  /* 0x000248ca01007387 */ /* 0x000fe20000100a00 */
[C---:B------:R-:W-:Y:S03]  /*31890*/  HMMA.1688.F32.TF32 R240, R228.reuse, R30, R240 ;  /* 0x0000001ee4f0723c */ /* 0x040fe600000810f0 */
[----:B-1----:R-:W2:Y:S04]  /*318a0*/  LDL.LU R200, [R1] ;  /* 0x0000000001c87983 */ /* 0x002ea80000300800 */
[----:B------:R-:W2:Y:S04]  /*318b0*/  LDL.LU R201, [R1+0x4] ;  /* 0x0000040001c97983 */ /* 0x000ea80000300800 */
[----:B------:R-:W-:Y:S04]  /*318c0*/  STL.64 [R1+0x230], R36 ;  /* 0x0002302401007387 */ /* 0x000fe80000100a00 */
[----:B------:R1:W-:Y:S04]  /*318d0*/  STL.64 [R1+0x238], R38 ;  /* 0x0002382601007387 */ /* 0x0003e80000100a00 */
[----:B-1----:R-:W4:Y:S04]  /*318e0*/  LDL.LU.64 R38, [R1+0x1b18] ;  /* 0x001b180001267983 */ /* 0x002f280000300a00 */
[----:B------:R-:W4:Y:S04]  /*318f0*/  LDL.LU.64 R36, [R1+0x1b10] ;  /* 0x001b100001247983 */ /* 0x000f280000300a00 */
[----:B------:R-:W-:Y:S04]  /*31900*/  STL.64 [R1+0x220], R32 ;  /* 0x0002202001007387 */ /* 0x000fe80000100a00 */
[----:B------:R1:W-:Y:S04]  /*31910*/  STL.64 [R1+0x228], R34 ;  /* 0x0002282201007387 */ /* 0x0003e80000100a00 */
[----:B-1----:R-:W4:Y:S04]  /*31920*/  LDL.LU.64 R34, [R1+0x1b08] ;  /* 0x001b080001227983 */ /* 0x002f280000300a00 */
[----:B------:R-:W4:Y:S01]  /*31930*/  LDL.LU.64 R32, [R1+0x1b00] ;  /* 0x001b000001207983 */ /* 0x000f220000300a00 */
[C---:B------:R-:W-:Y:S03]  /*31940*/  HMMA.1688.F32.TF32 R244, R228.reuse, R206, R244 ;  /* 0x000000cee4f4723c */ /* 0x040fe600000810f4 */
[----:B------:R-:W-:Y:S04]  /*31950*/  STL.64 [R1+0x210], R240 ;  /* 0x000210f001007387 */ /* 0x000fe80000100a00 */
[----:B------:R1:W-:Y:S01]  /*31960*/  STL.64 [R1+0x218], R242 ;  /* 0x000218f201007387 */ /* 0x0003e20000100a00 */
[----:B------:R-:W-:Y:S03]  /*31970*/  HMMA.1688.F32.TF32 R248, R228, R14, R248 ;  /* 0x0000000ee4f8723c */ /* 0x000fe600000810f8 */
[----:B-1----:R-:W4:Y:S04]  /*31980*/  LDL.LU.64 R242, [R1+0x1af8] ;  /* 0x001af80001f27983 */ /* 0x002f280000300a00 */
[----:B------:R-:W4:Y:S08]  /*31990*/  LDL.LU.64 R240, [R1+0x1af0] ;  /* 0x001af00001f07983 */ /* 0x000f300000300a00 */
        /* <DEDUP_REMOVED lines=8> */
[C---:B---3--:R-:W-:Y:S08]  /*31a20*/  HMMA.1688.F32.TF32 R192, R132.reuse, R20, R236 ;  /* 0x0000001484c0723c */ /* 0x048ff000000810ec */
[C---:B------:R-:W-:Y:S08]  /*31a30*/  HMMA.1688.F32.TF32 R108, R132.reuse, R24, R108 ;  /* 0x00000018846c723c */ /* 0x040ff0000008106c */
[C---:B------:R-:W-:Y:S08]  /*31a40*/  HMMA.1688.F32.TF32 R112, R132.reuse, R28, R112 ;  /* 0x0000001c8470723c */ /* 0x040ff00000081070 */
[C---:B------:R-:W-:Y:S08]  /*31a50*/  HMMA.1688.F32.TF32 R116, R132.reuse, R204, R116 ;  /* 0x000000cc8474723c */ /* 0x040ff00000081074 */
[C---:B------:R-:W-:Y:S08]  /*31a60*/  HMMA.1688.F32.TF32 R120, R132.reuse, R12, R120 ;  /* 0x0000000c8478723c */ /* 0x040ff00000081078 */
[C---:B------:R-:W-:Y:S08]  /*31a70*/  HMMA.1688.F32.TF32 R124, R132.reuse, R8, R124 ;  /* 0x00000008847c723c */ /* 0x040ff0000008107c */
[----:B------:R-:W-:Y:S01]  /*31a80*/  HMMA.1688.F32.TF32 R128, R132, R4, R128 ;  /* 0x000000048480723c */ /* 0x000fe20000081080 */
[----:B------:R-:W-:Y:S01]  /*31a90*/  IMAD.MOV.U32 R202, RZ, RZ, R252 ;  /* 0x000000ffffca7224 */ /* 0x000fe200078e00fc */
[----:B------:R-:W-:Y:S01]  /*31aa0*/  LDS R236, [R3+0xa180] ;  /* 0x00a1800003ec7984 */ /* 0x000fe20000000800 */
[----:B------:R-:W-:-:S03]  /*31ab0*/  IMAD.MOV.U32 R203, RZ, RZ, R2 ;  /* 0x000000ffffcb7224 */ /* 0x000fc600078e0002 */
[----:B------:R-:W-:Y:S02]  /*31ac0*/  LDS R238, [R3+0xb180] ;  /* 0x00b1800003ee7984 */ /* 0x000fe40000000800 */
[----:B------:R-:W-:Y:S02]  /*31ad0*/  HMMA.1688.F32.TF32 R132, R132, R220, R232 ;  /* 0x000000dc8484723c */ /* 0x000fe400000810e8 */
[----:B------:R-:W-:Y:S04]  /*31ae0*/  LDS R232, [R3+0xa100] ;  /* 0x00a1000003e87984 */ /* 0x000fe80000000800 */
[----:B------:R-:W-:Y:S04]  /*31af0*/  LDS R234, [R3+0xb100] ;  /* 0x00b1000003ea7984 */ /* 0x000fe80000000800 */
[----:B------:R-:W-:Y:S04]  /*31b00*/  LDS R233, [R0+0xa100] ;  /* 0x00a1000000e97984 */ /* 0x000fe80000000800 */
[----:B------:R-:W4:Y:S04]  /*31b10*/  LDS R235, [R0+0xb100] ;  /* 0x00b1000000eb7984 */ /* 0x000f280000000800 */
[----:B------:R-:W-:Y:S04]  /*31b20*/  LDS R237, [R0+0xa180] ;  /* 0x00a1800000ed7984 */ /* 0x000fe80000000800 */
[----:B------:R-:W1:Y:S01]  /*31b30*/  LDS R239, [R0+0xb180] ;  /* 0x00b1800000ef7984 */ /* 0x000e620000000800 */
[----:B--2---:R-:W-:Y:S11]  /*31b40*/  HMMA.1688.F32.TF32 R200, R228, R10, R200 ;  /* 0x0000000ae4c8723c */ /* 0x004ff600000810c8 */
[----:B------:R-:W-:Y:S11]  /*31b50*/  @!UPT UIADD3 URZ, URZ, URZ, URZ ;  /* 0x0000003f3f3ff290 */ /* 0x000ff6000fffe03f */
[----:B------:R-:W-:Y:S01]  /*31b60*/  @!UPT UIADD3 URZ, URZ, URZ, URZ ;  /* 0x0000003f3f3ff290 */ /* 0x000fe2000fffe03f */
[----:B------:R-:W-:Y:S01]  /*31b70*/  STL.64 [R1+0x1e0], R200 ;  /* 0x0001e0c801007387 */ /* 0x000fe20000100a00 */
[C---:B----4-:R-:W-:Y:S03]  /*31b80*/  HMMA.1688.F32.TF32 R32, R232.reuse, R26, R32 ;  /* 0x0000001ae820723c */ /* 0x050fe60000081020 */
[----:B------:R2:W-:Y:S05]  /*31b90*/  STL.64 [R1+0x1e8], R202 ;  /* 0x0001e8ca01007387 */ /* 0x0005ea0000100a00 */
[C---:B--2---:R-:W-:Y:S11]  /*31ba0*/  HMMA.1688.F32.TF32 R200, R232.reuse, R22, R240 ;  /* 0x00000016e8c8723c */ /* 0x044ff600000810f0 */
[----:B------:R-:W-:Y:S05]  /*31bb0*/  @!UPT UIADD3 URZ, URZ, URZ, URZ ;  /* 0x0000003f3f3ff290 */ /* 0x000fea000fffe03f */
[----:B------:R-:W-:Y:S01]  /*31bc0*/  IMAD.MOV.U32 R243, RZ, RZ, R32 ;  /* 0x000000fffff37224 */ /* 0x000fe200078e0020 */
[----:B------:R-:W-:Y:S01]  /*31bd0*/  MOV R242, R33 ;  /* 0x0000002100f27202 */ /* 0x000fe20000000f00 */
[----:B------:R-:W-:Y:S02]  /*31be0*/  IMAD.MOV.U32 R241, RZ, RZ, R34 ;  /* 0x000000fffff17224 */ /* 0x000fe400078e0022 */
[----:B------:R-:W-:Y:S02]  /*31bf0*/  IMAD.MOV.U32 R240, RZ, RZ, R35 ;  /* 0x000000fffff07224 */ /* 0x000fe400078e0023 */
[C---:B------:R-:W-:Y:S08]  /*31c00*/  HMMA.1688.F32.TF32 R32, R232.reuse, R30, R36 ;  /* 0x0000001ee820723c */ /* 0x040ff00000081024 */
[----:B------:R-:W-:Y:S08]  /*31c10*/  HMMA.1688.F32.TF32 R36, R232, R10, R48 ;  /* 0x0000000ae824723c */ /* 0x000ff00000081030 */
[C---:B------:R-:W-:Y:S08]  /*31c20*/  HMMA.1688.F32.TF32 R248, R228.reuse, R6, R248 ;  /* 0x00000006e4f8723c */ /* 0x040ff000000810f8 */
[----:B------:R-:W-:Y:S07]  /*31c30*/  HMMA.1688.F32.TF32 R228, R228, R222, R244 ;  /* 0x000000dee4e4723c */ /* 0x000fee00000810f4 */
[----:B------:R-:W-:Y:S01]  /*31c40*/  IMAD.MOV.U32 R247, RZ, RZ, R32 ;  /* 0x000000fffff77224 */ /* 0x000fe200078e0020 */
[----:B------:R-:W-:Y:S01]  /*31c50*/  MOV R246, R33 ;  /* 0x0000002100f67202 */ /* 0x000fe20000000f00 */
[----:B------:R-:W-:-:S02]  /*31c60*/  IMAD.MOV.U32 R245, RZ, RZ, R34 ;  /* 0x000000fffff57224 */ /* 0x000fc400078e0022 */
[----:B------:R-:W-:Y:S02]  /*31c70*/  IMAD.MOV.U32 R244, RZ, RZ, R35 ;  /* 0x000000fffff47224 */ /* 0x000fe400078e0023 */
[C---:B------:R-:W-:Y:S08]  /*31c80*/  HMMA.1688.F32.TF32 R32, R232.reuse, R206, R40 ;  /* 0x000000cee820723c */ /* 0x040ff00000081028 */
[C---:B------:R-:W-:Y:S01]  /*31c90*/  HMMA.1688.F32.TF32 R40, R232.reuse, R14, R44 ;  /* 0x0000000ee828723c */ /* 0x040fe2000008102c */
[----:B------:R2:W-:Y:S04]  /*31ca0*/  STL.64 [R1+0x1d0], R248 ;  /* 0x0001d0f801007387 */ /* 0x0005e80000100a00 */
[----:B------:R3:W-:Y:S04]  /*31cb0*/  STL.64 [R1+0x1d8], R250 ;  /* 0x0001d8fa01007387 */ /* 0x0007e80000100a00 */
[----:B------:R-:W-:Y:S04]  /*31cc0*/  STL.64 [R1+0xd0], R228 ;  /* 0x0000d0e401007387 */ /* 0x000fe80000100a00 */
[----:B------:R-:W-:Y:S03]  /*31cd0*/  STL.64 [R1+0xd8], R230 ;  /* 0x0000d8e601007387 */ /* 0x000fe60000100a00 */
[----:B--2---:R-:W-:Y:S01]  /*31ce0*/  IMAD.MOV.U32 R249, RZ, RZ, R34 ;  /* 0x000000fffff97224 */ /* 0x004fe200078e0022 */
[----:B------:R-:W-:Y:S01]  /*31cf0*/  STL.64 [R1+0xc0], R200 ;  /* 0x0000c0c801007387 */ /* 0x000fe20000100a00 */
[----:B---3--:R-:W-:Y:S01]  /*31d00*/  IMAD.MOV.U32 R251, RZ, RZ, R32 ;  /* 0x000000fffffb7224 */ /* 0x008fe200078e0020 */
[----:B------:R-:W-:Y:S01]  /*31d10*/  MOV R250, R33 ;  /* 0x0000002100fa7202 */ /* 0x000fe20000000f00 */
[----:B------:R-:W-:Y:S01]  /*31d20*/  IMAD.MOV.U32 R248, RZ, RZ, R35 ;  /* 0x000000fffff87224 */ /* 0x000fe200078e0023 */
[----:B------:R-:W-:Y:S01]  /*31d30*/  STL.64 [R1+0xc8], R202 ;  /* 0x0000c8ca01007387 */ /* 0x000fe20000100a00 */
[C---:B------:R-:W-:Y:S03]  /*31d40*/  HMMA.1688.F32.TF32 R32, R232.reuse, R6, R52 ;  /* 0x00000006e820723c */ /* 0x040fe60000081034 */
[----:B------:R-:W-:Y:S04]  /*31d50*/  STL.64 [R1+0x80], R40 ;  /* 0x0000802801007387 */ /* 0x000fe80000100a00 */
[----:B------:R2:W-:Y:S04]  /*31d60*/  STL.64 [R1+0x88], R42 ;  /* 0x0000882a01007387 */ /* 0x0005e80000100a00 */
[----:B------:R-:W-:Y:S04]  /*31d70*/  LDS R44, [R3+0xa280] ;  /* 0x00a28000032c7984 */ /* 0x000fe80000000800 */
[----:B------:R-:W-:Y:S01]  /*31d80*/  LDS R46, [R3+0xb280] ;  /* 0x00b28000032e7984 */ /* 0x000fe20000000800 */
[----:B--2---:R-:W-:Y:S03]  /*31d90*/  HMMA.1688.F32.TF32 R40, R232, R222, R56 ;  /* 0x000000dee828723c */ /* 0x004fe60000081038 */
[----:B------:R-:W-:Y:S04]  /*31da0*/  STL.64 [R1+0x70], R36 ;  /* 0x0000702401007387 */ /* 0x000fe80000100a00 */
[----:B------:R1:W-:Y:S04]  /*31db0*/  STL.64 [R1+0x78], R38 ;  /* 0x0000782601007387 */ /* 0x0003e80000100a00 */
[----:B------:R-:W-:Y:S04]  /*31dc0*/  STL.64 [R1+0x60], R32 ;  /* 0x0000602001007387 */ /* 0x000fe80000100a00 */
[----:B------:R2:W-:Y:S01]  /*31dd0*/  STL.64 [R1+0x68], R34 ;  /* 0x0000682201007387 */ /* 0x0005e20000100a00 */
[C---:B-1----:R-:W-:Y:S03]  /*31de0*/  HMMA.1688.F32.TF32 R36, R236.reuse, R22, R60 ;  /* 0x00000016ec24723c */ /* 0x042fe6000008103c */
[----:B------:R-:W-:Y:S04]  /*31df0*/  LDS R45, [R0+0xa280] ;  /* 0x00a28000002d7984 */ /* 0x000fe80000000800 */
[----:B------:R-:W-:Y:S01]  /*31e00*/  LDS R47, [R0+0xb280] ;  /* 0x00b28000002f7984 */ /* 0x000fe20000000800 */
[C---:B--2---:R-:W-:Y:S03]  /*31e10*/  HMMA.1688.F32.TF32 R32, R236.reuse, R26, R64 ;  /* 0x0000001aec20723c */ /* 0x044fe60000081040 */
[----:B------:R-:W-:Y:S04]  /*31e20*/  STL.64 [R1+0x50], R40 ;  /* 0x0000502801007387 */ /* 0x000fe80000100a00 */
[----:B------:R1:W-:Y:S02]  /*31e30*/  STL.64 [R1+0x58], R42 ;  /* 0x0000582a01007387 */ /* 0x0003e40000100a00 */
[C---:B-1----:R-:W-:Y:S06]  /*31e40*/  HMMA.1688.F32.TF32 R40, R236.reuse, R30, R68 ;  /* 0x0000001eec28723c */ /* 0x042fec0000081044 */
[----:B------:R-:W-:Y:S04]  /*31e50*/  STL.64 [R1+0x40], R36 ;  /* 0x0000402401007387 */ /* 0x000fe80000100a00 */
[----:B------:R1:W-:Y:S04]  /*31e60*/  STL.64 [R1+0x48], R38 ;  /* 0x0000482601007387 */ /* 0x0003e80000100a00 */
[----:B------:R-:W-:Y:S04]  /*31e70*/  STL.64 [R1+0x30], R32 ;  /* 0x0000302001007387 */ /* 0x000fe80000100a00 */
[----:B------:R2:W-:Y:S05]  /*31e80*/  STL.64 [R1+0x38], R34 ;  /* 0x0000382201007387 */ /* 0x0005ea0000100a00 */
[----:B------:R-:W-:Y:S04]  /*31e90*/  STL.64 [R1+0x20], R40 ;  /* 0x0000202801007387 */ /* 0x000fe80000100a00 */
[----:B------:R-:W-:Y:S04]  /*31ea0*/  STL.64 [R1+0x28], R42 ;  /* 0x0000282a01007387 */ /* 0x000fe80000100a00 */
[----:B------:R-:W-:Y:S04]  /*31eb0*/  LDS R40, [R3+0xa200] ;  /* 0x00a2000003287984 */ /* 0x000fe80000000800 */
[----:B------:R-:W-:Y:S04]  /*31ec0*/  LDS R42, [R3+0xb200] ;  /* 0x00b20000032a7984 */ /* 0x000fe80000000800 */
[----:B------:R-:W-:Y:S04]  /*31ed0*/  LDS R41, [R0+0xa200] ;  /* 0x00a2000000297984 */ /* 0x000fe80000000800 */
[----:B------:R-:W3:Y:S01]  /*31ee0*/  LDS R43, [R0+0xb200] ;  /* 0x00b20000002b7984 */ /* 0x000ee20000000800 */
[C---:B-1----:R-:W-:Y:S08]  /*31ef0*/  HMMA.1688.F32.TF32 R36, R236.reuse, R206, R72 ;  /* 0x000000ceec24723c */ /* 0x042ff00000081048 */
[C---:B------:R-:W-:Y:S08]  /*31f00*/  HMMA.1688.F32.TF32 R232, R236.reuse, R10, R80 ;  /* 0x0000000aece8723c */ /* 0x040ff00000081050 */
[C---:B--2---:R-:W-:Y:S08]  /*31f10*/  HMMA.1688.F32.TF32 R32, R236.reuse, R14, R76 ;  /* 0x0000000eec20723c */ /* 0x044ff0000008104c */
[----:B------:R-:W-:Y:S01]  /*31f20*/  HMMA.1688.F32.TF32 R228, R236, R6, R84 ;  /* 0x00000006ece4723c */ /* 0x000fe20000081054 */
[----:B------:R-:W-:Y:S07]  /*31f30*/  STL.64 [R1+0x10], R36 ;  /* 0x0000102401007387 */ /* 0x000fee0000100a00 */
[----:B---3--:R-:W-:Y:S01]  /*31f40*/  HMMA.1688.F32.TF32 R48, R40, R26, R92 ;  /* 0x0000001a2830723c */ /* 0x008fe2000008105c */
[----:B------:R-:W-:Y:S04]  /*31f50*/  STL.64 [R1+0x18], R38 ;  /* 0x0000182601007387 */ /* 0x000fe80000100a00 */
[----:B------:R1:W-:Y:S04]  /*31f60*/  STL [R1+0x1ac0], R232 ;  /* 0x001ac0e801007387 */ /* 0x0003e80000100800 */
[----:B------:R-:W-:Y:S04]  /*31f70*/  STL.64 [R1], R32 ;  /* 0x0000002001007387 */ /* 0x000fe80000100a00 */
[----:B------:R-:W-:Y:S04]  /*31f80*/  STL.64 [R1+0x8], R34 ;  /* 0x0000082201007387 */ /* 0x000fe80000100a00 */
[----:B------:R-:W-:Y:S04]  /*31f90*/  STL [R1+0x1abc], R233 ;  /* 0x001abce901007387 */ /* 0x000fe80000100800 */
[----:B------:R-:W-:Y:S04]  /*31fa0*/  STL [R1+0x1ab8], R234 ;  /* 0x001ab8ea01007387 */ /* 0x000fe80000100800 */
[----:B------:R-:W-:Y:S01]  /*31fb0*/  STL [R1+0x1ab4], R235 ;  /* 0x001ab4eb01007387 */ /* 0x000fe20000100800 */
[----:B-1----:R-:W-:-:S03]  /*31fc0*/  IMAD.MOV.U32 R232, RZ, RZ, R51 ;  /* 0x000000ffffe87224 */ /* 0x002fc600078e0033 */
[----:B------:R1:W-:Y:S04]  /*31fd0*/  STL [R1+0x1acc], R228 ;  /* 0x001acce401007387 */ /* 0x0003e80000100800 */
[----:B------:R2:W-:Y:S04]  /*31fe0*/  STL [R1+0x1ac8], R229 ;  /* 0x001ac8e501007387 */ /* 0x0005e80000100800 */
[----:B------:R3:W-:Y:S01]  /*31ff0*/  STL [R1+0x1ac4], R230 ;  /* 0x001ac4e601007387 */ /* 0x0007e20000100800 */
[----:B-1----:R-:W-:Y:S01]  /*32000*/  IMAD.MOV.U32 R228, RZ, RZ, R48 ;  /* 0x000000ffffe47224 */ /* 0x002fe200078e0030 */
[----:B------:R-:W-:Y:S02]  /*32010*/  HMMA.1688.F32.TF32 R52, R40, R22, R196 ;  /* 0x000000162834723c */ /* 0x000fe400000810c4 */
[----:B------:R-:W-:Y:S01]  /*32020*/  LDS R36, [R3+0xa300] ;  /* 0x00a3000003247984 */ /* 0x000fe20000000800 */
[----:B--2---:R-:W-:-:S03]  /*32030*/  MOV R229, R49 ;  /* 0x0000003100e57202 */ /* 0x004fc60000000f00 */
[----:B------:R-:W-:Y:S01]  /*32040*/  LDS R38, [R3+0xb300] ;  /* 0x00b3000003267984 */ /* 0x000fe20000000800 */
[----:B---3--:R-:W-:Y:S02]  /*32050*/  IMAD.MOV.U32 R230, RZ, RZ, R50 ;  /* 0x000000ffffe67224 */ /* 0x008fe400078e0032 */
[C---:B------:R-:W-:Y:S01]  /*32060*/  HMMA.1688.F32.TF32 R48, R40.reuse, R30, R180 ;  /* 0x0000001e2830723c */ /* 0x040fe200000810b4 */
[----:B------:R1:W-:Y:S04]  /*32070*/  STL [R1+0x1ab0], R231 ;  /* 0x001ab0e701007387 */ /* 0x0003e80000100800 */
[----:B------:R-:W-:Y:S03]  /*32080*/  LDS R37, [R0+0xa300] ;  /* 0x00a3000000257984 */ /* 0x000fe60000000800 */
[----:B------:R-:W-:Y:S01]  /*32090*/  HMMA.1688.F32.TF32 R56, R40, R14, R184 ;  /* 0x0000000e2838723c */ /* 0x000fe200000810b8 */
[----:B------:R-:W2:Y:S04]  /*320a0*/  LDS R39, [R0+0xb300] ;  /* 0x00b3000000277984 */ /* 0x000ea80000000800 */
[----:B------:R-:W-:Y:S04]  /*320b0*/  LDS R32, [R3+0xa380] ;  /* 0x00a3800003207984 */ /* 0x000fe80000000800 */
[----:B------:R-:W-:Y:S04]  /*320c0*/  LDS R34, [R3+0xb380] ;  /* 0x00b3800003227984 */ /* 0x000fe80000000800 */
[----:B------:R-:W-:Y:S03]  /*320d0*/  LDS R33, [R0+0xa380] ;  /* 0x00a3800000217984 */ /* 0x000fe60000000800 */
[----:B------:R-:W-:Y:S01]  /*320e0*/  IMAD.MOV.U32 R233, RZ, RZ, R48 ;  /* 0x000000ffffe97224 */ /* 0x000fe200078e0030 */
[----:B------:R-:W-:Y:S01]  /*320f0*/  MOV R234, R49 ;  /* 0x0000003100ea7202 */ /* 0x000fe20000000f00 */
[----:B------:R-:W-:Y:S01]  /*32100*/  IMAD.MOV.U32 R235, RZ, RZ, R50 ;  /* 0x000000ffffeb7224 */ /* 0x000fe200078e0032 */
[----:B------:R-:W3:Y:S01]  /*32110*/  LDS R35, [R0+0xb380] ;  /* 0x00b3800000237984 */ /* 0x000ee20000000800 */
[----:B-1----:R-:W-:-:S02]  /*32120*/  IMAD.MOV.U32 R231, RZ, RZ, R51 ;  /* 0x000000ffffe77224 */ /* 0x002fc400078e0033 */
[----:B------:R-:W-:Y:S01]  /*32130*/  HMMA.1688.F32.TF32 R48, R40, R206, R96 ;  /* 0x000000ce2830723c */ /* 0x000fe20000081060 */
[----:B------:R-:W-:Y:S04]  /*32140*/  STL.64 [R1+0x2b0], R52 ;  /* 0x0002b03401007387 */ /* 0x000fe80000100a00 */
[----:B------:R1:W-:Y:S03]  /*32150*/  STL.64 [R1+0x2b8], R54 ;  /* 0x0002b83601007387 */ /* 0x0003e60000100a00 */
[----:B------:R-:W-:Y:S01]  /*32160*/  HMMA.1688.F32.TF32 R236, R236, R222, R88 ;  /* 0x000000deecec723c */ /* 0x000fe20000081058 */
[----:B------:R-:W-:Y:S04]  /*32170*/  LDS R84, [R3+0xc080] ;  /* 0x00c0800003547984 */ /* 0x000fe80000000800 */
[----:B------:R-:W-:Y:S03]  /*32180*/  LDS R86, [R3+0xd080] ;  /* 0x00d0800003567984 */ /* 0x000fe60000000800 */
[C---:B-1----:R-:W-:Y:S01]  /*32190*/  HMMA.1688.F32.TF32 R52, R40.reuse, R10, R100 ;  /* 0x0000000a2834723c */ /* 0x042fe20000081064 */
[----:B------:R-:W-:Y:S04]  /*321a0*/  LDS R85, [R0+0xc080] ;  /* 0x00c0800000557984 */ /* 0x000fe80000000800 */
[----:B------:R-:W-:Y:S04]  /*321b0*/  LDS R87, [R0+0xd080] ;  /* 0x00d0800000577984 */ /* 0x000fe80000000800 */
[----:B------:R-:W-:Y:S04]  /*321c0*/  STL.64 [R1+0x280], R48 ;  /* 0x0002803001007387 */ /* 0x000fe80000100a00 */
[----:B------:R1:W-:Y:S02]  /*321d0*/  STL.64 [R1+0x288], R50 ;  /* 0x0002883201007387 */ /* 0x0003e40000100a00 */
[C---:B-1----:R-:W-:Y:S08]  /*321e0*/  HMMA.1688.F32.TF32 R48, R40.reuse, R6, R188 ;  /* 0x000000062830723c */ /* 0x042ff000000810bc */
[----:B------:R-:W-:Y:S01]  /*321f0*/  HMMA.1688.F32.TF32 R40, R40, R222, R104 ;  /* 0x000000de2828723c */ /* 0x000fe20000081068 */
        /* <DEDUP_REMOVED lines=9> */
[C---:B----4-:R-:W-:Y:S08]  /*32290*/  HMMA.1688.F32.TF32 R48, R44.reuse, R26, R108 ;  /* 0x0000001a2c30723c */ /* 0x050ff0000008106c */
        /* <DEDUP_REMOVED lines=8> */
[----:B----4-:R-:W-:Y:S08]  /*32320*/  HMMA.1688.F32.TF32 R48, R44, R14, R120 ;  /* 0x0000000e2c30723c */ /* 0x010ff00000081078 */
[C---:B--2---:R-:W-:Y:S08]  /*32330*/  HMMA.1688.F32.TF32 R180, R36.reuse, R10, R156 ;  /* 0x0000000a24b4723c */ /* 0x044ff0000008109c */
[----:B------:R-:W-:Y:S08]  /*32340*/  HMMA.1688.F32.TF32 R184, R36, R6, R160 ;  /* 0x0000000624b8723c */ /* 0x000ff000000810a0 */
[C---:B---3--:R-:W-:Y:S08]  /*32350*/  HMMA.1688.F32.TF32 R196, R32.reuse, R26, R172 ;  /* 0x0000001a20c4723c */ /* 0x048ff000000810ac */
[----:B------:R-:W-:Y:S01]  /*32360*/  HMMA.1688.F32.TF32 R200, R32, R30, R176 ;  /* 0x0000001e20c8723c */ /* 0x000fe200000810b0 */
[----:B------:R-:W-:Y:S01]  /*32370*/  IMAD.MOV.U32 R99, RZ, RZ, R244 ;  /* 0x000000ffff637224 */ /* 0x000fe200078e00f4 */
[----:B------:R-:W-:Y:S01]  /*32380*/  MOV R97, R246 ;  /* 0x000000f600617202 */ /* 0x000fe20000000f00 */
[----:B------:R-:W-:-:S02]  /*32390*/  IMAD.MOV.U32 R98, RZ, RZ, R245 ;  /* 0x000000ffff627224 */ /* 0x000fc400078e00f5 */
[----:B------:R-:W-:Y:S01]  /*323a0*/  IMAD.MOV.U32 R96, RZ, RZ, R247 ;  /* 0x000000ffff607224 */ /* 0x000fe200078e00f7 */
[----:B------:R-:W-:Y:S01]  /*323b0*/  MOV R101, R250 ;  /* 0x000000fa00657202 */ /* 0x000fe20000000f00 */
[----:B------:R-:W-:Y:S01]  /*323c0*/  IMAD.MOV.U32 R103, RZ, RZ, R248 ;  /* 0x000000ffff677224 */ /* 0x000fe200078e00f8 */
[----:B-1----:R-:W-:Y:S01]  /*323d0*/  HMMA.1688.F32.TF32 R40, R44, R10, R124 ;  /* 0x0000000a2c28723c */ /* 0x002fe2000008107c */
[----:B------:R-:W-:Y:S04]  /*323e0*/  STL.64 [R1+0x180], R52 ;  /* 0x0001803401007387 */ /* 0x000fe80000100a00 */
[----:B------:R-:W-:Y:S04]  /*323f0*/  STL.64 [R1+0x188], R54 ;  /* 0x0001883601007387 */ /* 0x000fe80000100a00 */
[----:B------:R-:W-:Y:S04]  /*32400*/  STL.64 [R1+0x170], R48 ;  /* 0x0001703001007387 */ /* 0x000fe80000100a00 */
[----:B------:R-:W-:Y:S01]  /*32410*/  STL.64 [R1+0x178], R50 ;  /* 0x0001783201007387 */ /* 0x000fe20000100a00 */
[----:B------:R-:W-:Y:S01]  /*32420*/  HMMA.1688.F32.TF32 R192, R32, R22, R168 ;  /* 0x0000001620c0723c */ /* 0x000fe200000810a8 */
[----:B------:R-:W-:-:S02]  /*32430*/  IMAD.MOV.U32 R102, RZ, RZ, R249 ;  /* 0x000000ffff667224 */ /* 0x000fc400078e00f9 */
[----:B------:R-:W-:Y:S01]  /*32440*/  IMAD.MOV.U32 R100, RZ, RZ, R251 ;  /* 0x000000ffff647224 */ /* 0x000fe200078e00fb */
[----:B------:R-:W-:Y:S01]  /*32450*/  MOV R93, R242 ;  /* 0x000000f2005d7202 */ /* 0x000fe20000000f00 */
[----:B------:R-:W-:Y:S01]  /*32460*/  IMAD.MOV.U32 R95, RZ, RZ, R240 ;  /* 0x000000ffff5f7224 */ /* 0x000fe200078e00f0 */
[----:B------:R-:W-:Y:S04]  /*32470*/  LDS R116, [R3+0xc100] ;  /* 0x00c1000003747984 */ /* 0x000fe80000000800 */
[----:B------:R-:W-:Y:S01]  /*32480*/  IMAD.MOV.U32 R252, RZ, RZ, R42 ;  /* 0x000000fffffc7224 */ /* 0x000fe200078e002a */
[----:B------:R1:W-:Y:S01]  /*32490*/  STL.64 [R1+0x160], R40 ;  /* 0x0001602801007387 */ /* 0x0003e20000100a00 */
[----:B------:R-:W-:Y:S01]  /*324a0*/  MOV R2, R43 ;  /* 0x0000002b00027202 */ /* 0x000fe20000000f00 */
[----:B------:R-:W-:-:S02]  /*324b0*/  IMAD.MOV.U32 R94, RZ, RZ, R241 ;  /* 0x000000ffff5e7224 */ /* 0x000fc400078e00f1 */
[----:B------:R-:W-:Y:S01]  /*324c0*/  IMAD.MOV.U32 R92, RZ, RZ, R243 ;  /* 0x000000ffff5c7224 */ /* 0x000fe200078e00f3 */
[----:B------:R-:W-:Y:S04]  /*324d0*/  LDS R118, [R3+0xd100] ;  /* 0x00d1000003767984 */ /* 0x000fe80000000800 */
[----:B------:R-:W-:Y:S01]  /*324e0*/  LDS R117, [R0+0xc100] ;  /* 0x00c1000000757984 */ /* 0x000fe20000000800 */
[C---:B-1----:R-:W-:Y:S03]  /*324f0*/  HMMA.1688.F32.TF32 R40, R44.reuse, R6, R128 ;  /* 0x000000062c28723c */ /* 0x042fe60000081080 */
[----:B------:R-:W-:Y:S04]  /*32500*/  STL [R1+0x1aac], R2 ;  /* 0x001aac0201007387 */ /* 0x000fe80000100800 */
[----:B------:R-:W-:Y:S01]  /*32510*/  STL [R1+0x1aa8], R252 ;  /* 0x001aa8fc01007387 */ /* 0x000fe20000100800 */
[----:B------:R-:W-:Y:S03]  /*32520*/  HMMA.1688.F32.TF32 R48, R44, R222, R132 ;  /* 0x000000de2c30723c */ /* 0x000fe60000081084 */
[----:B------:R-:W-:Y:S04]  /*32530*/  LDS R119, [R0+0xd100] ;  /* 0x00d1000000777984 */ /* 0x000fe80000000800 */
[----:B------:R-:W-:Y:S01]  /*32540*/  LDS R52, [R3+0xc000] ;  /* 0x00c0000003347984 */ /* 0x000fe20000000800 */
[C---:B------:R-:W-:Y:S03]  /*32550*/  HMMA.1688.F32.TF32 R44, R36.reuse, R22, R136 ;  /* 0x00000016242c723c */ /* 0x040fe60000081088 */
[----:B------:R-:W-:Y:S04]  /*32560*/  LDS R54, [R3+0xd000] ;  /* 0x00d0000003367984 */ /* 0x000fe80000000800 */
[----:B------:R-:W-:Y:S04]  /*32570*/  LDS R53, [R0+0xc000] ;  /* 0x00c0000000357984 */ /* 0x000fe80000000800 */
[----:B------:R-:W-:Y:S04]  /*32580*/  STL.64 [R1+0x150], R40 ;  /* 0x0001502801007387 */ /* 0x000fe80000100a00 */
[----:B------:R1:W-:Y:S04]  /*32590*/  STL.64 [R1+0x158], R42 ;  /* 0x0001582a01007387 */ /* 0x0003e80000100a00 */
[----:B------:R-:W-:Y:S04]  /*325a0*/  LDS R55, [R0+0xd000] ;  /* 0x00d0000000377984 */ /* 0x000fe80000000800 */
[----:B------:R-:W-:Y:S01]  /*325b0*/  LDS R156, [R3+0xc280] ;  /* 0x00c28000039c7984 */ /* 0x000fe20000000800 */
[C---:B-1----:R-:W-:Y:S03]  /*325c0*/  HMMA.1688.F32.TF32 R40, R36.reuse, R26, R140 ;  /* 0x0000001a2428723c */ /* 0x042fe6000008108c */
[----:B------:R-:W-:Y:S04]  /*325d0*/  STL.64 [R1+0x140], R48 ;  /* 0x0001403001007387 */ /* 0x000fe80000100a00 */
[----:B------:R1:W-:Y:S04]  /*325e0*/  STL.64 [R1+0x148], R50 ;  /* 0x0001483201007387 */ /* 0x0003e80000100a00 */
[----:B------:R-:W-:Y:S04]  /*325f0*/  STL.64 [R1+0x130], R44 ;  /* 0x0001302c01007387 */ /* 0x000fe80000100a00 */
[----:B------:R2:W-:Y:S01]  /*32600*/  STL.64 [R1+0x138], R46 ;  /* 0x0001382e01007387 */ /* 0x0005e20000100a00 */
[C---:B-1----:R-:W-:Y:S03]  /*32610*/  HMMA.1688.F32.TF32 R48, R36.reuse, R30, R144 ;  /* 0x0000001e2430723c */ /* 0x042fe60000081090 */
[----:B------:R-:W-:Y:S04]  /*32620*/  LDS R158, [R3+0xd280] ;  /* 0x00d28000039e7984 */ /* 0x000fe80000000800 */
[----:B------:R-:W-:Y:S01]  /*32630*/  LDS R157, [R0+0xc280] ;  /* 0x00c28000009d7984 */ /* 0x000fe20000000800 */
[-C--:B--2---:R-:W-:Y:S03]  /*32640*/  HMMA.1688.F32.TF32 R44, R36, R206.reuse, R148 ;  /* 0x000000ce242c723c */ /* 0x084fe60000081094 */
[----:B------:R-:W-:Y:S04]  /*32650*/  STL.64 [R1+0x120], R40 ;  /* 0x0001202801007387 */ /* 0x000fe80000100a00 */
[----:B------:R1:W-:Y:S01]  /*32660*/  STL.64 [R1+0x128], R42 ;  /* 0x0001282a01007387 */ /* 0x0003e20000100a00 */
[----:B------:R-:W-:Y:S03]  /*32670*/  HMMA.1688.F32.TF32 R204, R32, R206, R208 ;  /* 0x000000ce20cc723c */ /* 0x000fe600000810d0 */
[----:B------:R-:W-:Y:S04]  /*32680*/  LDS R148, [R3+0xc180] ;  /* 0x00c1800003947984 */ /* 0x000fe80000000800 */
[----:B------:R-:W-:Y:S01]  /*32690*/  LDS R150, [R3+0xd180] ;  /* 0x00d1800003967984 */ /* 0x000fe20000000800 */
[-C--:B-1----:R-:W-:Y:S03]  /*326a0*/  HMMA.1688.F32.TF32 R40, R36, R14.reuse, R152 ;  /* 0x0000000e2428723c */ /* 0x082fe60000081098 */
[----:B------:R-:W-:Y:S04]  /*326b0*/  STL.64 [R1+0x110], R48 ;  /* 0x0001103001007387 */ /* 0x000fe80000100a00 */
[----:B------:R-:W-:Y:S04]  /*326c0*/  STL.64 [R1+0x118], R50 ;  /* 0x0001183201007387 */ /* 0x000fe80000100a00 */
[----:B------:R-:W-:Y:S04]  /*326d0*/  STL.64 [R1+0x100], R44 ;  /* 0x0001002c01007387 */ /* 0x000fe80000100a00 */
[----:B------:R-:W-:Y:S04]  /*326e0*/  STL.64 [R1+0x108], R46 ;  /* 0x0001082e01007387 */ /* 0x000fe80000100a00 */
[----:B------:R-:W-:Y:S01]  /*326f0*/  STL.64 [R1+0x1a20], R182 ;  /* 0x001a20b601007387 */ /* 0x000fe20000100a00 */
[----:B------:R-:W-:Y:S03]  /*32700*/  HMMA.1688.F32.TF32 R208, R32, R14, R212 ;  /* 0x0000000e20d0723c */ /* 0x000fe600000810d4 */
[----:B------:R-:W-:Y:S04]  /*32710*/  LDS R149, [R0+0xc180] ;  /* 0x00c1800000957984 */ /* 0x000fe80000000800 */
[----:B------:R-:W-:Y:S04]  /*32720*/  STL.64 [R1+0xf0], R40 ;  /* 0x0000f02801007387 */ /* 0x000fe80000100a00 */
[----:B------:R1:W-:Y:S04]  /*32730*/  STL.64 [R1+0xf8], R42 ;  /* 0x0000f82a01007387 */ /* 0x0003e80000100a00 */
[----:B------:R-:W-:Y:S01]  /*32740*/  LDS R151, [R0+0xd180] ;  /* 0x00d1800000977984 */ /* 0x000fe20000000800 */
[----:B------:R-:W-:Y:S01]  /*32750*/  IMAD.MOV.U32 R160, RZ, RZ, R233 ;  /* 0x000000ffffa07224 */ /* 0x000fe200078e00e9 */
[----:B------:R-:W-:Y:S01]  /*32760*/  MOV R161, R234 ;  /* 0x000000ea00a17202 */ /* 0x000fe20000000f00 */
[----:B------:R-:W-:Y:S01]  /*32770*/  IMAD.MOV.U32 R162, RZ, RZ, R235 ;  /* 0x000000ffffa27224 */ /* 0x000fe200078e00eb */
[----:B------:R-:W-:Y:S01]  /*32780*/  LDS R152, [R3+0xc200] ;  /* 0x00c2000003987984 */ /* 0x000fe20000000800 */
[----:B-1----:R-:W-:Y:S01]  /*32790*/  HMMA.1688.F32.TF32 R40, R36, R222, R164 ;  /* 0x000000de2428723c */ /* 0x002fe200000810a4 */
[----:B------:R-:W-:-:S02]  /*327a0*/  IMAD.MOV.U32 R163, RZ, RZ, R231 ;  /* 0x000000ffffa37224 */ /* 0x000fc400078e00e7 */
[----:B------:R-:W-:Y:S04]  /*327b0*/  LDS R154, [R3+0xd200] ;  /* 0x00d20000039a7984 */ /* 0x000fe80000000800 */
[----:B------:R-:W-:Y:S01]  /*327c0*/  LDS R153, [R0+0xc200] ;  /* 0x00c2000000997984 */ /* 0x000fe20000000800 */
[C---:B------:R-:W-:Y:S03]  /*327d0*/  HMMA.1688.F32.TF32 R212, R32.reuse, R10, R216 ;  /* 0x0000000a20d4723c */ /* 0x040fe600000810d8 */
[----:B------:R-:W-:Y:S04]  /*327e0*/  STL.64 [R1+0x1a18], R180 ;  /* 0x001a18b401007387 */ /* 0x000fe80000100a00 */
[----:B------:R-:W-:Y:S01]  /*327f0*/  LDS R155, [R0+0xd200] ;  /* 0x00d20000009b7984 */ /* 0x000fe20000000800 */
[----:B------:R-:W-:Y:S03]  /*32800*/  HMMA.1688.F32.TF32 R216, R32, R6, R16 ;  /* 0x0000000620d8723c */ /* 0x000fe60000081010 */
[----:B------:R-:W-:Y:S04]  /*32810*/  STL.64 [R1+0x1a30], R186 ;  /* 0x001a30ba01007387 */ /* 0x000fe80000100a00 */
[----:B------:R-:W-:Y:S04]  /*32820*/  STL.64 [R1+0x1a28], R184 ;  /* 0x001a28b801007387 */ /* 0x000fe80000100a00 */
[----:B------:R1:W-:Y:S04]  /*32830*/  STL.64 [R1+0xe0], R40 ;  /* 0x0000e02801007387 */ /* 0x0003e80000100a00 */
[----:B------:R-:W2:Y:S04]  /*32840*/  LDL R13, [R1+0x390] ;  /* 0x00039000010d7983 */ /* 0x000ea80000100800 */
        /* <DEDUP_REMOVED lines=14> */
[----:B------:R-:W3:Y:S04]  /*32930*/  LDL.LU R76, [R1+0x1e0] ;  /* 0x0001e000014c7983 */ /* 0x000ee80000300800 */
[----:B------:R-:W3:Y:S04]  /*32940*/  LDL.LU R77, [R1+0x1e4] ;  /* 0x0001e400014d7983 */ /* 0x000ee80000300800 */
[----:B------:R-:W3:Y:S04]  /*32950*/  LDL.LU R78, [R1+0x1e8] ;  /* 0x0001e800014e7983 */ /* 0x000ee80000300800 */
[----:B------:R-:W3:Y:S04]  /*32960*/  LDL.LU R79, [R1+0x1ec] ;  /* 0x0001ec00014f7983 */ /* 0x000ee80000300800 */
[----:B------:R-:W4:Y:S04]  /*32970*/  LDL.LU R72, [R1+0x1f0] ;  /* 0x0001f00001487983 */ /* 0x000f280000300800 */
[----:B------:R-:W4:Y:S04]  /*32980*/  LDL.LU R73, [R1+0x1f4] ;  /* 0x0001f40001497983 */ /* 0x000f280000300800 */
[----:B------:R-:W4:Y:S04]  /*32990*/  LDL.LU R74, [R1+0x1f8] ;  /* 0x0001f800014a7983 */ /* 0x000f280000300800 */
[----:B------:R-:W4:Y:S04]  /*329a0*/  LDL.LU R75, [R1+0x1fc] ;  /* 0x0001fc00014b7983 */ /* 0x000f280000300800 */
        /* <DEDUP_REMOVED lines=18> */
[----:B------:R-:W-:-:S03]  /*32ad0*/  IMAD.MOV.U32 R2, RZ, RZ, R42 ;  /* 0x000000ffff027224 */ /* 0x000fc600078e002a */
[----:B------:R-:W3:Y:S01]  /*32ae0*/  LDL.LU R106, [R1+0x2d8] ;  /* 0x0002d800016a7983 */ /* 0x000ee20000300800 */
[----:B------:R-:W-:-:S03]  /*32af0*/  IMAD.MOV.U32 R252, RZ, RZ, R43 ;  /* 0x000000fffffc7224 */ /* 0x000fc600078e002b */
[----:B------:R-:W3:Y:S04]  /*32b00*/  LDL.LU R107, [R1+0x2dc] ;  /* 0x0002dc00016b7983 */ /* 0x000ee80000300800 */
[----:B-1----:R-:W4:Y:S04]  /*32b10*/  LDL.LU R40, [R1+0x2e0] ;  /* 0x0002e00001287983 */ /* 0x002f280000300800 */
        /* <DEDUP_REMOVED lines=23> */
[----:B------:R-:W-:Y:S03]  /*32c90*/  HMMA.1688.F32.TF32 R220, R32, R222, R224 ;  /* 0x000000de20dc723c */ /* 0x000fe600000810e0 */
        /* <DEDUP_REMOVED lines=8> */
[----:B--2---:R-:W1:Y:S04]  /*32d20*/  LDSM.16.M88.4 R32, [R13+0x84080] ;  /* 0x084080000d20783b */ /* 0x004e680000000200 */
[----:B------:R-:W3:Y:S04]  /*32d30*/  LDSM.16.M88.4 R20, [R13+0x8a080] ;  /* 0x08a080000d14783b */ /* 0x000ee80000000200 */
[----:B------:R-:W-:Y:S04]  /*32d40*/  LDSM.16.M88.4 R8, [R13+0x80080] ;  /* 0x080080000d08783b */ /* 0x000fe80000000200 */
[----:B------:R-:W-:Y:S04]  /*32d50*/  LDSM.16.M88.4 R4, [R13+0x82080] ;  /* 0x082080000d04783b */ /* 0x000fe80000000200 */
[----:B------:R-:W-:Y:S04]  /*32d60*/  LDSM.16.M88.4 R28, [R13+0x86080] ;  /* 0x086080000d1c783b */ /* 0x000fe80000000200 */
[----:B------:R-:W4:Y:S04]  /*32d70*/  LDSM.16.M88.4 R24, [R13+0x88080] ;  /* 0x088080000d18783b */ /* 0x000f280000000200 */
[----:B------:R-:W2:Y:S04]  /*32d80*/  LDSM.16.M88.4 R16, [R13+0x8c080] ;  /* 0x08c080000d10783b */ /* 0x000ea80000000200 */
[----:B------:R-:W2:Y:S04]  /*32d90*/  LDSM.16.M88.4 R12, [R13+0x8e080] ;  /* 0x08e080000d0c783b */ /* 0x000ea80000000200 */
[----:B------:R-:W4:Y:S04]  /*32da0*/  LDL.LU R88, [R1+0xc0] ;  /* 0x0000c00001587983 */ /* 0x000f280000300800 */
[----:B------:R-:W4:Y:S01]  /*32db0*/  LDL.LU R89, [R1+0xc4] ;  /* 0x0000c40001597983 */ /* 0x000f220000300800 */
[----:B-1----:R-:W-:Y:S03]  /*32dc0*/  HMMA.1688.F32.TF32 R96, R116, R32, R96 ;  /* 0x000000207460723c */ /* 0x002fe60000081060 */
[----:B------:R-:W4:Y:S04]  /*32dd0*/  LDL.LU R90, [R1+0xc8] ;  /* 0x0000c800015a7983 */ /* 0x000f280000300800 */
[----:B------:R-:W4:Y:S04]  /*32de0*/  LDL.LU R91, [R1+0xcc] ;  /* 0x0000cc00015b7983 */ /* 0x000f280000300800 */
[----:B------:R-:W4:Y:S04]  /*32df0*/  LDL.LU R108, [R1+0xd0] ;  /* 0x0000d000016c7983 */ /* 0x000f280000300800 */
[----:B------:R-:W4:Y:S04]  /*32e00*/  LDL.LU R109, [R1+0xd4] ;  /* 0x0000d400016d7983 */ /* 0x000f280000300800 */
[----:B------:R-:W4:Y:S04]  /*32e10*/  LDL.LU R110, [R1+0xd8] ;  /* 0x0000d800016e7983 */ /* 0x000f280000300800 */
[----:B------:R-:W4:Y:S01]  /*32e20*/  LDL.LU R111, [R1+0xdc] ;  /* 0x0000dc00016f7983 */ /* 0x000f220000300800 */
[----:B------:R-:W-:Y:S01]  /*32e30*/  IMAD.MOV.U32 R184, RZ, RZ, R228 ;  /* 0x000000ffffb87224 */ /* 0x000fe200078e00e4 */
[----:B------:R-:W-:Y:S01]  /*32e40*/  MOV R185, R229 ;  /* 0x000000e500b97202 */ /* 0x000fe20000000f00 */
[----:B------:R-:W-:Y:S01]  /*32e50*/  IMAD.MOV.U32 R186, RZ, RZ, R230 ;  /* 0x000000ffffba7224 */ /* 0x000fe200078e00e6 */
[----:B------:R-:W-:Y:S01]  /*32e60*/  LDS R159, [R0+0xd280] ;  /* 0x00d28000009f7984 */ /* 0x000fe20000000800 */
[----:B------:R-:W-:-:S03]  /*32e70*/  IMAD.MOV.U32 R187, RZ, RZ, R232 ;  /* 0x000000ffffbb7224 */ /* 0x000fc600078e00e8 */
[----:B------:R-:W-:Y:S04]  /*32e80*/  LDS R224, [R3+0xc380] ;  /* 0x00c3800003e07984 */ /* 0x000fe80000000800 */
[----:B------:R-:W-:Y:S04]  /*32e90*/  LDS R226, [R3+0xd380] ;  /* 0x00d3800003e27984 */ /* 0x000fe80000000800 */
[----:B------:R-:W-:Y:S04]  /*32ea0*/  LDS R225, [R0+0xc380] ;  /* 0x00c3800000e17984 */ /* 0x000fe80000000800 */
[----:B------:R-:W1:Y:S01]  /*32eb0*/  LDS R227, [R0+0xd380] ;  /* 0x00d3800000e37984 */ /* 0x000e620000000800 */
[C---:B---3--:R-:W-:Y:S03]  /*32ec0*/  HMMA.1688.F32.TF32 R44, R52.reuse, R20, R104 ;  /* 0x00000014342c723c */ /* 0x048fe60000081068 */
[----:B------:R-:W3:Y:S04]  /*32ed0*/  LDL.LU R104, [R1+0x80] ;  /* 0x0000800001687983 */ /* 0x000ee80000300800 */
[----:B------:R-:W3:Y:S04]  /*32ee0*/  LDL.LU R105, [R1+0x84] ;  /* 0x0000840001697983 */ /* 0x000ee80000300800 */
[----:B------:R-:W3:Y:S04]  /*32ef0*/  LDL.LU R106, [R1+0x88] ;  /* 0x00008800016a7983 */ /* 0x000ee80000300800 */
[----:B------:R-:W3:Y:S01]  /*32f00*/  LDL.LU R107, [R1+0x8c] ;  /* 0x00008c00016b7983 */ /* 0x000ee20000300800 */
[C---:B----4-:R-:W-:Y:S08]  /*32f10*/  HMMA.1688.F32.TF32 R40, R52.reuse, R24, R40 ;  /* 0x000000183428723c */ /* 0x050ff00000081028 */
[C---:B------:R-:W-:Y:S08]  /*32f20*/  HMMA.1688.F32.TF32 R36, R52.reuse, R28, R112 ;  /* 0x0000001c3424723c */ /* 0x040ff00000081070 */
[C---:B------:R-:W-:Y:S08]  /*32f30*/  HMMA.1688.F32.TF32 R244, R52.reuse, R4, R244 ;  /* 0x0000000434f4723c */ /* 0x040ff000000810f4 */
[C---:B------:R-:W-:Y:S08]  /*32f40*/  HMMA.1688.F32.TF32 R248, R52.reuse, R8, R248 ;  /* 0x0000000834f8723c */ /* 0x040ff000000810f8 */
[C---:B------:R-:W-:Y:S08]  /*32f50*/  HMMA.1688.F32.TF32 R240, R52.reuse, R32, R240 ;  /* 0x0000002034f0723c */ /* 0x040ff000000810f0 */
[C---:B--2---:R-:W-:Y:S08]  /*32f60*/  HMMA.1688.F32.TF32 R48, R52.reuse, R16, R48 ;  /* 0x000000103430723c */ /* 0x044ff00000081030 */
[----:B------:R-:W-:Y:S01]  /*32f70*/  HMMA.1688.F32.TF32 R52, R52, R12, R188 ;  /* 0x0000000c3434723c */ /* 0x000fe200000810bc */
[----:B------:R-:W2:Y:S04]  /*32f80*/  LDL.LU R188, [R1+0x70] ;  /* 0x0000700001bc7983 */ /* 0x000ea80000300800 */
[----:B------:R-:W2:Y:S04]  /*32f90*/  LDL.LU R189, [R1+0x74] ;  /* 0x0000740001bd7983 */ /* 0x000ea80000300800 */
[----:B------:R-:W2:Y:S04]  /*32fa0*/  LDL.LU R190, [R1+0x78] ;  /* 0x0000780001be7983 */ /* 0x000ea80000300800 */
[----:B------:R-:W2:Y:S04]  /*32fb0*/  LDL.LU R191, [R1+0x7c] ;  /* 0x00007c0001bf7983 */ /* 0x000ea80000300800 */
        /* <DEDUP_REMOVED lines=19> */
[----:B------:R-:W4:Y:S01]  /*330f0*/  LDL.LU R125, [R1+0x34] ;  /* 0x00003400017d7983 */ /* 0x000f220000300800 */
[C---:B------:R-:W-:Y:S03]  /*33100*/  HMMA.1688.F32.TF32 R56, R84.reuse, R8, R56 ;  /* 0x000000085438723c */ /* 0x040fe60000081038 */
[----:B------:R-:W4:Y:S04]  /*33110*/  LDL.LU R126, [R1+0x38] ;  /* 0x00003800017e7983 */ /* 0x000f280000300800 */
[----:B------:R-:W4:Y:S01]  /*33120*/  LDL.LU R127, [R1+0x3c] ;  /* 0x00003c00017f7983 */ /* 0x000f220000300800 */
[C---:B------:R-:W-:Y:S08]  /*33130*/  HMMA.1688.F32.TF32 R60, R84.reuse, R4, R60 ;  /* 0x00000004543c723c */ /* 0x040ff0000008103c */
[C---:B------:R-:W-:Y:S08]  /*33140*/  HMMA.1688.F32.TF32 R64, R84.reuse, R32, R64 ;  /* 0x000000205440723c */ /* 0x040ff00000081040 */
[C---:B------:R-:W-:Y:S08]  /*33150*/  HMMA.1688.F32.TF32 R68, R84.reuse, R28, R68 ;  /* 0x0000001c5444723c */ /* 0x040ff00000081044 */
[C---:B------:R-:W-:Y:S08]  /*33160*/  HMMA.1688.F32.TF32 R72, R84.reuse, R24, R72 ;  /* 0x000000185448723c */ /* 0x040ff00000081048 */
[C---:B------:R-:W-:Y:S08]  /*33170*/  HMMA.1688.F32.TF32 R76, R84.reuse, R20, R76 ;  /* 0x00000014544c723c */ /* 0x040ff0000008104c */
[C---:B------:R-:W-:Y:S08]  /*33180*/  HMMA.1688.F32.TF32 R80, R84.reuse, R16, R80 ;  /* 0x000000105450723c */ /* 0x040ff00000081050 */
[----:B------:R-:W-:Y:S01]  /*33190*/  HMMA.1688.F32.TF32 R84, R84, R12, R108 ;  /* 0x0000000c5454723c */ /* 0x000fe2000008106c */
[----:B------:R-:W-:Y:S07]  /*331a0*/  STL [R1+0x1a10], R101 ;  /* 0x001a106501007387 */ /* 0x000fee0000100800 */
[C---:B------:R-:W-:Y:S01]  /*331b0*/  HMMA.1688.F32.TF32 R88, R116.reuse, R8, R88 ;  /* 0x000000087458723c */ /* 0x040fe20000081058 */
[----:B------:R-:W-:Y:S07]  /*331c0*/  STL [R1+0x1a0c], R102 ;  /* 0x001a0c6601007387 */ /* 0x000fee0000100800 */
[C---:B------:R-:W-:Y:S01]  /*331d0*/  HMMA.1688.F32.TF32 R92, R116.reuse, R4, R92 ;  /* 0x00000004745c723c */ /* 0x040fe2000008105c */
[----:B------:R-:W-:Y:S04]  /*331e0*/  STL [R1+0x1a08], R103 ;  /* 0x001a086701007387 */ /* 0x000fe80000100800 */
[----:B------:R-:W4:Y:S04]  /*331f0*/  LDL.LU R132, [R1+0x10] ;  /* 0x0000100001847983 */ /* 0x000f280000300800 */
[----:B------:R-:W4:Y:S04]  /*33200*/  LDL.LU R133, [R1+0x14] ;  /* 0x0000140001857983 */ /* 0x000f280000300800 */
[----:B------:R-:W4:Y:S04]  /*33210*/  LDL.LU R134, [R1+0x18] ;  /* 0x0000180001867983 */ /* 0x000f280000300800 */
[----:B------:R-:W4:Y:S01]  /*33220*/  LDL.LU R135, [R1+0x1c] ;  /* 0x00001c0001877983 */ /* 0x000f220000300800 */
[C---:B---3--:R-:W-:Y:S08]  /*33230*/  HMMA.1688.F32.TF32 R104, R116.reuse, R24, R104 ;  /* 0x000000187468723c */ /* 0x048ff00000081068 */
[C---:B--2---:R-:W-:Y:S01]  /*33240*/  HMMA.1688.F32.TF32 R108, R116.reuse, R20, R188 ;  /* 0x00000014746c723c */ /* 0x044fe200000810bc */
[----:B------:R-:W2:Y:S04]  /*33250*/  LDL.LU R188, [R1] ;  /* 0x0000000001bc7983 */ /* 0x000ea80000300800 */
[----:B------:R-:W2:Y:S04]  /*33260*/  LDL.LU R189, [R1+0x4] ;  /* 0x0000040001bd7983 */ /* 0x000ea80000300800 */
[----:B------:R-:W2:Y:S04]  /*33270*/  LDL.LU R190, [R1+0x8] ;  /* 0x0000080001be7983 */ /* 0x000ea80000300800 */
[----:B------:R-:W2:Y:S01]  /*33280*/  LDL.LU R191, [R1+0xc] ;  /* 0x00000c0001bf7983 */ /* 0x000ea20000300800 */
[C---:B----4-:R-:W-:Y:S09]  /*33290*/  HMMA.1688.F32.TF32 R112, R116.reuse, R16, R112 ;  /* 0x000000107470723c */ /* 0x050ff20000081070 */
[----:B------:R-:W-:Y:S04]  /*332a0*/  STL [R1+0x19d4], R108 ;  /* 0x0019d46c01007387 */ /* 0x000fe80000100800 */
[----:B------:R-:W-:Y:S04]  /*332b0*/  STL [R1+0x19d0], R109 ;  /* 0x0019d06d01007387 */ /* 0x000fe80000100800 */
[----:B------:R-:W-:Y:S01]  /*332c0*/  STL [R1+0x19cc], R110 ;  /* 0x0019cc6e01007387 */ /* 0x000fe20000100800 */
[----:B------:R-:W-:Y:S03]  /*332d0*/  HMMA.1688.F32.TF32 R116, R116, R12, R136 ;  /* 0x0000000c7474723c */ /* 0x000fe60000081088 */
[----:B------:R-:W-:Y:S05]  /*332e0*/  STL [R1+0x19c8], R111 ;  /* 0x0019c86f01007387 */ /* 0x000fea0000100800 */
[C---:B------:R-:W-:Y:S01]  /*332f0*/  HMMA.1688.F32.TF32 R120, R148.reuse, R8, R120 ;  /* 0x000000089478723c */ /* 0x040fe20000081078 */
[----:B------:R-:W-:Y:S04]  /*33300*/  STL [R1+0x19e4], R112 ;  /* 0x0019e47001007387 */ /* 0x000fe80000100800 */
[----:B------:R-:W-:Y:S04]  /*33310*/  STL [R1+0x19e0], R113 ;  /* 0x0019e07101007387 */ /* 0x000fe80000100800 */
[----:B------:R-:W-:Y:S04]  /*33320*/  STL [R1+0x19dc], R114 ;  /* 0x0019dc7201007387 */ /* 0x000fe80000100800 */
[----:B------:R3:W-:Y:S04]  /*33330*/  STL [R1+0x19d8], R115 ;  /* 0x0019d87301007387 */ /* 0x0007e80000100800 */
[----:B------:R-:W-:Y:S04]  /*33340*/  STL [R1+0x19f4], R116 ;  /* 0x0019f47401007387 */ /* 0x000fe80000100800 */
[----:B------:R-:W-:Y:S04]  /*33350*/  STL [R1+0x19f0], R117 ;  /* 0x0019f07501007387 */ /* 0x000fe80000100800 */
[----:B------:R-:W-:Y:S04]  /*33360*/  STL [R1+0x19ec], R118 ;  /* 0x0019ec7601007387 */ /* 0x000fe80000100800 */
[----:B------:R4:W-:Y:S04]  /*33370*/  STL [R1+0x19e8], R119 ;  /* 0x0019e87701007387 */ /* 0x0009e80000100800 */
[----:B------:R-:W-:Y:S04]  /*33380*/  STL [R1+0x1a04], R120 ;  /* 0x001a047801007387 */ /* 0x000fe80000100800 */
[----:B------:R-:W-:Y:S04]  /*33390*/  STL [R1+0x1a00], R121 ;  /* 0x001a007901007387 */ /* 0x000fe80000100800 */
[----:B------:R-:W-:Y:S04]  /*333a0*/  STL [R1+0x19fc], R122 ;  /* 0x0019fc7a01007387 */ /* 0x000fe80000100800 */
        /* <DEDUP_REMOVED lines=17> */
[C---:B------:R-:W-:Y:S08]  /*334c0*/  HMMA.1688.F32.TF32 R124, R148.reuse, R4, R124 ;  /* 0x00000004947c723c */ /* 0x040ff0000008107c */
[C---:B------:R-:W-:Y:S08]  /*334d0*/  HMMA.1688.F32.TF32 R128, R148.reuse, R32, R128 ;  /* 0x000000209480723c */ /* 0x040ff00000081080 */
[----:B------:R-:W-:Y:S08]  /*334e0*/  HMMA.1688.F32.TF32 R132, R148, R28, R132 ;  /* 0x0000001c9484723c */ /* 0x000ff00000081084 */
[----:B---3--:R-:W-:Y:S08]  /*334f0*/  HMMA.1688.F32.TF32 R112, R152, R4, R184 ;  /* 0x000000049870723c */ /* 0x008ff000000810b8 */
[----:B--2---:R-:W-:Y:S08]  /*33500*/  HMMA.1688.F32.TF32 R136, R148, R24, R188 ;  /* 0x000000189488723c */ /* 0x004ff000000810bc */
[----:B----4-:R-:W-:Y:S08]  /*33510*/  HMMA.1688.F32.TF32 R116, R152, R8, R164 ;  /* 0x000000089874723c */ /* 0x010ff000000810a4 */
[----:B------:R-:W-:Y:S11]  /*33520*/  HMMA.1688.F32.TF32 R140, R148, R20, R232 ;  /* 0x00000014948c723c */ /* 0x000ff600000810e8 */
[----:B------:R-:W-:Y:S04]  /*33530*/  @!UPT UIADD3 URZ, URZ, URZ, URZ ;  /* 0x0000003f3f3ff290 */ /* 0x000fe8000fffe03f */
[----:B------:R-:W-:Y:S04]  /*33540*/  STL.64 [R1+0xd0], R116 ;  /* 0x0000d07401007387 */ /* 0x000fe80000100a00 */
[----:B------:R2:W-:Y:S04]  /*33550*/  STL.64 [R1+0xd8], R118 ;  /* 0x0000d87601007387 */ /* 0x0005e80000100a00 */
[----:B------:R-:W3:Y:S04]  /*33560*/  LDL.LU R176, [R1+0xf0] ;  /* 0x0000f00001b07983 */ /* 0x000ee80000300800 */
[----:B------:R-:W3:Y:S04]  /*33570*/  LDL.LU R177, [R1+0xf4] ;  /* 0x0000f40001b17983 */ /* 0x000ee80000300800 */
[----:B------:R-:W3:Y:S04]  /*33580*/  LDL.LU R178, [R1+0xf8] ;  /* 0x0000f80001b27983 */ /* 0x000ee80000300800 */
[----:B------:R-:W3:Y:S04]  /*33590*/  LDL.LU R179, [R1+0xfc] ;  /* 0x0000fc0001b37983 */ /* 0x000ee80000300800 */
[----:B------:R-:W4:Y:S04]  /*335a0*/  LDL.LU R172, [R1+0x100] ;  /* 0x0001000001ac7983 */ /* 0x000f280000300800 */
[----:B------:R-:W4:Y:S04]  /*335b0*/  LDL.LU R173, [R1+0x104] ;  /* 0x0001040001ad7983 */ /* 0x000f280000300800 */
[----:B------:R-:W4:Y:S04]  /*335c0*/  LDL.LU R174, [R1+0x108] ;  /* 0x0001080001ae7983 */ /* 0x000f280000300800 */
[----:B------:R-:W4:Y:S01]  /*335d0*/  LDL.LU R175, [R1+0x10c] ;  /* 0x00010c0001af7983 */ /* 0x000f220000300800 */
[----:B--2---:R-:W-:Y:S03]  /*335e0*/  HMMA.1688.F32.TF32 R116, R152, R32, R160 ;  /* 0x000000209874723c */ /* 0x004fe600000810a0 */
[----:B------:R-:W2:Y:S04]  /*335f0*/  LDL.LU R168, [R1+0x110] ;  /* 0x0001100001a87983 */ /* 0x000ea80000300800 */
[----:B------:R-:W2:Y:S04]  /*33600*/  LDL.LU R169, [R1+0x114] ;  /* 0x0001140001a97983 */ /* 0x000ea80000300800 */
[----:B------:R-:W2:Y:S01]  /*33610*/  LDL.LU R170, [R1+0x118] ;  /* 0x0001180001aa7983 */ /* 0x000ea20000300800 */
[C---:B------:R-:W-:Y:S03]  /*33620*/  HMMA.1688.F32.TF32 R144, R148.reuse, R16, R228 ;  /* 0x000000109490723c */ /* 0x040fe600000810e4 */
[----:B------:R-:W2:Y:S04]  /*33630*/  LDL.LU R171, [R1+0x11c] ;  /* 0x00011c0001ab7983 */ /* 0x000ea80000300800 */
[----:B------:R-:W2:Y:S01]  /*33640*/  LDL.LU R160, [R1+0x130] ;  /* 0x0001300001a07983 */ /* 0x000ea20000300800 */
[----:B------:R-:W-:Y:S03]  /*33650*/  HMMA.1688.F32.TF32 R148, R148, R12, R236 ;  /* 0x0000000c9494723c */ /* 0x000fe600000810ec */
[----:B------:R-:W2:Y:S04]  /*33660*/  LDL.LU R161, [R1+0x134] ;  /* 0x0001340001a17983 */ /* 0x000ea80000300800 */
[----:B------:R-:W2:Y:S04]  /*33670*/  LDL.LU R162, [R1+0x138] ;  /* 0x0001380001a27983 */ /* 0x000ea80000300800 */
[----:B------:R-:W2:Y:S01]  /*33680*/  LDL.LU R163, [R1+0x13c] ;  /* 0x00013c0001a37983 */ /* 0x000ea20000300800 */
[----:B------:R-:W-:Y:S03]  /*33690*/  HMMA.1688.F32.TF32 R120, R152, R28, R180 ;  /* 0x0000001c9878723c */ /* 0x000fe600000810b4 */
[----:B------:R-:W2:Y:S04]  /*336a0*/  LDL.LU R236, [R1+0x150] ;  /* 0x0001500001ec7983 */ /* 0x000ea80000300800 */
        /* <DEDUP_REMOVED lines=44> */
[----:B------:R-:W-:-:S03]  /*33970*/  IMAD.MOV.U32 R110, RZ, RZ, R114 ;  /* 0x000000ffff6e7224 */ /* 0x000fc600078e0072 */
[----:B------:R-:W4:Y:S01]  /*33980*/  LDL.LU R165, [R1+0x124] ;  /* 0x0001240001a57983 */ /* 0x000f220000300800 */
[----:B------:R-:W-:-:S03]  /*33990*/  IMAD.MOV.U32 R111, RZ, RZ, R115 ;  /* 0x000000ffff6f7224 */ /* 0x000fc600078e0073 */
[----:B------:R-:W4:Y:S01]  /*339a0*/  LDL.LU R166, [R1+0x128] ;  /* 0x0001280001a67983 */ /* 0x000f220000300800 */
[----:B------:R-:W-:Y:S01]  /*339b0*/  IMAD.MOV.U32 R108, RZ, RZ, R112 ;  /* 0x000000ffff6c7224 */ /* 0x000fe200078e0070 */
[----:B------:R-:W-:Y:S02]  /*339c0*/  MOV R109, R113 ;  /* 0x00000071006d7202 */ /* 0x000fe40000000f00 */
[----:B------:R-:W4:Y:S01]  /*339d0*/  LDL.LU R167, [R1+0x12c] ;  /* 0x00012c0001a77983 */ /* 0x000f220000300800 */
[----:B------:R-:W-:Y:S01]  /*339e0*/  IMAD.MOV.U32 R114, RZ, RZ, R118 ;  /* 0x000000ffff727224 */ /* 0x000fe200078e0076 */
[----:B------:R-:W-:Y:S01]  /*339f0*/  MOV R113, R117 ;  /* 0x0000007500717202 */ /* 0x000fe20000000f00 */
[----:B------:R-:W-:Y:S01]  /*33a00*/  IMAD.MOV.U32 R115, RZ, RZ, R119 ;  /* 0x000000ffff737224 */ /* 0x000fe200078e0077 */
        /* <DEDUP_REMOVED lines=9> */
[----:B------:R-:W-:-:S03]  /*33aa0*/  IMAD.MOV.U32 R116, RZ, RZ, R120 ;  /* 0x000000ffff747224 */ /* 0x000fc600078e0078 */
[----:B------:R-:W4:Y:S01]  /*33ab0*/  LDL.LU R252, [R1+0x1aa8] ;  /* 0x001aa80001fc7983 */ /* 0x000f220000300800 */
[----:B-1----:R-:W-:Y:S03]  /*33ac0*/  HMMA.1688.F32.TF32 R220, R224, R12, R220 ;  /* 0x0000000ce0dc723c */ /* 0x002fe600000810dc */
[----:B------:R-:W-:Y:S04]  /*33ad0*/  LDS R188, [R3+0xc300] ;  /* 0x00c3000003bc7984 */ /* 0x000fe80000000800 */
[----:B------:R-:W-:Y:S04]  /*33ae0*/  LDS R190, [R3+0xd300] ;  /* 0x00d3000003be7984 */ /* 0x000fe80000000800 */
[----:B------:R-:W-:Y:S04]  /*33af0*/  LDS R189, [R0+0xc300] ;  /* 0x00c3000000bd7984 */ /* 0x000fe80000000800 */
[----:B------:R-:W1:Y:S01]  /*33b00*/  LDS R191, [R0+0xd300] ;  /* 0x00d3000000bf7984 */ /* 0x000e620000000800 */
[C---:B--2---:R-:W-:Y:S08]  /*33b10*/  HMMA.1688.F32.TF32 R216, R152.reuse, R24, R216 ;  /* 0x0000001898d8723c */ /* 0x044ff000000810d8 */
[----:B---3--:R-:W-:Y:S08]  /*33b20*/  HMMA.1688.F32.TF32 R212, R152, R20, R212 ;  /* 0x0000001498d4723c */ /* 0x008ff000000810d4 */
[----:B------:R-:W-:Y:S08]  /*33b30*/  HMMA.1688.F32.TF32 R196, R156, R4, R196 ;  /* 0x000000049cc4723c */ /* 0x000ff000000810c4 */
[----:B------:R-:W-:Y:S01]  /*33b40*/  IMAD.MOV.U32 R122, RZ, RZ, R218 ;  /* 0x000000ffff7a7224 */ /* 0x000fe200078e00da */
[----:B------:R-:W-:Y:S01]  /*33b50*/  MOV R123, R219 ;  /* 0x000000db007b7202 */ /* 0x000fe20000000f00 */
[----:B------:R-:W-:Y:S01]  /*33b60*/  IMAD.MOV.U32 R120, RZ, RZ, R216 ;  /* 0x000000ffff787224 */ /* 0x000fe200078e00d8 */
[----:B------:R-:W2:Y:S01]  /*33b70*/  LDL.LU.64 R218, [R1+0x1aa0] ;  /* 0x001aa00001da7983 */ /* 0x000ea20000300a00 */
[----:B------:R-:W-:-:S03]  /*33b80*/  IMAD.MOV.U32 R121, RZ, RZ, R217 ;  /* 0x000000ffff797224 */ /* 0x000fc600078e00d9 */
[----:B------:R-:W2:Y:S01]  /*33b90*/  LDL.LU.64 R216, [R1+0x1a98] ;  /* 0x001a980001d87983 */ /* 0x000ea20000300a00 */
[C---:B----4-:R-:W-:Y:S08]  /*33ba0*/  HMMA.1688.F32.TF32 R208, R152.reuse, R16, R208 ;  /* 0x0000001098d0723c */ /* 0x050ff000000810d0 */
[----:B------:R-:W-:Y:S08]  /*33bb0*/  HMMA.1688.F32.TF32 R152, R152, R12, R204 ;  /* 0x0000000c9898723c */ /* 0x000ff000000810cc */
[----:B------:R-:W-:Y:S01]  /*33bc0*/  HMMA.1688.F32.TF32 R200, R156, R8, R200 ;  /* 0x000000089cc8723c */ /* 0x000fe200000810c8 */
[----:B------:R-:W-:Y:S01]  /*33bd0*/  IMAD.MOV.U32 R102, RZ, RZ, R214 ;  /* 0x000000ffff667224 */ /* 0x000fe200078e00d6 */
[----:B------:R-:W-:Y:S01]  /*33be0*/  MOV R103, R215 ;  /* 0x000000d700677202 */ /* 0x000fe20000000f00 */
[----:B------:R-:W-:Y:S01]  /*33bf0*/  IMAD.MOV.U32 R99, RZ, RZ, R212 ;  /* 0x000000ffff637224 */ /* 0x000fe200078e00d4 */
[----:B------:R-:W3:Y:S01]  /*33c00*/  LDL.LU.64 R214, [R1+0x1a90] ;  /* 0x001a900001d67983 */ /* 0x000ee20000300a00 */
[----:B------:R-:W-:-:S03]  /*33c10*/  IMAD.MOV.U32 R101, RZ, RZ, R213 ;  /* 0x000000ffff657224 */ /* 0x000fc600078e00d5 */
[----:B------:R-:W3:Y:S01]  /*33c20*/  LDL.LU.64 R212, [R1+0x1a88] ;  /* 0x001a880001d47983 */ /* 0x000ee20000300a00 */
[C---:B------:R-:W-:Y:S03]  /*33c30*/  HMMA.1688.F32.TF32 R192, R156.reuse, R32, R192 ;  /* 0x000000209cc0723c */ /* 0x040fe600000810c0 */
[----:B------:R-:W-:Y:S04]  /*33c40*/  STL.64 [R1+0x70], R208 ;  /* 0x000070d001007387 */ /* 0x000fe80000100a00 */
[----:B------:R4:W-:Y:S04]  /*33c50*/  STL.64 [R1+0x78], R210 ;  /* 0x000078d201007387 */ /* 0x0009e80000100a00 */
[----:B----4-:R-:W4:Y:S04]  /*33c60*/  LDL.LU.64 R210, [R1+0x1a80] ;  /* 0x001a800001d27983 */ /* 0x010f280000300a00 */
[----:B------:R-:W4:Y:S04]  /*33c70*/  LDL.LU.64 R208, [R1+0x1a78] ;  /* 0x001a780001d07983 */ /* 0x000f280000300a00 */
[----:B------:R-:W4:Y:S04]  /*33c80*/  LDL.LU.64 R206, [R1+0x1a70] ;  /* 0x001a700001ce7983 */ /* 0x000f280000300a00 */
[----:B------:R-:W4:Y:S04]  /*33c90*/  LDL.LU.64 R204, [R1+0x1a68] ;  /* 0x001a680001cc7983 */ /* 0x000f280000300a00 */
[----:B------:R1:W-:Y:S04]  /*33ca0*/  STL.64 [R1+0x60], R152 ;  /* 0x0000609801007387 */ /* 0x0003e80000100a00 */
[----:B------:R-:W-:Y:S04]  /*33cb0*/  STL.64 [R1+0x68], R154 ;  /* 0x0000689a01007387 */ /* 0x000fe80000100a00 */
[----:B-1----:R-:W4:Y:S04]  /*33cc0*/  LDL.LU R152, [R1+0x160] ;  /* 0x0001600001987983 */ /* 0x002f280000300800 */
[----:B------:R-:W4:Y:S04]  /*33cd0*/  LDL.LU R153, [R1+0x164] ;  /* 0x0001640001997983 */ /* 0x000f280000300800 */
[----:B------:R-:W-:Y:S04]  /*33ce0*/  STL.64 [R1+0x50], R200 ;  /* 0x000050c801007387 */ /* 0x000fe80000100a00 */
[----:B------:R1:W-:Y:S04]  /*33cf0*/  STL.64 [R1+0x58], R202 ;  /* 0x000058ca01007387 */ /* 0x0003e80000100a00 */
[----:B-1----:R-:W4:Y:S04]  /*33d00*/  LDL.LU.64 R202, [R1+0x1a60] ;  /* 0x001a600001ca7983 */ /* 0x002f280000300a00 */
[----:B------:R-:W4:Y:S04]  /*33d10*/  LDL.LU.64 R200, [R1+0x1a58] ;  /* 0x001a580001c87983 */ /* 0x000f280000300a00 */
        /* <DEDUP_REMOVED lines=8> */
[C---:B------:R-:W-:Y:S08]  /*33da0*/  HMMA.1688.F32.TF32 R184, R156.reuse, R28, R184 ;  /* 0x0000001c9cb8723c */ /* 0x040ff000000810b8 */
[----:B------:R-:W-:Y:S11]  /*33db0*/  HMMA.1688.F32.TF32 R180, R156, R24, R180 ;  /* 0x000000189cb4723c */ /* 0x000ff600000810b4 */
[----:B------:R-:W-:Y:S04]  /*33dc0*/  @!UPT UIADD3 URZ, URZ, URZ, URZ ;  /* 0x0000003f3f3ff290 */ /* 0x000fe8000fffe03f */
        /* <DEDUP_REMOVED lines=8> */
[----:B------:R-:W-:-:S02]  /*33e50*/  IMAD.MOV.U32 R154, RZ, RZ, R252 ;  /* 0x000000ffff9a7224 */ /* 0x000fc400078e00fc */
[----:B------:R-:W-:Y:S01]  /*33e60*/  IMAD.MOV.U32 R155, RZ, RZ, R2 ;  /* 0x000000ffff9b7224 */ /* 0x000fe200078e0002 */
[C---:B--2---:R-:W-:Y:S08]  /*33e70*/  HMMA.1688.F32.TF32 R216, R224.reuse, R16, R216 ;  /* 0x00000010e0d8723c */ /* 0x044ff000000810d8 */
[C---:B---3--:R-:W-:Y:S08]  /*33e80*/  HMMA.1688.F32.TF32 R212, R224.reuse, R20, R212 ;  /* 0x00000014e0d4723c */ /* 0x048ff000000810d4 */
[C---:B----4-:R-:W-:Y:S08]  /*33e90*/  HMMA.1688.F32.TF32 R208, R224.reuse, R24, R208 ;  /* 0x00000018e0d0723c */ /* 0x050ff000000810d0 */
[----:B------:R-:W-:Y:S08]  /*33ea0*/  HMMA.1688.F32.TF32 R204, R224, R28, R204 ;  /* 0x0000001ce0cc723c */ /* 0x000ff000000810cc */
[----:B------:R-:W-:Y:S08]  /*33eb0*/  HMMA.1688.F32.TF32 R152, R156, R20, R152 ;  /* 0x000000149c98723c */ /* 0x000ff00000081098 */
[C---:B------:R-:W-:Y:S11]  /*33ec0*/  HMMA.1688.F32.TF32 R200, R224.reuse, R32, R200 ;  /* 0x00000020e0c8723c */ /* 0x040ff600000810c8 */
[----:B------:R-:W-:Y:S04]  /*33ed0*/  @!UPT UIADD3 URZ, URZ, URZ, URZ ;  /* 0x0000003f3f3ff290 */ /* 0x000fe8000fffe03f */
[----:B------:R-:W-:Y:S04]  /*33ee0*/  STL.64 [R1], R152 ;  /* 0x0000009801007387 */ /* 0x000fe80000100a00 */
[----:B------:R1:W-:Y:S01]  /*33ef0*/  STL.64 [R1+0x8], R154 ;  /* 0x0000089a01007387 */ /* 0x0003e20000100a00 */
[----:B------:R-:W-:Y:S08]  /*33f00*/  HMMA.1688.F32.TF32 R196, R224, R4, R196 ;  /* 0x00000004e0c4723c */ /* 0x000ff000000810c4 */
[----:B-1----:R-:W-:Y:S01]  /*33f10*/  HMMA.1688.F32.TF32 R152, R156, R16, R236 ;  /* 0x000000109c98723c */ /* 0x002fe200000810ec */
[----:B------:R-:W-:Y:S04]  /*33f20*/  LDS R236, [R3+0xe180] ;  /* 0x00e1800003ec7984 */ /* 0x000fe80000000800 */
[----:B------:R-:W-:Y:S03]  /*33f30*/  LDS R238, [R3+0xf180] ;  /* 0x00f1800003ee7984 */ /* 0x000fe60000000800 */
[-C--:B------:R-:W-:Y:S01]  /*33f40*/  HMMA.1688.F32.TF32 R192, R224, R8.reuse, R192 ;  /* 0x00000008e0c0723c */ /* 0x080fe200000810c0 */
[----:B------:R-:W-:Y:S04]  /*33f50*/  LDS R224, [R3+0xe000] ;  /* 0x00e0000003e07984 */ /* 0x000fe80000000800 */
[----:B------:R-:W-:Y:S04]  /*33f60*/  LDS R226, [R3+0xf000] ;  /* 0x00f0000003e27984 */ /* 0x000fe80000000800 */
[----:B------:R-:W-:Y:S04]  /*33f70*/  LDS R225, [R0+0xe000] ;  /* 0x00e0000000e17984 */ /* 0x000fe80000000800 */
[----:B------:R-:W1:Y:S04]  /*33f80*/  LDS R227, [R0+0xf000] ;  /* 0x00f0000000e37984 */ /* 0x000e680000000800 */
[----:B------:R-:W-:Y:S04]  /*33f90*/  STL [R1+0x19c0], R152 ;  /* 0x0019c09801007387 */ /* 0x000fe80000100800 */
[----:B------:R-:W-:Y:S04]  /*33fa0*/  STL [R1+0x19bc], R153 ;  /* 0x0019bc9901007387 */ /* 0x000fe80000100800 */
[----:B------:R-:W-:Y:S04]  /*33fb0*/  STL [R1+0x19b8], R154 ;  /* 0x0019b89a01007387 */ /* 0x000fe80000100800 */
[----:B------:R1:W-:Y:S01]  /*33fc0*/  STL [R1+0x19b4], R155 ;  /* 0x0019b49b01007387 */ /* 0x0003e20000100800 */
[----:B------:R-:W-:Y:S03]  /*33fd0*/  HMMA.1688.F32.TF32 R160, R188, R8, R160 ;  /* 0x00000008bca0723c */ /* 0x000fe600000810a0 */
[----:B------:R-:W-:Y:S04]  /*33fe0*/  LDS R237, [R0+0xe180] ;  /* 0x00e1800000ed7984 */ /* 0x000fe80000000800 */
[----:B------:R-:W-:Y:S01]  /*33ff0*/  LDS R239, [R0+0xf180] ;  /* 0x00f1800000ef7984 */ /* 0x000fe20000000800 */
[----:B-1----:R-:W-:Y:S08]  /*34000*/  HMMA.1688.F32.TF32 R152, R224, R10, R248 ;  /* 0x0000000ae098723c */ /* 0x002ff000000810f8 */
[----:B------:R-:W-:Y:S08]  /*34010*/  HMMA.1688.F32.TF32 R164, R188, R4, R164 ;  /* 0x00000004bca4723c */ /* 0x000ff000000810a4 */
[----:B------:R-:W-:Y:S08]  /*34020*/  HMMA.1688.F32.TF32 R36, R224, R30, R36 ;  /* 0x0000001ee024723c */ /* 0x000ff00000081024 */
[----:B------:R-:W-:Y:S01]  /*34030*/  IMAD.MOV.U32 R9, RZ, RZ, R152 ;  /* 0x000000ffff097224 */ /* 0x000fe200078e0098 */
[----:B------:R-:W-:Y:S01]  /*34040*/  MOV R8, R153 ;  /* 0x0000009900087202 */ /* 0x000fe20000000f00 */
[----:B------:R-:W-:-:S02]  /*34050*/  IMAD.MOV.U32 R5, RZ, RZ, R154 ;  /* 0x000000ffff057224 */ /* 0x000fc400078e009a */
[----:B------:R-:W-:Y:S02]  /*34060*/  IMAD.MOV.U32 R4, RZ, RZ, R155 ;  /* 0x000000ffff047224 */ /* 0x000fe400078e009b */
[----:B------:R-:W-:Y:S08]  /*34070*/  HMMA.1688.F32.TF32 R152, R224, R6, R244 ;  /* 0x00000006e098723c */ /* 0x000ff000000810f4 */
[----:B------:R-:W-:Y:S02]  /*34080*/  HMMA.1688.F32.TF32 R168, R188, R32, R168 ;  /* 0x00000020bca8723c */ /* 0x000fe400000810a8 */
[----:B------:R-:W-:Y:S01]  /*34090*/  IMAD.MOV.U32 R245, RZ, RZ, R36 ;  /* 0x000000fffff57224 */ /* 0x000fe200078e0024 */
[----:B------:R-:W-:-:S05]  /*340a0*/  MOV R244, R37 ;  /* 0x0000002500f47202 */ /* 0x000fca0000000f00 */
[C---:B------:R-:W-:Y:S08]  /*340b0*/  HMMA.1688.F32.TF32 R172, R188.reuse, R28, R172 ;  /* 0x0000001cbcac723c */ /* 0x040ff000000810ac */
[----:B------:R-:W-:Y:S01]  /*340c0*/  HMMA.1688.F32.TF32 R176, R188, R24, R176 ;  /* 0x00000018bcb0723c */ /* 0x000fe200000810b0 */
[----:B------:R-:W-:Y:S02]  /*340d0*/  IMAD.MOV.U32 R29, RZ, RZ, R38 ;  /* 0x000000ffff1d7224 */ /* 0x000fe400078e0026 */
[----:B------:R-:W-:-:S05]  /*340e0*/  IMAD.MOV.U32 R28, RZ, RZ, R39 ;  /* 0x000000ffff1c7224 */ /* 0x000fca00078e0027 */
[C---:B------:R-:W-:Y:S08]  /*340f0*/  HMMA.1688.F32.TF32 R180, R188.reuse, R20, R180 ;  /* 0x00000014bcb4723c */ /* 0x040ff000000810b4 */
[----:B------:R-:W-:Y:S07]  /*34100*/  HMMA.1688.F32.TF32 R184, R188, R16, R184 ;  /* 0x00000010bcb8723c */ /* 0x000fee00000810b8 */
[----:B------:R-:W-:Y:S01]  /*34110*/  IMAD.MOV.U32 R17, RZ, RZ, R152 ;  /* 0x000000ffff117224 */ /* 0x000fe200078e0098 */
[-C--:B------:R-:W-:Y:S01]  /*34120*/  HMMA.1688.F32.TF32 R156, R156, R12.reuse, R228 ;  /* 0x0000000c9c9c723c */ /* 0x080fe200000810e4 */
[----:B------:R-:W-:Y:S01]  /*34130*/  MOV R16, R153 ;  /* 0x0000009900107202 */ /* 0x000fe20000000f00 */
[----:B------:R-:W-:Y:S04]  /*34140*/  LDS R228, [R3+0xe080] ;  /* 0x00e0800003e47984 */ /* 0x000fe80000000800 */
[----:B------:R-:W-:Y:S02]  /*34150*/  LDS R230, [R3+0xf080] ;  /* 0x00f0800003e67984 */ /* 0x000fe40000000800 */
[----:B------:R-:W-:Y:S02]  /*34160*/  HMMA.1688.F32.TF32 R188, R188, R12, R232 ;  /* 0x0000000cbcbc723c */ /* 0x000fe400000810e8 */
[----:B------:R-:W-:Y:S04]  /*34170*/  LDS R229, [R0+0xe080] ;  /* 0x00e0800000e57984 */ /* 0x000fe80000000800 */
[----:B------:R-:W1:Y:S01]  /*34180*/  LDS R231, [R0+0xf080] ;  /* 0x00f0800000e77984 */ /* 0x000e620000000800 */
[----:B------:R-:W-:-:S02]  /*34190*/  IMAD.MOV.U32 R13, RZ, RZ, R154 ;  /* 0x000000ffff0d7224 */ /* 0x000fc400078e009a */
[----:B------:R-:W-:Y:S01]  /*341a0*/  IMAD.MOV.U32 R12, RZ, RZ, R155 ;  /* 0x000000ffff0c7224 */ /* 0x000fe200078e009b */
[C---:B------:R-:W-:Y:S01]  /*341b0*/  HMMA.1688.F32.TF32 R36, R224.reuse, R26, R40 ;  /* 0x0000001ae024723c */ /* 0x040fe20000081028 */
[----:B------:R-:W-:Y:S04]  /*341c0*/  LDS R232, [R3+0xe100] ;  /* 0x00e1000003e87984 */ /* 0x000fe80000000800 */
[----:B------:R2:W-:Y:S03]  /*341d0*/  STL [R1+0x19c4], R159 ;  /* 0x0019c49f01007387 */ /* 0x0005e60000100800 */
[----:B------:R-:W-:Y:S01]  /*341e0*/  HMMA.1688.F32.TF32 R152, R224, R34, R240 ;  /* 0x00000022e098723c */ /* 0x000fe200000810f0 */
[----:B------:R-:W-:Y:S04]  /*341f0*/  LDS R234, [R3+0xf100] ;  /* 0x00f1000003ea7984 */ /* 0x000fe80000000800 */
[----:B------:R-:W-:Y:S04]  /*34200*/  LDS R233, [R0+0xe100] ;  /* 0x00e1000000e97984 */ /* 0x000fe80000000800 */
[----:B------:R-:W3:Y:S07]  /*34210*/  LDS R235, [R0+0xf100] ;  /* 0x00f1000000eb7984 */ /* 0x000eee0000000800 */
[----:B------:R-:W-:Y:S01]  /*34220*/  MOV R252, R37 ;  /* 0x0000002500fc7202 */ /* 0x000fe20000000f00 */
[----:B------:R-:W-:-:S02]  /*34230*/  IMAD.MOV.U32 R247, RZ, RZ, R38 ;  /* 0x000000fffff77224 */ /* 0x000fc400078e0026 */
[----:B------:R-:W-:-:S05]  /*34240*/  IMAD.MOV.U32 R246, RZ, RZ, R39 ;  /* 0x000000fffff67224 */ /* 0x000fca00078e0027 */
[----:B------:R-:W-:Y:S02]  /*34250*/  IMAD.MOV.U32 R20, RZ, RZ, R155 ;  /* 0x000000ffff147224 */ /* 0x000fe400078e009b */
[----:B------:R-:W-:Y:S02]  /*34260*/  IMAD.MOV.U32 R155, RZ, RZ, R36 ;  /* 0x000000ffff9b7224 */ /* 0x000fe400078e0024 */
[C---:B------:R-:W-:Y:S01]  /*34270*/  HMMA.1688.F32.TF32 R36, R224.reuse, R22, R44 ;  /* 0x00000016e024723c */ /* 0x040fe2000008102c */
[----:B------:R-:W-:Y:S01]  /*34280*/  IMAD.MOV.U32 R25, RZ, RZ, R152 ;  /* 0x000000ffff197224 */ /* 0x000fe200078e0098 */
[----:B------:R-:W-:Y:S01]  /*34290*/  MOV R24, R153 ;  /* 0x0000009900187202 */ /* 0x000fe20000000f00 */
[----:B------:R-:W-:Y:S11]  /*342a0*/  IMAD.MOV.U32 R21, RZ, RZ, R154 ;  /* 0x000000ffff157224 */ /* 0x000ff600078e009a */
[----:B------:R-:W-:Y:S10]  /*342b0*/  @!UPT UIADD3 URZ, URZ, URZ, URZ ;  /* 0x0000003f3f3ff290 */ /* 0x000ff4000fffe03f */
[----:B--2---:R-:W-:Y:S01]  /*342c0*/  IMAD.MOV.U32 R159, RZ, RZ, R36 ;  /* 0x000000ffff9f7224 */ /* 0x004fe200078e0024 */
[----:B------:R-:W-:Y:S01]  /*342d0*/  MOV R152, R37 ;  /* 0x0000002500987202 */ /* 0x000fe20000000f00 */
[----:B------:R-:W-:Y:S02]  /*342e0*/  IMAD.MOV.U32 R153, RZ, RZ, R38 ;  /* 0x000000ffff997224 */ /* 0x000fe400078e0026 */
[----:B------:R-:W-:Y:S02]  /*342f0*/  IMAD.MOV.U32 R154, RZ, RZ, R39 ;  /* 0x000000ffff9a7224 */ /* 0x000fe400078e0027 */
[C---:B------:R-:W-:Y:S08]  /*34300*/  HMMA.1688.F32.TF32 R36, R224.reuse, R18, R48 ;  /* 0x00000012e024723c */ /* 0x040ff00000081030 */
[----:B------:R-:W-:Y:S08]  /*34310*/  HMMA.1688.F32.TF32 R40, R224, R14, R52 ;  /* 0x0000000ee028723c */ /* 0x000ff00000081034 */
[C---:B-1----:R-:W-:Y:S07]  /*34320*/  HMMA.1688.F32.TF32 R44, R228.reuse, R10, R56 ;  /* 0x0000000ae42c723c */ /* 0x042fee0000081038 */
[----:B------:R-:W-:Y:S04]  /*34330*/  STL.64 [R1+0x1d0], R36 ;  /* 0x0001d02401007387 */ /* 0x000fe80000100a00 */
[----:B------:R1:W-:Y:S02]  /*34340*/  STL.64 [R1+0x1d8], R38 ;  /* 0x0001d82601007387 */ /* 0x0003e40000100a00 */
[C---:B-1----:R-:W-:Y:S02]  /*34350*/  HMMA.1688.F32.TF32 R36, R228.reuse, R6, R60 ;  /* 0x00000006e424723c */ /* 0x042fe4000008103c */
[----:B------:R-:W-:Y:S04]  /*34360*/  STL.64 [R1+0x150], R40 ;  /* 0x0001502801007387 */ /* 0x000fe80000100a00 */
[----:B------:R1:W-:Y:S04]  /*34370*/  STL.64 [R1+0x158], R42 ;  /* 0x0001582a01007387 */ /* 0x0003e80000100a00 */
[----:B------:R-:W-:Y:S04]  /*34380*/  STL.64 [R1+0x140], R44 ;  /* 0x0001402c01007387 */ /* 0x000fe80000100a00 */
[----:B------:R2:W-:Y:S01]  /*34390*/  STL.64 [R1+0x148], R46 ;  /* 0x0001482e01007387 */ /* 0x0005e20000100a00 */
[C---:B-1----:R-:W-:Y:S08]  /*343a0*/  HMMA.1688.F32.TF32 R40, R228.reuse, R34, R64 ;  /* 0x00000022e428723c */ /* 0x042ff00000081040 */
[----:B------:R-:W-:Y:S01]  /*343b0*/  STL.64 [R1+0x130], R36 ;  /* 0x0001302401007387 */ /* 0x000fe20000100a00 */
[C---:B--2---:R-:W-:Y:S03]  /*343c0*/  HMMA.1688.F32.TF32 R44, R228.reuse, R30, R68 ;  /* 0x0000001ee42c723c */ /* 0x044fe60000081044 */
[----:B------:R1:W-:Y:S05]  /*343d0*/  STL.64 [R1+0x138], R38 ;  /* 0x0001382601007387 */ /* 0x0003ea0000100a00 */
[C---:B-1----:R-:W-:Y:S06]  /*343e0*/  HMMA.1688.F32.TF32 R36, R228.reuse, R26, R72 ;  /* 0x0000001ae424723c */ /* 0x042fec0000081048 */
[----:B------:R-:W-:Y:S04]  /*343f0*/  STL.64 [R1+0x120], R40 ;  /* 0x0001202801007387 */ /* 0x000fe80000100a00 */
[----:B------:R1:W-:Y:S05]  /*34400*/  STL.64 [R1+0x128], R42 ;  /* 0x0001282a01007387 */ /* 0x0003ea0000100a00 */
[----:B------:R-:W-:Y:S04]  /*34410*/  STL.64 [R1+0x110], R44 ;  /* 0x0001102c01007387 */ /* 0x000fe80000100a00 */
[----:B------:R-:W-:Y:S01]  /*34420*/  STL.64 [R1+0x118], R46 ;  /* 0x0001182e01007387 */ /* 0x000fe20000100a00 */
[----:B-1----:R-:W-:Y:S03]  /*34430*/  HMMA.1688.F32.TF32 R40, R228, R22, R76 ;  /* 0x00000016e428723c */ /* 0x002fe6000008104c */
[----:B------:R-:W-:Y:S04]  /*34440*/  STL.64 [R1+0x100], R36 ;  /* 0x0001002401007387 */ /* 0x000fe80000100a00 */
[----:B------:R1:W-:Y:S01]  /*34450*/  STL.64 [R1+0x108], R38 ;  /* 0x0001082601007387 */ /* 0x0003e20000100a00 */
[C---:B---3--:R-:W-:Y:S08]  /*34460*/  HMMA.1688.F32.TF32 R240, R232.reuse, R10, R88 ;  /* 0x0000000ae8f0723c */ /* 0x048ff00000081058 */
[----:B------:R-:W-:Y:S01]  /*34470*/  HMMA.1688.F32.TF32 R92, R232, R6, R92 ;  /* 0x00000006e85c723c */ /* 0x000fe2000008105c */
[----:B------:R-:W-:Y:S01]  /*34480*/  MOV R224, R116 ;  /* 0x0000007400e07202 */ /* 0x000fe20000000f00 */
[----:B------:R-:W-:Y:S01]  /*34490*/  IMAD.MOV.U32 R225, RZ, RZ, R117 ;  /* 0x000000ffffe17224 */ /* 0x000fe200078e0075 */
[----:B------:R-:W-:Y:S05]  /*344a0*/  LDS R88, [R3+0xe200] ;  /* 0x00e2000003587984 */ /* 0x000fea0000000800 */
[----:B-1----:R-:W-:Y:S01]  /*344b0*/  HMMA.1688.F32.TF32 R36, R228, R14, R84 ;  /* 0x0000000ee424723c */ /* 0x002fe20000081054 */
[----:B------:R-:W-:Y:S04]  /*344c0*/  STL.64 [R1+0xf0], R40 ;  /* 0x0000f02801007387 */ /* 0x000fe80000100a00 */
[----:B------:R-:W-:Y:S01]  /*344d0*/  STL.64 [R1+0xf8], R42 ;  /* 0x0000f82a01007387 */ /* 0x000fe20000100a00 */
[----:B------:R-:W-:-:S02]  /*344e0*/  IMAD.MOV.U32 R226, RZ, RZ, R118 ;  /* 0x000000ffffe27224 */ /* 0x000fc400078e0076 */
[----:B------:R-:W-:Y:S01]  /*344f0*/  IMAD.MOV.U32 R227, RZ, RZ, R119 ;  /* 0x000000ffffe37224 */ /* 0x000fe200078e0077 */
[----:B------:R-:W-:Y:S04]  /*34500*/  LDS R90, [R3+0xf200] ;  /* 0x00f20000035a7984 */ /* 0x000fe80000000800 */
[----:B------:R-:W-:Y:S04]  /*34510*/  LDS R89, [R0+0xe200] ;  /* 0x00e2000000597984 */ /* 0x000fe80000000800 */
[----:B------:R-:W1:Y:S06]  /*34520*/  LDS R91, [R0+0xf200] ;  /* 0x00f20000005b7984 */ /* 0x000e6c0000000800 */
[----:B------:R-:W-:Y:S04]  /*34530*/  STL.64 [R1+0xe0], R36 ;  /* 0x0000e02401007387 */ /* 0x000fe80000100a00 */
[----:B------:R-:W-:Y:S04]  /*34540*/  STL [R1+0xe8], R38 ;  /* 0x0000e82601007387 */ /* 0x000fe80000100800 */
[----:B------:R2:W-:Y:S04]  /*34550*/  STL [R1+0x19a0], R240 ;  /* 0x0019a0f001007387 */ /* 0x0005e80000100800 */
[----:B------:R3:W-:Y:S04]  /*34560*/  STL [R1+0x199c], R241 ;  /* 0x00199cf101007387 */ /* 0x0007e80000100800 */
[----:B------:R4:W-:Y:S01]  /*34570*/  STL [R1+0x1998], R242 ;  /* 0x001998f201007387 */ /* 0x0009e20000100800 */
[----:B--2---:R-:W-:-:S03]  /*34580*/  MOV R240, R99 ;  /* 0x0000006300f07202 */ /* 0x004fc60000000f00 */
[----:B------:R2:W-:Y:S01]  /*34590*/  STL [R1+0x1994], R243 ;  /* 0x001994f301007387 */ /* 0x0005e20000100800 */
[----:B---3--:R-:W-:-:S03]  /*345a0*/  IMAD.MOV.U32 R241, RZ, RZ, R101 ;  /* 0x000000fffff17224 */ /* 0x008fc600078e0065 */
[----:B------:R-:W3:Y:S01]  /*345b0*/  LDL.LU R99, [R1+0x1a14] ;  /* 0x001a140001637983 */ /* 0x000ee20000300800 */
[----:B----4-:R-:W-:-:S03]  /*345c0*/  IMAD.MOV.U32 R242, RZ, RZ, R102 ;  /* 0x000000fffff27224 */ /* 0x010fc600078e0066 */
[----:B------:R-:W4:Y:S01]  /*345d0*/  LDL.LU R101, [R1+0x1a10] ;  /* 0x001a100001657983 */ /* 0x000f220000300800 */
[----:B--2---:R-:W-:-:S03]  /*345e0*/  IMAD.MOV.U32 R243, RZ, RZ, R103 ;  /* 0x000000fffff37224 */ /* 0x004fc600078e0067 */
[----:B------:R-:W4:Y:S04]  /*345f0*/  LDL.LU R102, [R1+0x1a0c] ;  /* 0x001a0c0001667983 */ /* 0x000f280000300800 */
[----:B------:R-:W4:Y:S04]  /*34600*/  LDL.LU R103, [R1+0x1a08] ;  /* 0x001a080001677983 */ /* 0x000f280000300800 */
[----:B------:R2:W-:Y:S04]  /*34610*/  STL [R1+0x1980], R92 ;  /* 0x0019805c01007387 */ /* 0x0005e80000100800 */
[----:B------:R1:W-:Y:S04]  /*34620*/  STL [R1+0x197c], R93 ;  /* 0x00197c5d01007387 */ /* 0x0003e80000100800 */
[----:B------:R1:W-:Y:S04]  /*34630*/  STL [R1+0x1978], R94 ;  /* 0x0019785e01007387 */ /* 0x0003e80000100800 */
[----:B------:R1:W-:Y:S01]  /*34640*/  STL [R1+0x1974], R95 ;  /* 0x0019745f01007387 */ /* 0x0003e20000100800 */
[-C--:B------:R-:W-:Y:S08]  /*34650*/  HMMA.1688.F32.TF32 R40, R232, R26.reuse, R104 ;  /* 0x0000001ae828723c */ /* 0x080ff00000081068 */
[----:B------:R-:W-:Y:S01]  /*34660*/  HMMA.1688.F32.TF32 R72, R236, R26, R136 ;  /* 0x0000001aec48723c */ /* 0x000fe20000081088 */
[----:B------:R-:W-:Y:S01]  /*34670*/  MOV R104, R120 ;  /* 0x0000007800687202 */ /* 0x000fe20000000f00 */
[----:B------:R-:W-:Y:S01]  /*34680*/  IMAD.MOV.U32 R105, RZ, RZ, R121 ;  /* 0x000000ffff697224 */ /* 0x000fe200078e0079 */
[----:B------:R-:W-:Y:S01]  /*34690*/  LDS R36, [R3+0xe380] ;  /* 0x00e3800003247984 */ /* 0x000fe20000000800 */
[----:B------:R-:W-:-:S02]  /*346a0*/  IMAD.MOV.U32 R106, RZ, RZ, R122 ;  /* 0x000000ffff6a7224 */ /* 0x000fc400078e007a */
[----:B------:R-:W-:Y:S01]  /*346b0*/  IMAD.MOV.U32 R107, RZ, RZ, R123 ;  /* 0x000000ffff6b7224 */ /* 0x000fe200078e007b */
[----:B--2---:R-:W-:Y:S01]  /*346c0*/  MOV R92, R112 ;  /* 0x00000070005c7202 */ /* 0x004fe20000000f00 */
[----:B-1----:R-:W-:Y:S01]  /*346d0*/  IMAD.MOV.U32 R93, RZ, RZ, R113 ;  /* 0x000000ffff5d7224 */ /* 0x002fe200078e0071 */
[----:B------:R-:W-:Y:S01]  /*346e0*/  HMMA.1688.F32.TF32 R60, R236, R6, R124 ;  /* 0x00000006ec3c723c */ /* 0x000fe2000008107c */
[----:B------:R-:W-:Y:S01]  /*346f0*/  IMAD.MOV.U32 R94, RZ, RZ, R114 ;  /* 0x000000ffff5e7224 */ /* 0x000fe200078e0072 */
[----:B------:R-:W-:Y:S01]  /*34700*/  LDS R38, [R3+0xf380] ;  /* 0x00f3800003267984 */ /* 0x000fe20000000800 */
[----:B------:R-:W-:-:S05]  /*34710*/  IMAD.MOV.U32 R95, RZ, RZ, R115 ;  /* 0x000000ffff5f7224 */ /* 0x000fca00078e0073 */
[----:B------:R-:W-:Y:S01]  /*34720*/  HMMA.1688.F32.TF32 R248, R228, R18, R80 ;  /* 0x00000012e4f8723c */ /* 0x000fe20000081050 */
[----:B------:R-:W-:Y:S07]  /*34730*/  LDS R228, [R3+0xe300] ;  /* 0x00e3000003e47984 */ /* 0x000fee0000000800 */
[C---:B------:R-:W-:Y:S01]  /*34740*/  HMMA.1688.F32.TF32 R64, R236.reuse, R34, R128 ;  /* 0x00000022ec40723c */ /* 0x040fe20000081080 */
[----:B------:R-:W-:Y:S07]  /*34750*/  LDS R230, [R3+0xf300] ;  /* 0x00f3000003e67984 */ /* 0x000fee0000000800 */
[C---:B------:R-:W-:Y:S01]  /*34760*/  HMMA.1688.F32.TF32 R68, R236.reuse, R30, R132 ;  /* 0x0000001eec44723c */ /* 0x040fe20000081084 */
[----:B------:R-:W-:Y:S07]  /*34770*/  LDS R229, [R0+0xe300] ;  /* 0x00e3000000e57984 */ /* 0x000fee0000000800 */
[C---:B------:R-:W-:Y:S01]  /*34780*/  HMMA.1688.F32.TF32 R76, R236.reuse, R22, R140 ;  /* 0x00000016ec4c723c */ /* 0x040fe2000008108c */
[----:B------:R-:W-:Y:S07]  /*34790*/  LDS R231, [R0+0xf300] ;  /* 0x00f3000000e77984 */ /* 0x000fee0000000800 */
[----:B------:R-:W-:Y:S01]  /*347a0*/  HMMA.1688.F32.TF32 R84, R236, R14, R148 ;  /* 0x0000000eec54723c */ /* 0x000fe20000081094 */
[----:B------:R-:W-:Y:S01]  /*347b0*/  IMAD.MOV.U32 R2, RZ, RZ, R39 ;  /* 0x000000ffff027224 */ /* 0x000fe200078e0027 */
[----:B------:R-:W-:Y:S04]  /*347c0*/  LDS R37, [R0+0xe380] ;  /* 0x00e3800000257984 */ /* 0x000fe80000000800 */
[----:B------:R-:W-:Y:S02]  /*347d0*/  LDS R39, [R0+0xf380] ;  /* 0x00f3800000277984 */ /* 0x000fe40000000800 */
[C---:B---3--:R-:W-:Y:S08]  /*347e0*/  HMMA.1688.F32.TF32 R96, R232.reuse, R34, R96 ;  /* 0x00000022e860723c */ /* 0x048ff00000081060 */
[----:B----4-:R-:W-:Y:S11]  /*347f0*/  HMMA.1688.F32.TF32 R100, R232, R30, R100 ;  /* 0x0000001ee864723c */ /* 0x010ff60000081064 */
[----:B------:R-:W-:Y:S04]  /*34800*/  @!UPT UIADD3 URZ, URZ, URZ, URZ ;  /* 0x0000003f3f3ff290 */ /* 0x000fe8000fffe03f */
[----:B------:R1:W-:Y:S04]  /*34810*/  STL [R1+0x1968], R96 ;  /* 0x0019686001007387 */ /* 0x0003e80000100800 */
[----:B------:R2:W-:Y:S04]  /*34820*/  STL [R1+0x1964], R97 ;  /* 0x0019646101007387 */ /* 0x0005e80000100800 */
[----:B------:R3:W-:Y:S04]  /*34830*/  STL [R1+0x1960], R98 ;  /* 0x0019606201007387 */ /* 0x0007e80000100800 */
[----:B------:R2:W-:Y:S04]  /*34840*/  STL [R1+0x195c], R99 ;  /* 0x00195c6301007387 */ /* 0x0005e80000100800 */
[----:B------:R1:W-:Y:S04]  /*34850*/  STL [R1+0x1984], R100 ;  /* 0x0019846401007387 */ /* 0x0003e80000100800 */
[----:B------:R1:W-:Y:S04]  /*34860*/  STL [R1+0x1970], R101 ;  /* 0x0019706501007387 */ /* 0x0003e80000100800 */
[----:B------:R1:W-:Y:S04]  /*34870*/  STL [R1+0x196c], R102 ;  /* 0x00196c6601007387 */ /* 0x0003e80000100800 */
[----:B------:R1:W-:Y:S04]  /*34880*/  STL [R1+0x1958], R103 ;  /* 0x0019586701007387 */ /* 0x0003e80000100800 */
        /* <DEDUP_REMOVED lines=8> */
[----:B-1----:R-:W-:-:S03]  /*34910*/  MOV R96, R108 ;  /* 0x0000006c00607202 */ /* 0x002fc60000000f00 */
[----:B------:R-:W4:Y:S01]  /*34920*/  LDL.LU R112, [R1+0x19e4] ;  /* 0x0019e40001707983 */ /* 0x000f220000300800 */
[----:B--2---:R-:W-:-:S03]  /*34930*/  IMAD.MOV.U32 R97, RZ, RZ, R109 ;  /* 0x000000ffff617224 */ /* 0x004fc600078e006d */
[----:B------:R-:W4:Y:S01]  /*34940*/  LDL.LU R113, [R1+0x19e0] ;  /* 0x0019e00001717983 */ /* 0x000f220000300800 */
[----:B---3--:R-:W-:-:S03]  /*34950*/  IMAD.MOV.U32 R98, RZ, RZ, R110 ;  /* 0x000000ffff627224 */ /* 0x008fc600078e006e */
[----:B------:R-:W4:Y:S01]  /*34960*/  LDL.LU R114, [R1+0x19dc] ;  /* 0x0019dc0001727983 */ /* 0x000f220000300800 */
[----:B------:R-:W-:-:S03]  /*34970*/  IMAD.MOV.U32 R99, RZ, RZ, R111 ;  /* 0x000000ffff637224 */ /* 0x000fc600078e006f */
[----:B------:R-:W4:Y:S04]  /*34980*/  LDL.LU R115, [R1+0x19d8] ;  /* 0x0019d80001737983 */ /* 0x000f280000300800 */
        /* <DEDUP_REMOVED lines=8> */
[----:B------:R-:W-:Y:S04]  /*34a10*/  STL [R1+0x19a4], R40 ;  /* 0x0019a42801007387 */ /* 0x000fe80000100800 */
[----:B------:R-:W-:Y:S04]  /*34a20*/  STL [R1+0x1990], R41 ;  /* 0x0019902901007387 */ /* 0x000fe80000100800 */
[----:B------:R-:W-:Y:S04]  /*34a30*/  STL [R1+0x198c], R42 ;  /* 0x00198c2a01007387 */ /* 0x000fe80000100800 */
[----:B------:R1:W-:Y:S02]  /*34a40*/  STL [R1+0x1988], R43 ;  /* 0x0019882b01007387 */ /* 0x0003e40000100800 */
[C---:B-1----:R-:W-:Y:S11]  /*34a50*/  HMMA.1688.F32.TF32 R40, R88.reuse, R6, R96 ;  /* 0x000000065828723c */ /* 0x042ff60000081060 */
[----:B------:R-:W-:Y:S11]  /*34a60*/  @!UPT UIADD3 URZ, URZ, URZ, URZ ;  /* 0x0000003f3f3ff290 */ /* 0x000ff6000fffe03f */
[----:B------:R-:W-:Y:S02]  /*34a70*/  @!UPT UIADD3 URZ, URZ, URZ, URZ ;  /* 0x0000003f3f3ff290 */ /* 0x000fe4000fffe03f */
[----:B------:R-:W-:Y:S01]  /*34a80*/  MOV R99, R40 ;  /* 0x0000002800637202 */ /* 0x000fe20000000f00 */
[----:B------:R-:W-:Y:S02]  /*34a90*/  IMAD.MOV.U32 R139, RZ, RZ, R42 ;  /* 0x000000ffff8b7224 */ /* 0x000fe400078e002a */
[----:B------:R-:W-:Y:S01]  /*34aa0*/  IMAD.MOV.U32 R138, RZ, RZ, R43 ;  /* 0x000000ffff8a7224 */ /* 0x000fe200078e002b */
[C---:B------:R-:W-:Y:S08]  /*34ab0*/  HMMA.1688.F32.TF32 R104, R88.reuse, R26, R104 ;  /* 0x0000001a5868723c */ /* 0x040ff00000081068 */
[C---:B---3--:R-:W-:Y:S11]  /*34ac0*/  HMMA.1688.F32.TF32 R100, R88.reuse, R10, R100 ;  /* 0x0000000a5864723c */ /* 0x048ff60000081064 */
[----:B------:R-:W-:Y:S11]  /*34ad0*/  @!UPT UIADD3 URZ, URZ, URZ, URZ ;  /* 0x0000003f3f3ff290 */ /* 0x000ff6000fffe03f */
[----:B------:R-:W-:Y:S02]  /*34ae0*/  @!UPT UIADD3 URZ, URZ, URZ, URZ ;  /* 0x0000003f3f3ff290 */ /* 0x000fe4000fffe03f */
[----:B------:R-:W-:Y:S02]  /*34af0*/  IMAD.MOV.U32 R32, RZ, RZ, R103 ;  /* 0x000000ffff207224 */ /* 0x000fe400078e0067 */
[----:B------:R-:W-:Y:S02]  /*34b00*/  IMAD.MOV.U32 R103, RZ, RZ, R41 ;  /* 0x000000ffff677224 */ /* 0x000fe400078e0029 */
[----:B------:R-:W-:Y:S01]  /*34b10*/  HMMA.1688.F32.TF32 R40, R88, R34, R92 ;  /* 0x000000225828723c */ /* 0x000fe2000008105c */
[----:B------:R-:W-:-:S07]  /*34b20*/  IMAD.MOV.U32 R33, RZ, RZ, R102 ;  /* 0x000000ffff217224 */ /* 0x000fce00078e0066 */
[----:B--2---:R-:W-:Y:S11]  /*34b30*/  HMMA.1688.F32.TF32 R44, R232, R22, R108 ;  /* 0x00000016e82c723c */ /* 0x004ff6000008106c */
[----:B------:R-:W-:Y:S05]  /*34b40*/  @!UPT UIADD3 URZ, URZ, URZ, URZ ;  /* 0x0000003f3f3ff290 */ /* 0x000fea000fffe03f */
[----:B------:R-:W-:Y:S01]  /*34b50*/  MOV R102, R40 ;  /* 0x0000002800667202 */ /* 0x000fe20000000f00 */
[----:B------:R-:W-:Y:S02]  /*34b60*/  IMAD.MOV.U32 R96, RZ, RZ, R41 ;  /* 0x000000ffff607224 */ /* 0x000fe400078e0029 */
[----:B------:R-:W-:Y:S02]  /*34b70*/  IMAD.MOV.U32 R97, RZ, RZ, R42 ;  /* 0x000000ffff617224 */ /* 0x000fe400078e002a */
[----:B------:R-:W-:Y:S02]  /*34b80*/  IMAD.MOV.U32 R98, RZ, RZ, R43 ;  /* 0x000000ffff627224 */ /* 0x000fe400078e002b */
[----:B------:R-:W-:Y:S01]  /*34b90*/  HMMA.1688.F32.TF32 R40, R88, R30, R224 ;  /* 0x0000001e5828723c */ /* 0x000fe200000810e0 */
[----:B------:R-:W-:Y:S01]  /*34ba0*/  IMAD.MOV.U32 R136, RZ, RZ, R101 ;  /* 0x000000ffff887224 */ /* 0x000fe200078e0065 */
[----:B------:R-:W-:Y:S01]  /*34bb0*/  MOV R137, R100 ;  /* 0x0000006400897202 */ /* 0x000fe20000000f00 */
[----:B------:R-:W-:Y:S01]  /*34bc0*/  STL [R1+0x19ac], R46 ;  /* 0x0019ac2e01007387 */ /* 0x000fe20000100800 */
[----:B------:R-:W-:-:S02]  /*34bd0*/  IMAD.MOV.U32 R100, RZ, RZ, R106 ;  /* 0x000000ffff647224 */ /* 0x000fc400078e006a */
[----:B------:R-:W-:Y:S01]  /*34be0*/  IMAD.MOV.U32 R92, RZ, RZ, R107 ;  /* 0x000000ffff5c7224 */ /* 0x000fe200078e006b */
[----:B------:R-:W-:Y:S04]  /*34bf0*/  STL [R1+0x19a8], R47 ;  /* 0x0019a82f01007387 */ /* 0x000fe80000100800 */
[----:B------:R-:W2:Y:S04]  /*34c00*/  LDL.LU R224, [R1+0x70] ;  /* 0x0000700001e07983 */ /* 0x000ea80000300800 */
[----:B------:R-:W2:Y:S04]  /*34c10*/  LDL.LU R225, [R1+0x74] ;  /* 0x0000740001e17983 */ /* 0x000ea80000300800 */
[----:B------:R-:W2:Y:S04]  /*34c20*/  LDL.LU R226, [R1+0x78] ;  /* 0x0000780001e27983 */ /* 0x000ea80000300800 */
[----:B------:R-:W2:Y:S01]  /*34c30*/  LDL.LU R227, [R1+0x7c] ;  /* 0x00007c0001e37983 */ /* 0x000ea20000300800 */
[----:B------:R-:W-:Y:S01]  /*34c40*/  IMAD.MOV.U32 R95, RZ, RZ, R42 ;  /* 0x000000ffff5f7224 */ /* 0x000fe200078e002a */
[----:B------:R-:W-:Y:S01]  /*34c50*/  MOV R42, R104 ;  /* 0x00000068002a7202 */ /* 0x000fe20000000f00 */
[----:B------:R-:W-:Y:S01]  /*34c60*/  IMAD.MOV.U32 R101, RZ, RZ, R43 ;  /* 0x000000ffff657224 */ /* 0x000fe200078e002b */
[----:B------:R-:W3:Y:S01]  /*34c70*/  LDL.LU R124, [R1+0x60] ;  /* 0x00006000017c7983 */ /* 0x000ee20000300800 */
[----:B------:R-:W-:-:S02]  /*34c80*/  IMAD.MOV.U32 R43, RZ, RZ, R105 ;  /* 0x000000ffff2b7224 */ /* 0x000fc400078e0069 */
[----:B------:R-:W-:Y:S01]  /*34c90*/  HMMA.1688.F32.TF32 R104, R88, R22, R240 ;  /* 0x000000165868723c */ /* 0x000fe200000810f0 */
[----:B------:R-:W3:Y:S04]  /*34ca0*/  LDL.LU R125, [R1+0x64] ;  /* 0x00006400017d7983 */ /* 0x000ee80000300800 */
[----:B------:R-:W3:Y:S04]  /*34cb0*/  LDL.LU R126, [R1+0x68] ;  /* 0x00006800017e7983 */ /* 0x000ee80000300800 */
[----:B------:R-:W3:Y:S01]  /*34cc0*/  LDL.LU R127, [R1+0x6c] ;  /* 0x00006c00017f7983 */ /* 0x000ee20000300800 */
[C---:B----4-:R-:W-:Y:S03]  /*34cd0*/  HMMA.1688.F32.TF32 R48, R232.reuse, R18, R112 ;  /* 0x00000012e830723c */ /* 0x050fe60000081070 */
[----:B------:R-:W4:Y:S04]  /*34ce0*/  LDL.LU R108, [R1+0x50] ;  /* 0x00005000016c7983 */ /* 0x000f280000300800 */
[----:B------:R-:W4:Y:S04]  /*34cf0*/  LDL.LU R109, [R1+0x54] ;  /* 0x00005400016d7983 */ /* 0x000f280000300800 */
[----:B------:R-:W4:Y:S04]  /*34d00*/  LDL.LU R110, [R1+0x58] ;  /* 0x00005800016e7983 */ /* 0x000f280000300800 */
[----:B------:R-:W4:Y:S01]  /*34d10*/  LDL.LU R111, [R1+0x5c] ;  /* 0x00005c00016f7983 */ /* 0x000f220000300800 */
[----:B------:R-:W-:Y:S03]  /*34d20*/  HMMA.1688.F32.TF32 R52, R232, R14, R116 ;  /* 0x0000000ee834723c */ /* 0x000fe60000081074 */
[----:B------:R-:W2:Y:S04]  /*34d30*/  LDL.LU R112, [R1+0x40] ;  /* 0x0000400001707983 */ /* 0x000ea80000300800 */
[----:B------:R-:W2:Y:S04]  /*34d40*/  LDL.LU R113, [R1+0x44] ;  /* 0x0000440001717983 */ /* 0x000ea80000300800 */
[----:B------:R-:W2:Y:S04]  /*34d50*/  LDL.LU R114, [R1+0x48] ;  /* 0x0000480001727983 */ /* 0x000ea80000300800 */
[----:B------:R-:W2:Y:S01]  /*34d60*/  LDL.LU R115, [R1+0x4c] ;  /* 0x00004c0001737983 */ /* 0x000ea20000300800 */
[----:B------:R-:W-:Y:S03]  /*34d70*/  HMMA.1688.F32.TF32 R56, R236, R10, R120 ;  /* 0x0000000aec38723c */ /* 0x000fe60000081078 */
[----:B------:R-:W2:Y:S04]  /*34d80*/  LDL.LU R116, [R1+0x30] ;  /* 0x0000300001747983 */ /* 0x000ea80000300800 */
        /* <DEDUP_REMOVED lines=8> */
[----:B------:R-:W2:Y:S01]  /*34e10*/  LDL.LU R122, [R1+0x28] ;  /* 0x00002800017a7983 */ /* 0x000ea20000300800 */
[----:B------:R-:W-:-:S03]  /*34e20*/  IMAD.MOV.U32 R243, RZ, RZ, R106 ;  /* 0x000000fffff37224 */ /* 0x000fc600078e006a */
[----:B------:R-:W2:Y:S01]  /*34e30*/  LDL.LU R123, [R1+0x2c] ;  /* 0x00002c00017b7983 */ /* 0x000ea20000300800 */
[----:B------:R-:W-:-:S03]  /*34e40*/  IMAD.MOV.U32 R41, RZ, RZ, R107 ;  /* 0x000000ffff297224 */ /* 0x000fc600078e006b */
[----:B------:R-:W2:Y:S04]  /*34e50*/  LDL.LU R104, [R1+0x10] ;  /* 0x0000100001687983 */ /* 0x000ea80000300800 */
[----:B------:R-:W2:Y:S04]  /*34e60*/  LDL.LU R105, [R1+0x14] ;  /* 0x0000140001697983 */ /* 0x000ea80000300800 */
[----:B------:R-:W2:Y:S04]  /*34e70*/  LDL.LU R106, [R1+0x18] ;  /* 0x00001800016a7983 */ /* 0x000ea80000300800 */
[----:B------:R-:W2:Y:S04]  /*34e80*/  LDL.LU R107, [R1+0x1c] ;  /* 0x00001c00016b7983 */ /* 0x000ea80000300800 */
[----:B------:R-:W-:Y:S04]  /*34e90*/  LDS R232, [R3+0xe280] ;  /* 0x00e2800003e87984 */ /* 0x000fe80000000800 */
[----:B------:R-:W-:Y:S04]  /*34ea0*/  LDS R234, [R3+0xf280] ;  /* 0x00f2800003ea7984 */ /* 0x000fe80000000800 */
[----:B------:R-:W-:Y:S04]  /*34eb0*/  LDS R233, [R0+0xe280] ;  /* 0x00e2800000e97984 */ /* 0x000fe80000000800 */
[----:B------:R-:W4:Y:S01]  /*34ec0*/  LDS R235, [R0+0xf280] ;  /* 0x00f2800000eb7984 */ /* 0x000f220000000800 */
[----:B------:R-:W-:Y:S08]  /*34ed0*/  HMMA.1688.F32.TF32 R80, R236, R18, R144 ;  /* 0x00000012ec50723c */ /* 0x000ff00000081090 */
[----:B---3--:R-:W-:Y:S08]  /*34ee0*/  HMMA.1688.F32.TF32 R236, R88, R14, R124 ;  /* 0x0000000e58ec723c */ /* 0x008ff0000008107c */
[C---:B----4-:R-:W-:Y:S08]  /*34ef0*/  HMMA.1688.F32.TF32 R108, R232.reuse, R10, R108 ;  /* 0x0000000ae86c723c */ /* 0x050ff0000008106c */
[----:B--2---:R-:W-:Y:S08]  /*34f00*/  HMMA.1688.F32.TF32 R112, R232, R6, R112 ;  /* 0x00000006e870723c */ /* 0x004ff00000081070 */
[----:B------:R-:W-:Y:S01]  /*34f10*/  HMMA.1688.F32.TF32 R128, R88, R18, R224 ;  /* 0x000000125880723c */ /* 0x000fe200000810e0 */
[----:B------:R-:W2:Y:S04]  /*34f20*/  LDL.LU R224, [R1] ;  /* 0x0000000001e07983 */ /* 0x000ea80000300800 */
[----:B------:R-:W2:Y:S03]  /*34f30*/  LDL.LU R225, [R1+0x4] ;  /* 0x0000040001e17983 */ /* 0x000ea60000300800 */
[C---:B------:R-:W-:Y:S01]  /*34f40*/  HMMA.1688.F32.TF32 R116, R232.reuse, R34, R116 ;  /* 0x00000022e874723c */ /* 0x040fe20000081074 */
[----:B------:R-:W2:Y:S04]  /*34f50*/  LDL.LU R226, [R1+0x8] ;  /* 0x0000080001e27983 */ /* 0x000ea80000300800 */
[----:B------:R-:W2:Y:S04]  /*34f60*/  LDL.LU R227, [R1+0xc] ;  /* 0x00000c0001e37983 */ /* 0x000ea80000300800 */
[----:B------:R-:W-:Y:S01]  /*34f70*/  STL [R1+0x18a8], R236 ;  /* 0x0018a8ec01007387 */ /* 0x000fe20000100800 */
[C---:B------:R-:W-:Y:S03]  /*34f80*/  HMMA.1688.F32.TF32 R120, R232.reuse, R30, R120 ;  /* 0x0000001ee878723c */ /* 0x040fe60000081078 */
[----:B------:R-:W-:Y:S04]  /*34f90*/  STL [R1+0x18a4], R237 ;  /* 0x0018a4ed01007387 */ /* 0x000fe80000100800 */
[----:B------:R-:W-:Y:S04]  /*34fa0*/  STL [R1+0x18a0], R238 ;  /* 0x0018a0ee01007387 */ /* 0x000fe80000100800 */
[----:B------:R-:W-:Y:S01]  /*34fb0*/  STL [R1+0x189c], R239 ;  /* 0x00189cef01007387 */ /* 0x000fe20000100800 */
[----:B------:R-:W-:Y:S03]  /*34fc0*/  HMMA.1688.F32.TF32 R124, R232, R26, R104 ;  /* 0x0000001ae87c723c */ /* 0x000fe60000081068 */
        /* <DEDUP_REMOVED lines=12> */
[----:B------:R1:W-:Y:S04]  /*35090*/  STL [R1+0x18e4], R120 ;  /* 0x0018e47801007387 */ /* 0x0003e80000100800 */
[----:B------:R3:W-:Y:S04]  /*350a0*/  STL [R1+0x18e0], R121 ;  /* 0x0018e07901007387 */ /* 0x0007e80000100800 */
[----:B------:R4:W-:Y:S04]  /*350b0*/  STL [R1+0x18dc], R122 ;  /* 0x0018dc7a01007387 */ /* 0x0009e80000100800 */
[----:B------:R4:W-:Y:S01]  /*350c0*/  STL [R1+0x18d8], R123 ;  /* 0x0018d87b01007387 */ /* 0x0009e20000100800 */
[----:B-1----:R-:W-:-:S03]  /*350d0*/  MOV R120, R159 ;  /* 0x0000009f00787202 */ /* 0x002fc60000000f00 */
[----:B------:R-:W-:Y:S01]  /*350e0*/  STL [R1+0x18f4], R124 ;  /* 0x0018f47c01007387 */ /* 0x000fe20000100800 */
[----:B---3--:R-:W-:-:S03]  /*350f0*/  IMAD.MOV.U32 R121, RZ, RZ, R152 ;  /* 0x000000ffff797224 */ /* 0x008fc600078e0098 */
[----:B------:R-:W-:Y:S01]  /*35100*/  STL [R1+0x18f0], R125 ;  /* 0x0018f07d01007387 */ /* 0x000fe20000100800 */
[----:B----4-:R-:W-:-:S03]  /*35110*/  IMAD.MOV.U32 R122, RZ, RZ, R153 ;  /* 0x000000ffff7a7224 */ /* 0x010fc600078e0099 */
[----:B------:R-:W-:Y:S01]  /*35120*/  STL [R1+0x18ec], R126 ;  /* 0x0018ec7e01007387 */ /* 0x000fe20000100800 */
[----:B------:R-:W-:-:S03]  /*35130*/  IMAD.MOV.U32 R123, RZ, RZ, R154 ;  /* 0x000000ffff7b7224 */ /* 0x000fc600078e009a */
[----:B------:R-:W-:Y:S01]  /*35140*/  STL [R1+0x18e8], R127 ;  /* 0x0018e87f01007387 */ /* 0x000fe20000100800 */
[----:B------:R-:W-:-:S03]  /*35150*/  MOV R116, R155 ;  /* 0x0000009b00747202 */ /* 0x000fc60000000f00 */
[----:B------:R-:W3:Y:S04]  /*35160*/  LDL.LU R159, [R1+0x19c4] ;  /* 0x0019c400019f7983 */ /* 0x000ee80000300800 */
[----:B------:R-:W4:Y:S04]  /*35170*/  LDL.LU R152, [R1+0x19c0] ;  /* 0x0019c00001987983 */ /* 0x000f280000300800 */
[----:B------:R-:W4:Y:S04]  /*35180*/  LDL.LU R153, [R1+0x19bc] ;  /* 0x0019bc0001997983 */ /* 0x000f280000300800 */
[----:B------:R-:W4:Y:S01]  /*35190*/  LDL.LU R154, [R1+0x19b8] ;  /* 0x0019b800019a7983 */ /* 0x000f220000300800 */
[----:B------:R-:W-:-:S03]  /*351a0*/  IMAD.MOV.U32 R117, RZ, RZ, R252 ;  /* 0x000000ffff757224 */ /* 0x000fc600078e00fc */
[----:B------:R-:W4:Y:S04]  /*351b0*/  LDL.LU R155, [R1+0x19b4] ;  /* 0x0019b400019b7983 */ /* 0x000f280000300800 */
[----:B------:R-:W3:Y:S01]  /*351c0*/  LDL.LU R252, [R1+0x19b0] ;  /* 0x0019b00001fc7983 */ /* 0x000ee20000300800 */
[----:B------:R-:W-:Y:S01]  /*351d0*/  MOV R93, R40 ;  /* 0x00000028005d7202 */ /* 0x000fe20000000f00 */
[----:B------:R-:W-:Y:S01]  /*351e0*/  IMAD.MOV.U32 R47, RZ, RZ, R129 ;  /* 0x000000ffff2f7224 */ /* 0x000fe200078e0081 */
[----:B------:R-:W-:Y:S01]  /*351f0*/  MOV R46, R128 ;  /* 0x00000080002e7202 */ /* 0x000fe20000000f00 */
[----:B------:R-:W-:Y:S01]  /*35200*/  IMAD.MOV.U32 R40, RZ, RZ, R130 ;  /* 0x000000ffff287224 */ /* 0x000fe200078e0082 */
[----:B------:R-:W-:Y:S01]  /*35210*/  HMMA.1688.F32.TF32 R140, R228, R10, R160 ;  /* 0x0000000ae48c723c */ /* 0x000fe200000810a0 */
[----:B------:R-:W-:-:S07]  /*35220*/  IMAD.MOV.U32 R240, RZ, RZ, R131 ;  /* 0x000000fffff07224 */ /* 0x000fce00078e0083 */
[----:B------:R-:W-:Y:S01]  /*35230*/  HMMA.1688.F32.TF32 R144, R228, R6, R164 ;  /* 0x00000006e490723c */ /* 0x000fe200000810a4 */
[----:B------:R-:W-:-:S07]  /*35240*/  IMAD.MOV.U32 R238, RZ, RZ, R13 ;  /* 0x000000ffffee7224 */ /* 0x000fce00078e000d */
[----:B------:R-:W-:Y:S01]  /*35250*/  HMMA.1688.F32.TF32 R148, R228, R34, R168 ;  /* 0x00000022e494723c */ /* 0x000fe200000810a8 */
[----:B------:R-:W-:-:S07]  /*35260*/  IMAD.MOV.U32 R239, RZ, RZ, R12 ;  /* 0x000000ffffef7224 */ /* 0x000fce00078e000c */
[----:B------:R-:W-:Y:S01]  /*35270*/  HMMA.1688.F32.TF32 R204, R36, R30, R204 ;  /* 0x0000001e24cc723c */ /* 0x000fe200000810cc */
[----:B------:R-:W-:Y:S01]  /*35280*/  MOV R236, R17 ;  /* 0x0000001100ec7202 */ /* 0x000fe20000000f00 */
[----:B------:R-:W-:Y:S01]  /*35290*/  IMAD.MOV.U32 R237, RZ, RZ, R16 ;  /* 0x000000ffffed7224 */ /* 0x000fe200078e0010 */
[----:B------:R-:W-:Y:S04]  /*352a0*/  LDS R104, [R3+0x10100] ;  /* 0x0101000003687984 */ /* 0x000fe80000000800 */
[----:B------:R-:W-:Y:S01]  /*352b0*/  LDS R106, [R3+0x11100] ;  /* 0x01110000036a7984 */ /* 0x000fe20000000800 */
[C---:B------:R-:W-:Y:S03]  /*352c0*/  HMMA.1688.F32.TF32 R160, R228.reuse, R22, R180 ;  /* 0x00000016e4a0723c */ /* 0x040fe600000810b4 */
[----:B------:R-:W-:Y:S04]  /*352d0*/  LDS R105, [R0+0x10100] ;  /* 0x0101000000697984 */ /* 0x000fe80000000800 */
[----:B------:R-:W-:Y:S01]  /*352e0*/  LDS R107, [R0+0x11100] ;  /* 0x01110000006b7984 */ /* 0x000fe20000000800 */
[----:B------:R-:W-:Y:S03]  /*352f0*/  HMMA.1688.F32.TF32 R164, R228, R18, R184 ;  /* 0x00000012e4a4723c */ /* 0x000fe600000810b8 */
[----:B------:R-:W-:Y:S04]  /*35300*/  LDS R88, [R3+0x10180] ;  /* 0x0101800003587984 */ /* 0x000fe80000000800 */
[----:B------:R-:W-:Y:S01]  /*35310*/  LDS R90, [R3+0x11180] ;  /* 0x01118000035a7984 */ /* 0x000fe20000000800 */
[C---:B------:R-:W-:Y:S03]  /*35320*/  HMMA.1688.F32.TF32 R180, R36.reuse, R34, R200 ;  /* 0x0000002224b4723c */ /* 0x040fe600000810c8 */
[----:B------:R-:W-:Y:S04]  /*35330*/  LDS R89, [R0+0x10180] ;  /* 0x0101800000597984 */ /* 0x000fe80000000800 */
[----:B------:R-:W-:Y:S01]  /*35340*/  LDS R91, [R0+0x11180] ;  /* 0x01118000005b7984 */ /* 0x000fe20000000800 */
[C---:B------:R-:W-:Y:S08]  /*35350*/  HMMA.1688.F32.TF32 R200, R36.reuse, R14, R220 ;  /* 0x0000000e24c8723c */ /* 0x040ff000000810dc */
[----:B------:R-:W-:Y:S01]  /*35360*/  HMMA.1688.F32.TF32 R216, R36, R18, R216 ;  /* 0x0000001224d8723c */ /* 0x000fe200000810d8 */
[----:B------:R-:W-:Y:S01]  /*35370*/  MOV R112, R9 ;  /* 0x0000000900707202 */ /* 0x000fe20000000f00 */
[----:B------:R-:W-:-:S02]  /*35380*/  IMAD.MOV.U32 R113, RZ, RZ, R8 ;  /* 0x000000ffff717224 */ /* 0x000fc400078e0008 */
[----:B------:R-:W-:Y:S02]  /*35390*/  IMAD.MOV.U32 R114, RZ, RZ, R5 ;  /* 0x000000ffff727224 */ /* 0x000fe400078e0005 */
[----:B------:R-:W-:Y:S02]  /*353a0*/  IMAD.MOV.U32 R115, RZ, RZ, R4 ;  /* 0x000000ffff737224 */ /* 0x000fe400078e0004 */
[C---:B------:R-:W-:Y:S08]  /*353b0*/  HMMA.1688.F32.TF32 R208, R36.reuse, R26, R208 ;  /* 0x0000001a24d0723c */ /* 0x040ff000000810d0 */
[----:B------:R-:W-:Y:S01]  /*353c0*/  HMMA.1688.F32.TF32 R212, R36, R22, R212 ;  /* 0x0000001624d4723c */ /* 0x000fe200000810d4 */
[----:B------:R-:W-:Y:S01]  /*353d0*/  MOV R108, R25 ;  /* 0x00000019006c7202 */ /* 0x000fe20000000f00 */
[----:B------:R-:W-:-:S06]  /*353e0*/  IMAD.MOV.U32 R109, RZ, RZ, R24 ;  /* 0x000000ffff6d7224 */ /* 0x000fcc00078e0018 */
[----:B--2---:R-:W-:Y:S11]  /*353f0*/  HMMA.1688.F32.TF32 R128, R232, R22, R224 ;  /* 0x00000016e880723c */ /* 0x004ff600000810e0 */
[----:B------:R-:W-:Y:S11]  /*35400*/  @!UPT UIADD3 URZ, URZ, URZ, URZ ;  /* 0x0000003f3f3ff290 */ /* 0x000ff6000fffe03f */
[----:B------:R-:W-:Y:S01]  /*35410*/  @!UPT UIADD3 URZ, URZ, URZ, URZ ;  /* 0x0000003f3f3ff290 */ /* 0x000fe2000fffe03f */
[----:B------:R-:W-:Y:S04]  /*35420*/  STL [R1+0x1904], R128 ;  /* 0x0019048001007387 */ /* 0x000fe80000100800 */
[----:B------:R-:W-:Y:S04]  /*35430*/  STL [R1+0x1900], R129 ;  /* 0x0019008101007387 */ /* 0x000fe80000100800 */
[----:B------:R1:W-:Y:S04]  /*35440*/  STL [R1+0x18fc], R130 ;  /* 0x0018fc8201007387 */ /* 0x0003e80000100800 */
[----:B------:R2:W-:Y:S01]  /*35450*/  STL [R1+0x18f8], R131 ;  /* 0x0018f88301007387 */ /* 0x0005e20000100800 */
[----:B-1----:R-:W-:-:S03]  /*35460*/  IMAD.MOV.U32 R130, RZ, RZ, R29 ;  /* 0x000000ffff827224 */ /* 0x002fc600078e001d */
[----:B------:R-:W-:Y:S01]  /*35470*/  LDS R29, [R0+0x10000] ;  /* 0x01000000001d7984 */ /* 0x000fe20000000800 */
[----:B--2---:R-:W-:-:S03]  /*35480*/  IMAD.MOV.U32 R131, RZ, RZ, R28 ;  /* 0x000000ffff837224 */ /* 0x004fc600078e001c */
[----:B------:R-:W-:Y:S01]  /*35490*/  LDS R28, [R3+0x10000] ;  /* 0x01000000031c7984 */ /* 0x000fe20000000800 */
[C---:B----4-:R-:W-:Y:S03]  /*354a0*/  HMMA.1688.F32.TF32 R132, R232.reuse, R18, R152 ;  /* 0x00000012e884723c */ /* 0x050fe60000081098 */
[----:B---3--:R-:W-:Y:S05]  /*354b0*/  LDSM.16.M88.4 R16, [R252+0x82100] ;  /* 0x08210000fc10783b */ /* 0x008fea0000000200 */
[----:B------:R-:W-:Y:S01]  /*354c0*/  HMMA.1688.F32.TF32 R232, R232, R14, R156 ;  /* 0x0000000ee8e8723c */ /* 0x000fe2000008109c */
[----:B------:R-:W-:Y:S01]  /*354d0*/  IMAD.MOV.U32 R110, RZ, RZ, R21 ;  /* 0x000000ffff6e7224 */ /* 0x000fe200078e0015 */
[----:B------:R-:W-:Y:S01]  /*354e0*/  LDSM.16.M88.4 R220, [R252+0x8c100] ;  /* 0x08c10000fcdc783b */ /* 0x000fe20000000200 */
[----:B------:R-:W-:-:S03]  /*354f0*/  IMAD.MOV.U32 R111, RZ, RZ, R20 ;  /* 0x000000ffff6f7224 */ /* 0x000fc600078e0014 */
[----:B------:R-:W-:Y:S02]  /*35500*/  LDSM.16.M88.4 R20, [R252+0x86100] ;  /* 0x08610000fc14783b */ /* 0x000fe40000000200 */
[C---:B------:R-:W-:Y:S02]  /*35510*/  HMMA.1688.F32.TF32 R152, R228.reuse, R30, R172 ;  /* 0x0000001ee498723c */ /* 0x040fe400000810ac */
[----:B------:R-:W-:Y:S04]  /*35520*/  LDS R30, [R3+0x11000] ;  /* 0x01100000031e7984 */ /* 0x000fe80000000800 */
[----:B------:R-:W-:Y:S02]  /*35530*/  LDS R31, [R0+0x11000] ;  /* 0x01100000001f7984 */ /* 0x000fe40000000800 */
[C---:B------:R-:W-:Y:S02]  /*35540*/  HMMA.1688.F32.TF32 R156, R228.reuse, R26, R176 ;  /* 0x0000001ae49c723c */ /* 0x040fe400000810b0 */
[----:B------:R-:W-:Y:S04]  /*35550*/  STL [R1+0x1914], R132 ;  /* 0x0019148401007387 */ /* 0x000fe80000100800 */
[----:B------:R-:W-:Y:S02]  /*35560*/  LDSM.16.M88.4 R24, [R252+0x84100] ;  /* 0x08410000fc18783b */ /* 0x000fe40000000200 */
[----:B------:R-:W-:Y:S02]  /*35570*/  HMMA.1688.F32.TF32 R228, R228, R14, R188 ;  /* 0x0000000ee4e4723c */ /* 0x000fe400000810bc */
[----:B------:R-:W1:Y:S01]  /*35580*/  LDSM.16.M88.4 R12, [R252+0x80100] ;  /* 0x08010000fc0c783b */ /* 0x000e620000000200 */
[----:B------:R-:W-:-:S02]  /*35590*/  IMAD.MOV.U32 R118, RZ, RZ, R247 ;  /* 0x000000ffff767224 */ /* 0x000fc400078e00f7 */
[----:B------:R-:W-:Y:S01]  /*355a0*/  IMAD.MOV.U32 R119, RZ, RZ, R246 ;  /* 0x000000ffff777224 */ /* 0x000fe200078e00f6 */
[----:B------:R-:W2:Y:S02]  /*355b0*/  LDSM.16.M88.4 R224, [R252+0x8e100] ;  /* 0x08e10000fce0783b */ /* 0x000ea40000000200 */
[C---:B------:R-:W-:Y:S02]  /*355c0*/  HMMA.1688.F32.TF32 R172, R36.reuse, R10, R192 ;  /* 0x0000000a24ac723c */ /* 0x040fe400000810c0 */
[----:B------:R-:W-:Y:S06]  /*355d0*/  STL [R1+0x1910], R133 ;  /* 0x0019108501007387 */ /* 0x000fec0000100800 */
[----:B------:R-:W-:Y:S01]  /*355e0*/  HMMA.1688.F32.TF32 R176, R36, R6, R196 ;  /* 0x0000000624b0723c */ /* 0x000fe200000810c4 */
[----:B------:R-:W-:Y:S04]  /*355f0*/  STL [R1+0x190c], R134 ;  /* 0x00190c8601007387 */ /* 0x000fe80000100800 */
[----:B------:R-:W-:Y:S04]  /*35600*/  STL [R1+0x1908], R135 ;  /* 0x0019088701007387 */ /* 0x000fe80000100800 */
[----:B------:R-:W-:Y:S04]  /*35610*/  STL [R1+0x1924], R232 ;  /* 0x001924e801007387 */ /* 0x000fe80000100800 */
[----:B------:R-:W-:Y:S04]  /*35620*/  STL [R1+0x1920], R233 ;  /* 0x001920e901007387 */ /* 0x000fe80000100800 */
[----:B------:R-:W-:Y:S01]  /*35630*/  STL [R1+0x191c], R234 ;  /* 0x00191cea01007387 */ /* 0x000fe20000100800 */
[----:B------:R-:W-:Y:S01]  /*35640*/  MOV R128, R245 ;  /* 0x000000f500807202 */ /* 0x000fe20000000f00 */
[----:B------:R-:W-:-:S02]  /*35650*/  IMAD.MOV.U32 R129, RZ, RZ, R244 ;  /* 0x000000ffff817224 */ /* 0x000fc400078e00f4 */
[----:B------:R-:W3:Y:S04]  /*35660*/  LDSM.16.M88.4 R8, [R252+0x88100] ;  /* 0x08810000fc08783b */ /* 0x000ee80000000200 */
[----:B------:R-:W-:Y:S01]  /*35670*/  LDS R246, [R3+0x11080] ;  /* 0x0110800003f67984 */ /* 0x000fe20000000800 */
[C---:B-1----:R-:W-:Y:S03]  /*35680*/  HMMA.1688.F32.TF32 R36, R28.reuse, R12, R112 ;  /* 0x0000000c1c24723c */ /* 0x042fe60000081070 */
        /* <DEDUP_REMOVED lines=15> */
[----:B------:R-:W-:Y:S04]  /*35780*/  STL.64 [R1+0xd0], R36 ;  /* 0x0000d02401007387 */ /* 0x000fe80000100a00 */
[----:B------:R1:W-:Y:S04]  /*35790*/  STL.64 [R1+0xd8], R38 ;  /* 0x0000d82601007387 */ /* 0x0003e80000100a00 */
[----:B------:R-:W4:Y:S04]  /*357a0*/  LDL.LU R125, [R1+0x1d4] ;  /* 0x0001d400017d7983 */ /* 0x000f280000300800 */
[----:B------:R-:W4:Y:S01]  /*357b0*/  LDL.LU R126, [R1+0x1d8] ;  /* 0x0001d800017e7983 */ /* 0x000f220000300800 */
[----:B-1----:R-:W-:Y:S03]  /*357c0*/  HMMA.1688.F32.TF32 R36, R28, R16, R236 ;  /* 0x000000101c24723c */ /* 0x002fe600000810ec */
[----:B------:R-:W4:Y:S04]  /*357d0*/  LDL.LU R127, [R1+0x1dc] ;  /* 0x0001dc00017f7983 */ /* 0x000f280000300800 */
[----:B------:R-:W1:Y:S04]  /*357e0*/  LDSM.16.M88.4 R4, [R252+0x8a100] ;  /* 0x08a10000fc04783b */ /* 0x000e680000000200 */
[----:B------:R-:W-:Y:S04]  /*357f0*/  LDS R244, [R3+0x10080] ;  /* 0x0100800003f47984 */ /* 0x000fe80000000800 */
[----:B------:R-:W-:Y:S04]  /*35800*/  LDS R245, [R0+0x10080] ;  /* 0x0100800000f57984 */ /* 0x000fe80000000800 */
[----:B------:R-:W1:Y:S01]  /*35810*/  LDS R247, [R0+0x11080] ;  /* 0x0110800000f77984 */ /* 0x000e620000000800 */
[----:B------:R-:W-:Y:S01]  /*35820*/  MOV R171, R2 ;  /* 0x0000000200ab7202 */ /* 0x000fe20000000f00 */
[----:B------:R-:W-:Y:S01]  /*35830*/  IMAD.MOV.U32 R188, RZ, RZ, R42 ;  /* 0x000000ffffbc7224 */ /* 0x000fe200078e002a */
[----:B------:R-:W-:Y:S01]  /*35840*/  MOV R189, R43 ;  /* 0x0000002b00bd7202 */ /* 0x000fe20000000f00 */
[----:B------:R-:W-:-:S02]  /*35850*/  IMAD.MOV.U32 R190, RZ, RZ, R100 ;  /* 0x000000ffffbe7224 */ /* 0x000fc400078e0064 */
[----:B------:R-:W-:Y:S01]  /*35860*/  IMAD.MOV.U32 R191, RZ, RZ, R92 ;  /* 0x000000ffffbf7224 */ /* 0x000fe200078e005c */
[----:B------:R-:W-:Y:S01]  /*35870*/  MOV R237, R36 ;  /* 0x0000002400ed7202 */ /* 0x000fe20000000f00 */
[----:B------:R-:W-:Y:S01]  /*35880*/  IMAD.MOV.U32 R238, RZ, RZ, R37 ;  /* 0x000000ffffee7224 */ /* 0x000fe200078e0025 */
[----:B------:R-:W-:Y:S01]  /*35890*/  HMMA.1688.F32.TF32 R48, R104, R220, R48 ;  /* 0x000000dc6830723c */ /* 0x000fe20000081030 */
[----:B------:R-:W-:-:S07]  /*358a0*/  IMAD.MOV.U32 R239, RZ, RZ, R38 ;  /* 0x000000ffffef7224 */ /* 0x000fce00078e0026 */
[----:B--2---:R-:W-:Y:S01]  /*358b0*/  HMMA.1688.F32.TF32 R52, R104, R224, R52 ;  /* 0x000000e06834723c */ /* 0x004fe20000081034 */
[----:B------:R-:W-:-:S07]  /*358c0*/  IMAD.MOV.U32 R115, RZ, RZ, R39 ;  /* 0x000000ffff737224 */ /* 0x000fce00078e0027 */
        /* <DEDUP_REMOVED lines=10> */
[----:B------:R-:W-:Y:S04]  /*35970*/  LDS R137, [R0+0x10280] ;  /* 0x0102800000897984 */ /* 0x000fe80000000800 */
[----:B------:R-:W-:Y:S01]  /*35980*/  LDS R136, [R3+0x10280] ;  /* 0x0102800003887984 */ /* 0x000fe20000000800 */
[----:B------:R-:W-:Y:S03]  /*35990*/  HMMA.1688.F32.TF32 R36, R28, R24, R108 ;  /* 0x000000181c24723c */ /* 0x000fe6000008106c */
[----:B------:R-:W-:Y:S04]  /*359a0*/  LDS R196, [R3+0x10380] ;  /* 0x0103800003c47984 */ /* 0x000fe80000000800 */
[----:B------:R-:W-:Y:S04]  /*359b0*/  LDS R198, [R3+0x11380] ;  /* 0x0113800003c67984 */ /* 0x000fe80000000800 */
[----:B------:R-:W-:Y:S04]  /*359c0*/  LDS R197, [R0+0x10380] ;  /* 0x0103800000c57984 */ /* 0x000fe80000000800 */
[----:B------:R-:W-:Y:S09]  /*359d0*/  LDS R199, [R0+0x11380] ;  /* 0x0113800000c77984 */ /* 0x000ff20000000800 */
[----:B------:R-:W-:Y:S01]  /*359e0*/  MOV R109, R36 ;  /* 0x00000024006d7202 */ /* 0x000fe20000000f00 */
[----:B------:R-:W-:-:S02]  /*359f0*/  IMAD.MOV.U32 R110, RZ, RZ, R37 ;  /* 0x000000ffff6e7224 */ /* 0x000fc400078e0025 */
[----:B------:R-:W-:Y:S02]  /*35a00*/  IMAD.MOV.U32 R111, RZ, RZ, R38 ;  /* 0x000000ffff6f7224 */ /* 0x000fe400078e0026 */
[----:B------:R-:W-:Y:S02]  /*35a10*/  IMAD.MOV.U32 R236, RZ, RZ, R39 ;  /* 0x000000ffffec7224 */ /* 0x000fe400078e0027 */
[----:B------:R-:W-:Y:S01]  /*35a20*/  HMMA.1688.F32.TF32 R36, R28, R20, R128 ;  /* 0x000000141c24723c */ /* 0x000fe20000081080 */
        /* <DEDUP_REMOVED lines=30> */
[----:B------:R-:W2:Y:S01]  /*35c10*/  LDL.LU R170, [R1+0xe8] ;  /* 0x0000e80001aa7983 */ /* 0x000ea20000300800 */
[----:B------:R-:W-:Y:S01]  /*35c20*/  MOV R112, R36 ;  /* 0x0000002400707202 */ /* 0x000fe20000000f00 */
[----:B------:R-:W-:-:S02]  /*35c30*/  IMAD.MOV.U32 R113, RZ, RZ, R37 ;  /* 0x000000ffff717224 */ /* 0x000fc400078e0025 */
[----:B------:R-:W-:Y:S02]  /*35c40*/  IMAD.MOV.U32 R114, RZ, RZ, R38 ;  /* 0x000000ffff727224 */ /* 0x000fe400078e0026 */
[----:B------:R-:W-:Y:S02]  /*35c50*/  IMAD.MOV.U32 R108, RZ, RZ, R39 ;  /* 0x000000ffff6c7224 */ /* 0x000fe400078e0027 */
[C---:B---3--:R-:W-:Y:S11]  /*35c60*/  HMMA.1688.F32.TF32 R36, R28.reuse, R8, R116 ;  /* 0x000000081c24723c */ /* 0x048ff60000081074 */
[----:B------:R-:W-:Y:S11]  /*35c70*/  @!UPT UIADD3 URZ, URZ, URZ, URZ ;  /* 0x0000003f3f3ff290 */ /* 0x000ff6000fffe03f */
[----:B------:R-:W-:Y:S02]  /*35c80*/  @!UPT UIADD3 URZ, URZ, URZ, URZ ;  /* 0x0000003f3f3ff290 */ /* 0x000fe4000fffe03f */
[----:B------:R-:W-:Y:S01]  /*35c90*/  MOV R116, R36 ;  /* 0x0000002400747202 */ /* 0x000fe20000000f00 */
[----:B------:R-:W-:Y:S02]  /*35ca0*/  IMAD.MOV.U32 R117, RZ, RZ, R37 ;  /* 0x000000ffff757224 */ /* 0x000fe400078e0025 */
[----:B------:R-:W-:Y:S02]  /*35cb0*/  IMAD.MOV.U32 R118, RZ, RZ, R38 ;  /* 0x000000ffff767224 */ /* 0x000fe400078e0026 */
[----:B------:R-:W-:Y:S02]  /*35cc0*/  IMAD.MOV.U32 R119, RZ, RZ, R39 ;  /* 0x000000ffff777224 */ /* 0x000fe400078e0027 */
[C---:B-1----:R-:W-:Y:S11]  /*35cd0*/  HMMA.1688.F32.TF32 R36, R28.reuse, R4, R120 ;  /* 0x000000041c24723c */ /* 0x042ff60000081078 */
[----:B------:R-:W-:Y:S11]  /*35ce0*/  @!UPT UIADD3 URZ, URZ, URZ, URZ ;  /* 0x0000003f3f3ff290 */ /* 0x000ff6000fffe03f */
[----:B------:R-:W-:Y:S02]  /*35cf0*/  @!UPT UIADD3 URZ, URZ, URZ, URZ ;  /* 0x0000003f3f3ff290 */ /* 0x000fe4000fffe03f */
[----:B------:R-:W-:Y:S01]  /*35d00*/  MOV R120, R36 ;  /* 0x0000002400787202 */ /* 0x000fe20000000f00 */
[----:B------:R-:W-:Y:S02]  /*35d10*/  IMAD.MOV.U32 R121, RZ, RZ, R37 ;  /* 0x000000ffff797224 */ /* 0x000fe400078e0025 */
[----:B------:R-:W-:Y:S02]  /*35d20*/  IMAD.MOV.U32 R122, RZ, RZ, R38 ;  /* 0x000000ffff7a7224 */ /* 0x000fe400078e0026 */
[----:B------:R-:W-:Y:S02]  /*35d30*/  IMAD.MOV.U32 R123, RZ, RZ, R39 ;  /* 0x000000ffff7b7224 */ /* 0x000fe400078e0027 */
[C---:B----4-:R-:W-:Y:S08]  /*35d40*/  HMMA.1688.F32.TF32 R36, R28.reuse, R220, R124 ;  /* 0x000000dc1c24723c */ /* 0x050ff0000008107c */
[----:B--2---:R-:W-:Y:S11]  /*35d50*/  HMMA.1688.F32.TF32 R28, R28, R224, R128 ;  /* 0x000000e01c1c723c */ /* 0x004ff60000081080 */
[----:B------:R-:W-:Y:S11]  /*35d60*/  @!UPT UIADD3 URZ, URZ, URZ, URZ ;  /* 0x0000003f3f3ff290 */ /* 0x000ff6000fffe03f */
[----:B------:R-:W-:Y:S02]  /*35d70*/  @!UPT UIADD3 URZ, URZ, URZ, URZ ;  /* 0x0000003f3f3ff290 */ /* 0x000fe4000fffe03f */
[----:B------:R-:W-:Y:S01]  /*35d80*/  MOV R128, R28 ;  /* 0x0000001c00807202 */ /* 0x000fe20000000f00 */
[----:B------:R-:W-:Y:S02]  /*35d90*/  IMAD.MOV.U32 R129, RZ, RZ, R29 ;  /* 0x000000ffff817224 */ /* 0x000fe400078e001d */
        /* <DEDUP_REMOVED lines=30> */
[C---:B------:R-:W-:Y:S08]  /*35f80*/  HMMA.1688.F32.TF32 R28, R244.reuse, R8, R148 ;  /* 0x00000008f41c723c */ /* 0x040ff00000081094 */
[C---:B------:R-:W-:Y:S11]  /*35f90*/  HMMA.1688.F32.TF32 R248, R244.reuse, R220, R248 ;  /* 0x000000dcf4f8723c */ /* 0x040ff600000810f8 */
[----:B------:R-:W-:Y:S05]  /*35fa0*/  @!UPT UIADD3 URZ, URZ, URZ, URZ ;  /* 0x0000003f3f3ff290 */ /* 0x000fea000fffe03f */
[----:B------:R-:W-:Y:S01]  /*35fb0*/  IMAD.MOV.U32 R148, RZ, RZ, R28 ;  /* 0x000000ffff947224 */ /* 0x000fe200078e001c */
[----:B------:R-:W-:Y:S01]  /*35fc0*/  MOV R151, R31 ;  /* 0x0000001f00977202 */ /* 0x000fe20000000f00 */
[----:B------:R-:W-:Y:S02]  /*35fd0*/  IMAD.MOV.U32 R149, RZ, RZ, R29 ;  /* 0x000000ffff957224 */ /* 0x000fe400078e001d */
[----:B------:R-:W-:Y:S02]  /*35fe0*/  IMAD.MOV.U32 R150, RZ, RZ, R30 ;  /* 0x000000ffff967224 */ /* 0x000fe400078e001e */
[C---:B------:R-:W-:Y:S08]  /*35ff0*/  HMMA.1688.F32.TF32 R28, R244.reuse, R4, R184 ;  /* 0x00000004f41c723c */ /* 0x040ff000000810b8 */
[----:B------:R-:W-:Y:S01]  /*36000*/  HMMA.1688.F32.TF32 R244, R244, R224, R168 ;  /* 0x000000e0f4f4723c */ /* 0x000fe200000810a8 */
[----:B------:R-:W-:Y:S01]  /*36010*/  IMAD.MOV.U32 R184, RZ, RZ, R102 ;  /* 0x000000ffffb87224 */ /* 0x000fe200078e0066 */
[----:B------:R-:W-:Y:S01]  /*36020*/  MOV R185, R96 ;  /* 0x0000006000b97202 */ /* 0x000fe20000000f00 */
[----:B------:R-:W-:Y:S01]  /*36030*/  IMAD.MOV.U32 R186, RZ, RZ, R97 ;  /* 0x000000ffffba7224 */ /* 0x000fe200078e0061 */
[----:B------:R-:W-:Y:S01]  /*36040*/  MOV R124, R36 ;  /* 0x00000024007c7202 */ /* 0x000fe20000000f00 */
[----:B------:R-:W-:Y:S01]  /*36050*/  IMAD.MOV.U32 R187, RZ, RZ, R98 ;  /* 0x000000ffffbb7224 */ /* 0x000fe200078e0062 */
[----:B------:R-:W-:Y:S01]  /*36060*/  LDS R168, [R3+0x10300] ;  /* 0x0103000003a87984 */ /* 0x000fe20000000800 */
[----:B------:R-:W-:-:S02]  /*36070*/  IMAD.MOV.U32 R125, RZ, RZ, R37 ;  /* 0x000000ffff7d7224 */ /* 0x000fc400078e0025 */
[----:B------:R-:W-:Y:S01]  /*36080*/  IMAD.MOV.U32 R126, RZ, RZ, R38 ;  /* 0x000000ffff7e7224 */ /* 0x000fe200078e0026 */
[----:B------:R-:W-:Y:S01]  /*36090*/  HMMA.1688.F32.TF32 R72, R88, R8, R72 ;  /* 0x000000085848723c */ /* 0x000fe20000081048 */
[----:B------:R-:W-:Y:S01]  /*360a0*/  IMAD.MOV.U32 R127, RZ, RZ, R39 ;  /* 0x000000ffff7f7224 */ /* 0x000fe200078e0027 */
[----:B------:R-:W-:Y:S04]  /*360b0*/  LDS R170, [R3+0x11300] ;  /* 0x0113000003aa7984 */ /* 0x000fe80000000800 */
[----:B------:R-:W-:Y:S04]  /*360c0*/  STL.64 [R1], R28 ;  /* 0x0000001c01007387 */ /* 0x000fe80000100a00 */
[----:B------:R1:W-:Y:S04]  /*360d0*/  STL.64 [R1+0x17d0], R250 ;  /* 0x0017d0fa01007387 */ /* 0x0003e80000100a00 */
[----:B------:R2:W-:Y:S01]  /*360e0*/  STL.64 [R1+0x17c8], R248 ;  /* 0x0017c8f801007387 */ /* 0x0005e20000100a00 */
[----:B------:R-:W-:-:S02]  /*360f0*/  IMAD.MOV.U32 R252, RZ, RZ, R30 ;  /* 0x000000fffffc7224 */ /* 0x000fc400078e001e */
[----:B------:R-:W-:Y:S01]  /*36100*/  IMAD.MOV.U32 R2, RZ, RZ, R31 ;  /* 0x000000ffff027224 */ /* 0x000fe200078e001f */
[----:B------:R-:W-:Y:S01]  /*36110*/  HMMA.1688.F32.TF32 R76, R88, R4, R76 ;  /* 0x00000004584c723c */ /* 0x000fe2000008104c */
[----:B------:R-:W-:Y:S01]  /*36120*/  LDS R169, [R0+0x10300] ;  /* 0x0103000000a97984 */ /* 0x000fe20000000800 */
[----:B-1----:R-:W-:-:S03]  /*36130*/  IMAD.MOV.U32 R250, RZ, RZ, R40 ;  /* 0x000000fffffa7224 */ /* 0x002fc600078e0028 */
[----:B------:R-:W-:Y:S01]  /*36140*/  LDS R171, [R0+0x11300] ;  /* 0x0113000000ab7984 */ /* 0x000fe20000000800 */
[----:B--2---:R-:W-:Y:S01]  /*36150*/  IMAD.MOV.U32 R248, RZ, RZ, R46 ;  /* 0x000000fffff87224 */ /* 0x004fe200078e002e */
[----:B------:R-:W-:Y:S02]  /*36160*/  MOV R249, R47 ;  /* 0x0000002f00f97202 */ /* 0x000fe40000000f00 */
[----:B------:R-:W2:Y:S01]  /*36170*/  LDL.LU R46, [R1+0x19ac] ;  /* 0x0019ac00012e7983 */ /* 0x000ea20000300800 */
[----:B------:R-:W-:-:S03]  /*36180*/  IMAD.MOV.U32 R251, RZ, RZ, R240 ;  /* 0x000000fffffb7224 */ /* 0x000fc600078e00f0 */
[----:B------:R-:W2:Y:S04]  /*36190*/  LDL.LU R47, [R1+0x19a8] ;  /* 0x0019a800012f7983 */ /* 0x000ea80000300800 */
[----:B------:R-:W3:Y:S04]  /*361a0*/  LDL.LU R40, [R1+0x19a4] ;  /* 0x0019a40001287983 */ /* 0x000ee80000300800 */
[----:B------:R-:W4:Y:S04]  /*361b0*/  LDL.LU R240, [R1+0x19a0] ;  /* 0x0019a00001f07983 */ /* 0x000f280000300800 */
[----:B------:R1:W-:Y:S04]  /*361c0*/  STL.64 [R1+0x17e0], R246 ;  /* 0x0017e0f601007387 */ /* 0x0003e80000100a00 */
[----:B------:R1:W-:Y:S02]  /*361d0*/  STL.64 [R1+0x17d8], R244 ;  /* 0x0017d8f401007387 */ /* 0x0003e40000100a00 */
[----:B-1----:R-:W-:-:S02]  /*361e0*/  IMAD.MOV.U32 R246, RZ, RZ, R243 ;  /* 0x000000fffff67224 */ /* 0x002fc400078e00f3 */
[----:B------:R-:W-:Y:S01]  /*361f0*/  IMAD.MOV.U32 R244, RZ, RZ, R241 ;  /* 0x000000fffff47224 */ /* 0x000fe200078e00f1 */
[----:B------:R-:W-:Y:S01]  /*36200*/  MOV R245, R242 ;  /* 0x000000f200f57202 */ /* 0x000fe20000000f00 */
[----:B------:R-:W4:Y:S04]  /*36210*/  LDL.LU R241, [R1+0x199c] ;  /* 0x00199c0001f17983 */ /* 0x000f280000300800 */
[----:B------:R-:W4:Y:S04]  /*36220*/  LDL.LU R242, [R1+0x1998] ;  /* 0x0019980001f27983 */ /* 0x000f280000300800 */
[----:B------:R-:W4:Y:S01]  /*36230*/  LDL.LU R243, [R1+0x1994] ;  /* 0x0019940001f37983 */ /* 0x000f220000300800 */
[----:B------:R-:W-:-:S03]  /*36240*/  IMAD.MOV.U32 R247, RZ, RZ, R41 ;  /* 0x000000fffff77224 */ /* 0x000fc600078e0029 */
[----:B------:R-:W3:Y:S04]  /*36250*/  LDL.LU R41, [R1+0x1990] ;  /* 0x0019900001297983 */ /* 0x000ee80000300800 */
[----:B------:R-:W3:Y:S04]  /*36260*/  LDL.LU R42, [R1+0x198c] ;  /* 0x00198c00012a7983 */ /* 0x000ee80000300800 */
[----:B------:R-:W3:Y:S04]  /*36270*/  LDL.LU R43, [R1+0x1988] ;  /* 0x00198800012b7983 */ /* 0x000ee80000300800 */
[----:B------:R-:W2:Y:S04]  /*36280*/  LDL.LU R100, [R1+0x1984] ;  /* 0x0019840001647983 */ /* 0x000ea80000300800 */
[----:B------:R-:W2:Y:S01]  /*36290*/  LDL.LU R92, [R1+0x1980] ;  /* 0x00198000015c7983 */ /* 0x000ea20000300800 */
[----:B----4-:R-:W-:Y:S11]  /*362a0*/  HMMA.1688.F32.TF32 R240, R104, R12, R240 ;  /* 0x0000000c68f0723c */ /* 0x010ff600000810f0 */
[----:B------:R-:W-:Y:S11]  /*362b0*/  @!UPT UIADD3 URZ, URZ, URZ, URZ ;  /* 0x0000003f3f3ff290 */ /* 0x000ff6000fffe03f */
[----:B------:R-:W-:Y:S01]  /*362c0*/  @!UPT UIADD3 URZ, URZ, URZ, URZ ;  /* 0x0000003f3f3ff290 */ /* 0x000fe2000fffe03f */
[----:B------:R1:W-:Y:S04]  /*362d0*/  STL.64 [R1+0x17f0], R242 ;  /* 0x0017f0f201007387 */ /* 0x0003e80000100a00 */
[----:B------:R4:W-:Y:S01]  /*362e0*/  STL.64 [R1+0x17e8], R240 ;  /* 0x0017e8f001007387 */ /* 0x0009e20000100a00 */
[----:B-1----:R-:W-:Y:S02]  /*362f0*/  IMAD.MOV.U32 R242, RZ, RZ, R95 ;  /* 0x000000fffff27224 */ /* 0x002fe400078e005f */
[----:B----4-:R-:W-:Y:S01]  /*36300*/  IMAD.MOV.U32 R240, RZ, RZ, R93 ;  /* 0x000000fffff07224 */ /* 0x010fe200078e005d */
[----:B------:R-:W-:Y:S01]  /*36310*/  MOV R241, R94 ;  /* 0x0000005e00f17202 */ /* 0x000fe20000000f00 */
[----:B------:R-:W2:Y:S04]  /*36320*/  LDL.LU R93, [R1+0x197c] ;  /* 0x00197c00015d7983 */ /* 0x000ea80000300800 */
[----:B------:R-:W2:Y:S04]  /*36330*/  LDL.LU R94, [R1+0x1978] ;  /* 0x00197800015e7983 */ /* 0x000ea80000300800 */
[----:B------:R-:W2:Y:S01]  /*36340*/  LDL.LU R95, [R1+0x1974] ;  /* 0x00197400015f7983 */ /* 0x000ea20000300800 */
[----:B------:R-:W-:-:S03]  /*36350*/  IMAD.MOV.U32 R243, RZ, RZ, R101 ;  /* 0x000000fffff37224 */ /* 0x000fc600078e0065 */
[----:B------:R-:W4:Y:S04]  /*36360*/  LDL.LU R101, [R1+0x1970] ;  /* 0x0019700001657983 */ /* 0x000f280000300800 */
[----:B------:R-:W4:Y:S04]  /*36370*/  LDL.LU R102, [R1+0x196c] ;  /* 0x00196c0001667983 */ /* 0x000f280000300800 */
[----:B------:R-:W3:Y:S04]  /*36380*/  LDL.LU R96, [R1+0x1968] ;  /* 0x0019680001607983 */ /* 0x000ee80000300800 */
[----:B------:R-:W4:Y:S04]  /*36390*/  LDL.LU R97, [R1+0x1964] ;  /* 0x0019640001617983 */ /* 0x000f280000300800 */
[----:B------:R-:W4:Y:S01]  /*363a0*/  LDL.LU R98, [R1+0x1960] ;  /* 0x0019600001627983 */ /* 0x000f220000300800 */
[C---:B--2---:R-:W-:Y:S07]  /*363b0*/  HMMA.1688.F32.TF32 R28, R104.reuse, R16, R92 ;  /* 0x00000010681c723c */ /* 0x044fee000008105c */
[----:B------:R-:W-:Y:S01]  /*363c0*/  IMAD.MOV.U32 R92, RZ, RZ, R99 ;  /* 0x000000ffff5c7224 */ /* 0x000fe200078e0063 */
[----:B------:R-:W-:Y:S01]  /*363d0*/  MOV R93, R103 ;  /* 0x00000067005d7202 */ /* 0x000fe20000000f00 */
[----:B------:R-:W4:Y:S04]  /*363e0*/  LDL.LU R99, [R1+0x195c] ;  /* 0x00195c0001637983 */ /* 0x000f280000300800 */
[----:B------:R-:W2:Y:S01]  /*363f0*/  LDL.LU R103, [R1+0x1958] ;  /* 0x0019580001677983 */ /* 0x000ea20000300800 */
[C---:B---3--:R-:W-:Y:S08]  /*36400*/  HMMA.1688.F32.TF32 R40, R104.reuse, R8, R40 ;  /* 0x000000086828723c */ /* 0x048ff00000081028 */
[----:B------:R-:W-:Y:S01]  /*36410*/  HMMA.1688.F32.TF32 R44, R104, R4, R44 ;  /* 0x00000004682c723c */ /* 0x000fe2000008102c */
[----:B------:R1:W-:Y:S04]  /*36420*/  STL.64 [R1+0x1800], R30 ;  /* 0x0018001e01007387 */ /* 0x0003e80000100a00 */
[----:B------:R3:W-:Y:S01]  /*36430*/  STL.64 [R1+0x17f8], R28 ;  /* 0x0017f81c01007387 */ /* 0x0007e20000100a00 */
[----:B------:R-:W-:-:S02]  /*36440*/  IMAD.MOV.U32 R94, RZ, RZ, R139 ;  /* 0x000000ffff5e7224 */ /* 0x000fc400078e008b */
[----:B------:R-:W-:Y:S01]  /*36450*/  IMAD.MOV.U32 R95, RZ, RZ, R138 ;  /* 0x000000ffff5f7224 */ /* 0x000fe200078e008a */
[----:B------:R-:W-:Y:S01]  /*36460*/  LDS R139, [R0+0x11280] ;  /* 0x01128000008b7984 */ /* 0x000fe20000000800 */
[----:B-1----:R-:W-:-:S03]  /*36470*/  IMAD.MOV.U32 R30, RZ, RZ, R234 ;  /* 0x000000ffff1e7224 */ /* 0x002fc600078e00ea */
[----:B------:R-:W-:Y:S01]  /*36480*/  LDS R138, [R3+0x11280] ;  /* 0x01128000038a7984 */ /* 0x000fe20000000800 */
[----:B---3--:R-:W-:Y:S01]  /*36490*/  IMAD.MOV.U32 R28, RZ, RZ, R232 ;  /* 0x000000ffff1c7224 */ /* 0x008fe200078e00e8 */
[----:B------:R-:W-:Y:S01]  /*364a0*/  MOV R29, R233 ;  /* 0x000000e9001d7202 */ /* 0x000fe20000000f00 */
[----:B------:R-:W-:Y:S01]  /*364b0*/  IMAD.MOV.U32 R31, RZ, RZ, R235 ;  /* 0x000000ffff1f7224 */ /* 0x000fe200078e00eb */
[C---:B----4-:R-:W-:Y:S08]  /*364c0*/  HMMA.1688.F32.TF32 R32, R104.reuse, R24, R96 ;  /* 0x000000186820723c */ /* 0x050ff00000081060 */
[----:B--2---:R-:W-:Y:S01]  /*364d0*/  HMMA.1688.F32.TF32 R36, R104, R20, R100 ;  /* 0x000000146824723c */ /* 0x004fe20000081064 */
[----:B------:R-:W-:Y:S04]  /*364e0*/  LDS R104, [R3+0x10200] ;  /* 0x0102000003687984 */ /* 0x000fe80000000800 */
[----:B------:R-:W-:Y:S04]  /*364f0*/  LDS R106, [R3+0x11200] ;  /* 0x01120000036a7984 */ /* 0x000fe80000000800 */
[----:B------:R-:W-:Y:S04]  /*36500*/  LDS R105, [R0+0x10200] ;  /* 0x0102000000697984 */ /* 0x000fe80000000800 */
[----:B------:R-:W1:Y:S04]  /*36510*/  LDS R107, [R0+0x11200] ;  /* 0x01120000006b7984 */ /* 0x000e680000000800 */
[----:B------:R-:W-:Y:S04]  /*36520*/  STL.64 [R1+0x1810], R34 ;  /* 0x0018102201007387 */ /* 0x000fe80000100a00 */
[----:B------:R2:W-:Y:S04]  /*36530*/  STL.64 [R1+0x1808], R32 ;  /* 0x0018082001007387 */ /* 0x0005e80000100a00 */
        /* <DEDUP_REMOVED lines=10> */
[----:B------:R-:W-:Y:S01]  /*365e0*/  STL.64 [R1+0x1870], R58 ;  /* 0x0018703a01007387 */ /* 0x000fe20000100a00 */
[----:B-1----:R-:W-:Y:S03]  /*365f0*/  HMMA.1688.F32.TF32 R100, R104, R220, R248 ;  /* 0x000000dc6864723c */ /* 0x002fe600000810f8 */
[----:B------:R1:W-:Y:S04]  /*36600*/  STL.64 [R1+0x1868], R56 ;  /* 0x0018683801007387 */ /* 0x0003e80000100a00 */
[----:B------:R-:W-:Y:S01]  /*36610*/  STL.64 [R1+0x1880], R62 ;  /* 0x0018803e01007387 */ /* 0x000fe20000100a00 */
[----:B------:R-:W-:-:S03]  /*36620*/  IMAD.MOV.U32 R248, RZ, RZ, R148 ;  /* 0x000000fffff87224 */ /* 0x000fc600078e0094 */
[----:B------:R1:W-:Y:S01]  /*36630*/  STL.64 [R1+0x1878], R60 ;  /* 0x0018783c01007387 */ /* 0x0003e20000100a00 */
[----:B------:R-:W-:-:S03]  /*36640*/  MOV R249, R149 ;  /* 0x0000009500f97202 */ /* 0x000fc60000000f00 */
[----:B------:R-:W-:Y:S01]  /*36650*/  STL.64 [R1+0x1890], R66 ;  /* 0x0018904201007387 */ /* 0x000fe20000100a00 */
[----:B------:R-:W-:-:S03]  /*36660*/  IMAD.MOV.U32 R250, RZ, RZ, R150 ;  /* 0x000000fffffa7224 */ /* 0x000fc600078e0096 */
[----:B------:R1:W-:Y:S01]  /*36670*/  STL.64 [R1+0x1888], R64 ;  /* 0x0018884001007387 */ /* 0x0003e20000100a00 */
[----:B------:R-:W-:Y:S01]  /*36680*/  HMMA.1688.F32.TF32 R96, R104, R4, R244 ;  /* 0x000000046860723c */ /* 0x000fe200000810f4 */
[----:B------:R-:W-:Y:S02]  /*36690*/  IMAD.MOV.U32 R251, RZ, RZ, R151 ;  /* 0x000000fffffb7224 */ /* 0x000fe400078e0097 */
[----:B------:R-:W4:Y:S04]  /*366a0*/  LDL.LU R148, [R1+0x1954] ;  /* 0x0019540001947983 */ /* 0x000f280000300800 */
[----:B------:R-:W4:Y:S01]  /*366b0*/  LDL.LU R149, [R1+0x1950] ;  /* 0x0019500001957983 */ /* 0x000f220000300800 */
[----:B------:R-:W-:Y:S01]  /*366c0*/  IMAD.MOV.U32 R244, RZ, RZ, R144 ;  /* 0x000000fffff47224 */ /* 0x000fe200078e0090 */
[----:B------:R-:W-:-:S02]  /*366d0*/  MOV R245, R145 ;  /* 0x0000009100f57202 */ /* 0x000fc40000000f00 */
[----:B------:R-:W4:Y:S01]  /*366e0*/  LDL.LU R150, [R1+0x194c] ;  /* 0x00194c0001967983 */ /* 0x000f220000300800 */
[----:B------:R-:W-:Y:S01]  /*366f0*/  HMMA.1688.F32.TF32 R88, R104, R16, R92 ;  /* 0x000000106858723c */ /* 0x000fe2000008105c */
[----:B------:R-:W-:Y:S02]  /*36700*/  IMAD.MOV.U32 R246, RZ, RZ, R146 ;  /* 0x000000fffff67224 */ /* 0x000fe400078e0092 */
[----:B------:R-:W4:Y:S01]  /*36710*/  LDL.LU R151, [R1+0x1948] ;  /* 0x0019480001977983 */ /* 0x000f220000300800 */
[----:B------:R-:W-:-:S03]  /*36720*/  IMAD.MOV.U32 R247, RZ, RZ, R147 ;  /* 0x000000fffff77224 */ /* 0x000fc600078e0093 */
[----:B------:R-:W4:Y:S01]  /*36730*/  LDL.LU R144, [R1+0x1944] ;  /* 0x0019440001907983 */ /* 0x000f220000300800 */
[----:B------:R-:W-:Y:S03]  /*36740*/  HMMA.1688.F32.TF32 R92, R104, R20, R240 ;  /* 0x00000014685c723c */ /* 0x000fe600000810f0 */
[----:B------:R-:W4:Y:S04]  /*36750*/  LDL.LU R145, [R1+0x1940] ;  /* 0x0019400001917983 */ /* 0x000f280000300800 */
[----:B------:R-:W4:Y:S01]  /*36760*/  LDL.LU R146, [R1+0x193c] ;  /* 0x00193c0001927983 */ /* 0x000f220000300800 */
[----:B------:R-:W-:Y:S01]  /*36770*/  IMAD.MOV.U32 R240, RZ, RZ, R140 ;  /* 0x000000fffff07224 */ /* 0x000fe200078e008c */
[----:B------:R-:W-:-:S02]  /*36780*/  MOV R241, R141 ;  /* 0x0000008d00f17202 */ /* 0x000fc40000000f00 */
[----:B------:R-:W4:Y:S01]  /*36790*/  LDL.LU R147, [R1+0x1938] ;  /* 0x0019380001937983 */ /* 0x000f220000300800 */
[----:B------:R-:W-:-:S03]  /*367a0*/  IMAD.MOV.U32 R242, RZ, RZ, R142 ;  /* 0x000000fffff27224 */ /* 0x000fc600078e008e */
[----:B------:R-:W4:Y:S01]  /*367b0*/  LDL.LU R140, [R1+0x1934] ;  /* 0x00193400018c7983 */ /* 0x000f220000300800 */
[----:B------:R-:W-:-:S03]  /*367c0*/  IMAD.MOV.U32 R243, RZ, RZ, R143 ;  /* 0x000000fffff37224 */ /* 0x000fc600078e008f */
[----:B------:R-:W4:Y:S04]  /*367d0*/  LDL.LU R141, [R1+0x1930] ;  /* 0x00193000018d7983 */ /* 0x000f280000300800 */
[----:B------:R-:W4:Y:S04]  /*367e0*/  LDL.LU R142, [R1+0x192c] ;  /* 0x00192c00018e7983 */ /* 0x000f280000300800 */
[----:B------:R-:W4:Y:S01]  /*367f0*/  LDL.LU R143, [R1+0x1928] ;  /* 0x00192800018f7983 */ /* 0x000f220000300800 */
[----:B--2---:R-:W-:-:S03]  /*36800*/  IMAD.MOV.U32 R32, RZ, RZ, R132 ;  /* 0x000000ffff207224 */ /* 0x004fc600078e0084 */
[----:B------:R-:W2:Y:S01]  /*36810*/  LDL.LU R232, [R1+0x1924] ;  /* 0x0019240001e87983 */ /* 0x000ea20000300800 */
[----:B------:R-:W-:-:S03]  /*36820*/  MOV R33, R133 ;  /* 0x0000008500217202 */ /* 0x000fc60000000f00 */
[----:B------:R-:W2:Y:S01]  /*36830*/  LDL.LU R233, [R1+0x1920] ;  /* 0x0019200001e97983 */ /* 0x000ea20000300800 */
[----:B------:R-:W-:-:S03]  /*36840*/  IMAD.MOV.U32 R34, RZ, RZ, R134 ;  /* 0x000000ffff227224 */ /* 0x000fc600078e0086 */
[----:B------:R-:W2:Y:S01]  /*36850*/  LDL.LU R234, [R1+0x191c] ;  /* 0x00191c0001ea7983 */ /* 0x000ea20000300800 */
[----:B------:R-:W-:-:S03]  /*36860*/  IMAD.MOV.U32 R35, RZ, RZ, R135 ;  /* 0x000000ffff237224 */ /* 0x000fc600078e0087 */
[----:B------:R-:W2:Y:S01]  /*36870*/  LDL.LU R235, [R1+0x1918] ;  /* 0x0019180001eb7983 */ /* 0x000ea20000300800 */
[----:B---3--:R-:W-:-:S03]  /*36880*/  IMAD.MOV.U32 R36, RZ, RZ, R128 ;  /* 0x000000ffff247224 */ /* 0x008fc600078e0080 */
[----:B------:R-:W3:Y:S01]  /*36890*/  LDL.LU R132, [R1+0x1914] ;  /* 0x0019140001847983 */ /* 0x000ee20000300800 */
[----:B------:R-:W-:-:S03]  /*368a0*/  MOV R37, R129 ;  /* 0x0000008100257202 */ /* 0x000fc60000000f00 */
[----:B------:R-:W3:Y:S01]  /*368b0*/  LDL.LU R133, [R1+0x1910] ;  /* 0x0019100001857983 */ /* 0x000ee20000300800 */
[----:B------:R-:W-:-:S03]  /*368c0*/  IMAD.MOV.U32 R38, RZ, RZ, R130 ;  /* 0x000000ffff267224 */ /* 0x000fc600078e0082 */
[----:B------:R-:W3:Y:S01]  /*368d0*/  LDL.LU R134, [R1+0x190c] ;  /* 0x00190c0001867983 */ /* 0x000ee20000300800 */
[----:B------:R-:W-:-:S03]  /*368e0*/  IMAD.MOV.U32 R39, RZ, RZ, R131 ;  /* 0x000000ffff277224 */ /* 0x000fc600078e0083 */
[----:B------:R-:W3:Y:S01]  /*368f0*/  LDL.LU R135, [R1+0x1908] ;  /* 0x0019080001877983 */ /* 0x000ee20000300800 */
[----:B------:R-:W-:-:S03]  /*36900*/  IMAD.MOV.U32 R40, RZ, RZ, R124 ;  /* 0x000000ffff287224 */ /* 0x000fc600078e007c */
        /* <DEDUP_REMOVED lines=31> */
[----:B-1----:R-:W-:-:S03]  /*36b00*/  IMAD.MOV.U32 R56, RZ, RZ, R109 ;  /* 0x000000ffff387224 */ /* 0x002fc600078e006d */
        /* <DEDUP_REMOVED lines=25> */
[----:B------:R-:W-:Y:S08]  /*36ca0*/  HMMA.1688.F32.TF32 R188, R104, R8, R188 ;  /* 0x0000000868bc723c */ /* 0x000ff000000810bc */
[C---:B------:R-:W-:Y:S08]  /*36cb0*/  HMMA.1688.F32.TF32 R152, R168.reuse, R20, R152 ;  /* 0x00000014a898723c */ /* 0x040ff00000081098 */
[C---:B------:R-:W-:Y:S08]  /*36cc0*/  HMMA.1688.F32.TF32 R156, R168.reuse, R8, R156 ;  /* 0x00000008a89c723c */ /* 0x040ff0000008109c */
[C---:B------:R-:W-:Y:S08]  /*36cd0*/  HMMA.1688.F32.TF32 R160, R168.reuse, R4, R160 ;  /* 0x00000004a8a0723c */ /* 0x040ff000000810a0 */
[----:B------:R-:W-:Y:S08]  /*36ce0*/  HMMA.1688.F32.TF32 R164, R168, R220, R164 ;  /* 0x000000dca8a4723c */ /* 0x000ff000000810a4 */
[C---:B------:R-:W-:Y:S08]  /*36cf0*/  HMMA.1688.F32.TF32 R172, R196.reuse, R12, R172 ;  /* 0x0000000cc4ac723c */ /* 0x040ff000000810ac */
[C---:B------:R-:W-:Y:S08]  /*36d00*/  HMMA.1688.F32.TF32 R176, R196.reuse, R16, R176 ;  /* 0x00000010c4b0723c */ /* 0x040ff000000810b0 */
[C---:B------:R-:W-:Y:S08]  /*36d10*/  HMMA.1688.F32.TF32 R180, R196.reuse, R24, R180 ;  /* 0x00000018c4b4723c */ /* 0x040ff000000810b4 */
[C---:B------:R-:W-:Y:S08]  /*36d20*/  HMMA.1688.F32.TF32 R204, R196.reuse, R20, R204 ;  /* 0x00000014c4cc723c */ /* 0x040ff000000810cc */
[----:B------:R-:W-:Y:S08]  /*36d30*/  HMMA.1688.F32.TF32 R200, R196, R224, R200 ;  /* 0x000000e0c4c8723c */ /* 0x000ff000000810c8 */
[C---:B----4-:R-:W-:Y:S08]  /*36d40*/  HMMA.1688.F32.TF32 R148, R168.reuse, R24, R148 ;  /* 0x00000018a894723c */ /* 0x050ff00000081094 */
[C---:B------:R-:W-:Y:S08]  /*36d50*/  HMMA.1688.F32.TF32 R144, R168.reuse, R16, R144 ;  /* 0x00000010a890723c */ /* 0x040ff00000081090 */
[C---:B------:R-:W-:Y:S08]  /*36d60*/  HMMA.1688.F32.TF32 R140, R168.reuse, R12, R140 ;  /* 0x0000000ca88c723c */ /* 0x040ff0000008108c */
[----:B------:R-:W-:Y:S08]  /*36d70*/  HMMA.1688.F32.TF32 R168, R168, R224, R228 ;  /* 0x000000e0a8a8723c */ /* 0x000ff000000810e4 */
[----:B------:R-:W-:Y:S01]  /*36d80*/  HMMA.1688.F32.TF32 R228, R196, R8, R208 ;  /* 0x00000008c4e4723c */ /* 0x000fe200000810d0 */
[----:B------:R-:W-:Y:S04]  /*36d90*/  LDS R208, [R3+0x12080] ;  /* 0x0120800003d07984 */ /* 0x000fe80000000800 */
[----:B------:R-:W-:Y:S04]  /*36da0*/  LDS R210, [R3+0x13080] ;  /* 0x0130800003d27984 */ /* 0x000fe80000000800 */
[----:B------:R-:W-:Y:S04]  /*36db0*/  LDS R209, [R0+0x12080] ;  /* 0x0120800000d17984 */ /* 0x000fe80000000800 */
[----:B------:R-:W1:Y:S01]  /*36dc0*/  LDS R211, [R0+0x13080] ;  /* 0x0130800000d37984 */ /* 0x000e620000000800 */
[C---:B---3--:R-:W-:Y:S08]  /*36dd0*/  HMMA.1688.F32.TF32 R132, R136.reuse, R220, R132 ;  /* 0x000000dc8884723c */ /* 0x048ff00000081084 */
[C---:B--2---:R-:W-:Y:S08]  /*36de0*/  HMMA.1688.F32.TF32 R128, R136.reuse, R4, R128 ;  /* 0x000000048880723c */ /* 0x044ff00000081080 */
[C---:B------:R-:W-:Y:S08]  /*36df0*/  HMMA.1688.F32.TF32 R124, R136.reuse, R8, R124 ;  /* 0x00000008887c723c */ /* 0x040ff0000008107c */
[C---:B------:R-:W-:Y:S08]  /*36e00*/  HMMA.1688.F32.TF32 R120, R136.reuse, R20, R120 ;  /* 0x000000148878723c */ /* 0x040ff00000081078 */
[C---:B------:R-:W-:Y:S08]  /*36e10*/  HMMA.1688.F32.TF32 R116, R136.reuse, R24, R116 ;  /* 0x000000188874723c */ /* 0x040ff00000081074 */
[----:B------:R-:W-:Y:S08]  /*36e20*/  HMMA.1688.F32.TF32 R108, R136, R12, R108 ;  /* 0x0000000c886c723c */ /* 0x000ff0000008106c */
[----:B------:R-:W-:Y:S08]  /*36e30*/  HMMA.1688.F32.TF32 R104, R104, R224, R236 ;  /* 0x000000e06868723c */ /* 0x000ff000000810ec */
[C---:B------:R-:W-:Y:S08]  /*36e40*/  HMMA.1688.F32.TF32 R112, R136.reuse, R16, R112 ;  /* 0x000000108870723c */ /* 0x040ff00000081070 */
[----:B------:R-:W-:Y:S08]  /*36e50*/  HMMA.1688.F32.TF32 R136, R136, R224, R232 ;  /* 0x000000e08888723c */ /* 0x000ff000000810e8 */
[C---:B------:R-:W-:Y:S01]  /*36e60*/  HMMA.1688.F32.TF32 R232, R196.reuse, R4, R212 ;  /* 0x00000004c4e8723c */ /* 0x040fe200000810d4 */
[----:B------:R-:W-:Y:S04]  /*36e70*/  LDS R212, [R3+0x12100] ;  /* 0x0121000003d47984 */ /* 0x000fe80000000800 */
[----:B------:R-:W-:Y:S03]  /*36e80*/  LDS R214, [R3+0x13100] ;  /* 0x0131000003d67984 */ /* 0x000fe60000000800 */
[----:B------:R-:W-:Y:S01]  /*36e90*/  HMMA.1688.F32.TF32 R236, R196, R220, R216 ;  /* 0x000000dcc4ec723c */ /* 0x000fe200000810d8 */
[----:B------:R-:W-:Y:S04]  /*36ea0*/  LDS R196, [R3+0x12000] ;  /* 0x0120000003c47984 */ /* 0x000fe80000000800 */
[----:B------:R-:W-:Y:S04]  /*36eb0*/  LDS R198, [R3+0x13000] ;  /* 0x0130000003c67984 */ /* 0x000fe80000000800 */
[----:B------:R-:W-:Y:S04]  /*36ec0*/  LDS R197, [R0+0x12000] ;  /* 0x0120000000c57984 */ /* 0x000fe80000000800 */
[----:B------:R-:W2:Y:S01]  /*36ed0*/  LDS R199, [R0+0x13000] ;  /* 0x0130000000c77984 */ /* 0x000ea20000000800 */
[C---:B-1----:R-:W-:Y:S03]  /*36ee0*/  HMMA.1688.F32.TF32 R32, R208.reuse, R14, R32 ;  /* 0x0000000ed020723c */ /* 0x042fe60000081020 */
[----:B------:R-:W-:Y:S04]  /*36ef0*/  LDS R213, [R0+0x12100] ;  /* 0x0121000000d57984 */ /* 0x000fe80000000800 */
[----:B------:R-:W1:Y:S01]  /*36f00*/  LDS R215, [R0+0x13100] ;  /* 0x0131000000d77984 */ /* 0x000e620000000800 */
[C---:B------:R-:W-:Y:S03]  /*36f10*/  HMMA.1688.F32.TF32 R28, R208.reuse, R18, R28 ;  /* 0x00000012d01c723c */ /* 0x040fe6000008101c */
[----:B------:R-:W-:Y:S04]  /*36f20*/  LDS R216, [R3+0x12180] ;  /* 0x0121800003d87984 */ /* 0x000fe80000000800 */
[----:B------:R-:W-:Y:S01]  /*36f30*/  LDS R218, [R3+0x13180] ;  /* 0x0131800003da7984 */ /* 0x000fe20000000800 */
[----:B------:R-:W-:Y:S03]  /*36f40*/  HMMA.1688.F32.TF32 R240, R208, R26, R240 ;  /* 0x0000001ad0f0723c */ /* 0x000fe600000810f0 */
[----:B------:R-:W-:Y:S04]  /*36f50*/  LDS R217, [R0+0x12180] ;  /* 0x0121800000d97984 */ /* 0x000fe80000000800 */
[----:B------:R-:W3:Y:S01]  /*36f60*/  LDS R219, [R0+0x13180] ;  /* 0x0131800000db7984 */ /* 0x000ee20000000800 */
[C---:B--2---:R-:W-:Y:S08]  /*36f70*/  HMMA.1688.F32.TF32 R64, R196.reuse, R14, R64 ;  /* 0x0000000ec440723c */ /* 0x044ff00000081040 */
[C---:B------:R-:W-:Y:S08]  /*36f80*/  HMMA.1688.F32.TF32 R60, R196.reuse, R18, R60 ;  /* 0x00000012c43c723c */ /* 0x040ff0000008103c */
[C---:B------:R-:W-:Y:S08]  /*36f90*/  HMMA.1688.F32.TF32 R56, R196.reuse, R26, R56 ;  /* 0x0000001ac438723c */ /* 0x040ff00000081038 */
[C---:B------:R-:W-:Y:S01]  /*36fa0*/  HMMA.1688.F32.TF32 R52, R196.reuse, R22, R52 ;  /* 0x00000016c434723c */ /* 0x040fe20000081034 */
[----:B------:R-:W-:Y:S07]  /*36fb0*/  STL.64 [R1+0xd0], R64 ;  /* 0x0000d04001007387 */ /* 0x000fee0000100a00 */
[C---:B------:R-:W-:Y:S01]  /*36fc0*/  HMMA.1688.F32.TF32 R48, R196.reuse, R10, R48 ;  /* 0x0000000ac430723c */ /* 0x040fe20000081030 */
[----:B------:R2:W-:Y:S07]  /*36fd0*/  STL.64 [R1+0xd8], R66 ;  /* 0x0000d84201007387 */ /* 0x0005ee0000100a00 */
[C---:B------:R-:W-:Y:S01]  /*36fe0*/  HMMA.1688.F32.TF32 R44, R196.reuse, R6, R44 ;  /* 0x00000006c42c723c */ /* 0x040fe2000008102c */
[----:B--2---:R-:W2:Y:S07]  /*36ff0*/  LDL.LU.64 R66, [R1+0x1890] ;  /* 0x0018900001427983 */ /* 0x004eae0000300a00 */
[C---:B------:R-:W-:Y:S01]  /*37000*/  HMMA.1688.F32.TF32 R40, R196.reuse, R222, R40 ;  /* 0x000000dec428723c */ /* 0x040fe20000081028 */
[----:B------:R-:W2:Y:S04]  /*37010*/  LDL.LU.64 R64, [R1+0x1888] ;  /* 0x0018880001407983 */ /* 0x000ea80000300a00 */
[----:B------:R-:W-:Y:S04]  /*37020*/  STL.64 [R1+0xc0], R60 ;  /* 0x0000c03c01007387 */ /* 0x000fe80000100a00 */
[----:B------:R4:W-:Y:S01]  /*37030*/  STL.64 [R1+0xc8], R62 ;  /* 0x0000c83e01007387 */ /* 0x0009e20000100a00 */
[----:B------:R-:W-:Y:S03]  /*37040*/  HMMA.1688.F32.TF32 R196, R196, R226, R36 ;  /* 0x000000e2c4c4723c */ /* 0x000fe60000081024 */
[----:B----4-:R-:W3:Y:S04]  /*37050*/  LDL.LU.64 R62, [R1+0x1880] ;  /* 0x00188000013e7983 */ /* 0x010ee80000300a00 */
[----:B------:R-:W3:Y:S04]  /*37060*/  LDL.LU.64 R60, [R1+0x1878] ;  /* 0x00187800013c7983 */ /* 0x000ee80000300a00 */
[----:B------:R-:W-:Y:S04]  /*37070*/  STL.64 [R1+0xb0], R56 ;  /* 0x0000b03801007387 */ /* 0x000fe80000100a00 */
[----:B------:R4:W-:Y:S04]  /*37080*/  STL.64 [R1+0xb8], R58 ;  /* 0x0000b83a01007387 */ /* 0x0009e80000100a00 */
[----:B----4-:R-:W4:Y:S04]  /*37090*/  LDL.LU.64 R58, [R1+0x1870] ;  /* 0x00187000013a7983 */ /* 0x010f280000300a00 */
[----:B------:R-:W4:Y:S04]  /*370a0*/  LDL.LU.64 R56, [R1+0x1868] ;  /* 0x0018680001387983 */ /* 0x000f280000300a00 */
[----:B------:R-:W-:Y:S04]  /*370b0*/  STL.64 [R1+0xa0], R52 ;  /* 0x0000a03401007387 */ /* 0x000fe80000100a00 */
[----:B------:R1:W-:Y:S01]  /*370c0*/  STL.64 [R1+0xa8], R54 ;  /* 0x0000a83601007387 */ /* 0x0003e20000100a00 */
[C---:B------:R-:W-:Y:S03]  /*370d0*/  HMMA.1688.F32.TF32 R244, R208.reuse, R22, R244 ;  /* 0x00000016d0f4723c */ /* 0x040fe600000810f4 */
[----:B-1----:R-:W2:Y:S04]  /*370e0*/  LDL.LU.64 R54, [R1+0x1860] ;  /* 0x0018600001367983 */ /* 0x002ea80000300a00 */
[----:B------:R-:W2:Y:S04]  /*370f0*/  LDL.LU.64 R52, [R1+0x1858] ;  /* 0x0018580001347983 */ /* 0x000ea80000300a00 */
[----:B------:R-:W-:Y:S04]  /*37100*/  STL.64 [R1+0x90], R48 ;  /* 0x0000903001007387 */ /* 0x000fe80000100a00 */
[----:B------:R1:W-:Y:S01]  /*37110*/  STL.64 [R1+0x98], R50 ;  /* 0x0000983201007387 */ /* 0x0003e20000100a00 */
[----:B------:R-:W-:Y:S03]  /*37120*/  HMMA.1688.F32.TF32 R248, R208, R10, R248 ;  /* 0x0000000ad0f8723c */ /* 0x000fe600000810f8 */
        /* <DEDUP_REMOVED lines=13> */
[----:B------:R-:W-:Y:S04]  /*37200*/  STL.64 [R1+0x68], R198 ;  /* 0x000068c601007387 */ /* 0x000fe80000100a00 */
[----:B-1----:R-:W2:Y:S04]  /*37210*/  LDL.LU R196, [R1] ;  /* 0x0000000001c47983 */ /* 0x002ea80000300800 */
[----:B------:R-:W2:Y:S04]  /*37220*/  LDL.LU R197, [R1+0x4] ;  /* 0x0000040001c57983 */ /* 0x000ea80000300800 */
        /* <DEDUP_REMOVED lines=20> */
[----:B------:R-:W-:Y:S01]  /*37370*/  IMAD.MOV.U32 R198, RZ, RZ, R252 ;  /* 0x000000ffffc67224 */ /* 0x000fe200078e00fc */
[----:B------:R-:W-:-:S07]  /*37380*/  MOV R199, R2 ;  /* 0x0000000200c77202 */ /* 0x000fce0000000f00 */
[----:B--2---:R-:W-:Y:S08]  /*37390*/  HMMA.1688.F32.TF32 R196, R208, R6, R196 ;  /* 0x00000006d0c4723c */ /* 0x004ff000000810c4 */
[----:B---3--:R-:W-:Y:S08]  /*373a0*/  HMMA.1688.F32.TF32 R28, R212, R18, R28 ;  /* 0x00000012d41c723c */ /* 0x008ff0000008101c */
[C---:B----4-:R-:W-:Y:S08]  /*373b0*/  HMMA.1688.F32.TF32 R248, R208.reuse, R222, R248 ;  /* 0x000000ded0f8723c */ /* 0x050ff000000810f8 */
[----:B------:R-:W-:Y:S01]  /*373c0*/  HMMA.1688.F32.TF32 R208, R208, R226, R244 ;  /* 0x000000e2d0d0723c */ /* 0x000fe200000810f4 */
[----:B------:R-:W-:Y:S04]  /*373d0*/  LDS R244, [R3+0x14080] ;  /* 0x0140800003f47984 */ /* 0x000fe80000000800 */
[----:B------:R-:W-:Y:S03]  /*373e0*/  LDS R246, [R3+0x15080] ;  /* 0x0150800003f67984 */ /* 0x000fe60000000800 */
[----:B------:R-:W-:Y:S01]  /*373f0*/  HMMA.1688.F32.TF32 R32, R212, R26, R32 ;  /* 0x0000001ad420723c */ /* 0x000fe20000081020 */
[----:B------:R-:W-:Y:S04]  /*37400*/  LDS R245, [R0+0x14080] ;  /* 0x0140800000f57984 */ /* 0x000fe80000000800 */
[----:B------:R-:W-:Y:S04]  /*37410*/  LDS R247, [R0+0x15080] ;  /* 0x0150800000f77984 */ /* 0x000fe80000000800 */
[----:B------:R1:W-:Y:S04]  /*37420*/  STL.64 [R1+0x17b0], R250 ;  /* 0x0017b0fa01007387 */ /* 0x0003e80000100a00 */
[----:B------:R-:W-:Y:S04]  /*37430*/  STL.64 [R1], R196 ;  /* 0x000000c401007387 */ /* 0x000fe80000100a00 */
[----:B------:R2:W-:Y:S04]  /*37440*/  STL.64 [R1+0x8], R198 ;  /* 0x000008c601007387 */ /* 0x0005e80000100a00 */
[----:B------:R3:W-:Y:S01]  /*37450*/  STL.64 [R1+0x17a8], R248 ;  /* 0x0017a8f801007387 */ /* 0x0007e20000100a00 */
[----:B-1----:R-:W-:-:S02]  /*37460*/  IMAD.MOV.U32 R251, RZ, RZ, R28 ;  /* 0x000000fffffb7224 */ /* 0x002fc400078e001c */
[----:B------:R-:W-:Y:S01]  /*37470*/  IMAD.MOV.U32 R250, RZ, RZ, R29 ;  /* 0x000000fffffa7224 */ /* 0x000fe200078e001d */
[----:B--2---:R-:W-:Y:S01]  /*37480*/  HMMA.1688.F32.TF32 R196, R212, R14, R240 ;  /* 0x0000000ed4c4723c */ /* 0x004fe200000810f0 */
[----:B---3--:R-:W-:Y:S01]  /*37490*/  IMAD.MOV.U32 R249, RZ, RZ, R30 ;  /* 0x000000fffff97224 */ /* 0x008fe200078e001e */
[----:B------:R-:W-:-:S06]  /*374a0*/  MOV R248, R31 ;  /* 0x0000001f00f87202 */ /* 0x000fcc0000000f00 */
[----:B------:R-:W-:Y:S01]  /*374b0*/  HMMA.1688.F32.TF32 R28, R212, R22, R36 ;  /* 0x00000016d41c723c */ /* 0x000fe20000081024 */
[----:B------:R-:W-:Y:S04]  /*374c0*/  STL.64 [R1+0x260], R208 ;  /* 0x000260d001007387 */ /* 0x000fe80000100a00 */
[----:B------:R-:W-:Y:S04]  /*374d0*/  STL.64 [R1+0x268], R210 ;  /* 0x000268d201007387 */ /* 0x000fe80000100a00 */
[----:B------:R-:W-:Y:S04]  /*374e0*/  LDS R36, [R3+0x12200] ;  /* 0x0122000003247984 */ /* 0x000fe80000000800 */
[----:B------:R-:W-:Y:S04]  /*374f0*/  LDS R38, [R3+0x13200] ;  /* 0x0132000003267984 */ /* 0x000fe80000000800 */
[----:B------:R-:W-:Y:S04]  /*37500*/  STL.64 [R1+0x250], R196 ;  /* 0x000250c401007387 */ /* 0x000fe80000100a00 */
[----:B------:R-:W-:Y:S04]  /*37510*/  STL.64 [R1+0x258], R198 ;  /* 0x000258c601007387 */ /* 0x000fe80000100a00 */
[----:B------:R1:W-:Y:S04]  /*37520*/  STL [R1+0x17c4], R248 ;  /* 0x0017c4f801007387 */ /* 0x0003e80000100800 */
[----:B------:R2:W-:Y:S04]  /*37530*/  STL [R1+0x17c0], R250 ;  /* 0x0017c0fa01007387 */ /* 0x0005e80000100800 */
[----:B------:R3:W-:Y:S01]  /*37540*/  STL [R1+0x17bc], R251 ;  /* 0x0017bcfb01007387 */ /* 0x0007e20000100800 */
[----:B-1----:R-:W-:-:S03]  /*37550*/  IMAD.MOV.U32 R248, RZ, RZ, R28 ;  /* 0x000000fffff87224 */ /* 0x002fc600078e001c */
[----:B------:R1:W-:Y:S01]  /*37560*/  STL [R1+0x17b8], R249 ;  /* 0x0017b8f901007387 */ /* 0x0003e20000100800 */
[----:B--2---:R-:W-:-:S03]  /*37570*/  IMAD.MOV.U32 R250, RZ, RZ, R29 ;  /* 0x000000fffffa7224 */ /* 0x004fc600078e001d */
[----:B------:R-:W-:Y:S01]  /*37580*/  LDS R37, [R0+0x12200] ;  /* 0x0122000000257984 */ /* 0x000fe20000000800 */
[----:B---3--:R-:W-:-:S03]  /*37590*/  IMAD.MOV.U32 R251, RZ, RZ, R30 ;  /* 0x000000fffffb7224 */ /* 0x008fc600078e001e */
[----:B------:R-:W2:Y:S01]  /*375a0*/  LDS R39, [R0+0x13200] ;  /* 0x0132000000277984 */ /* 0x000ea20000000800 */
[----:B-1----:R-:W-:Y:S02]  /*375b0*/  MOV R249, R31 ;  /* 0x0000001f00f97202 */ /* 0x002fe40000000f00 */
[C---:B------:R-:W-:Y:S11]  /*375c0*/  HMMA.1688.F32.TF32 R28, R212.reuse, R6, R44 ;  /* 0x00000006d41c723c */ /* 0x040ff6000008102c */
[----:B------:R-:W-:Y:S11]  /*375d0*/  @!UPT UIADD3 URZ, URZ, URZ, URZ ;  /* 0x0000003f3f3ff290 */ /* 0x000ff6000fffe03f */
[----:B------:R-:W-:Y:S02]  /*375e0*/  @!UPT UIADD3 URZ, URZ, URZ, URZ ;  /* 0x0000003f3f3ff290 */ /* 0x000fe4000fffe03f */
[----:B------:R-:W-:Y:S01]  /*375f0*/  IMAD.MOV.U32 R47, RZ, RZ, R28 ;  /* 0x000000ffff2f7224 */ /* 0x000fe200078e001c */
[----:B------:R-:W-:Y:S01]  /*37600*/  MOV R44, R31 ;  /* 0x0000001f002c7202 */ /* 0x000fe20000000f00 */
[----:B------:R-:W-:Y:S02]  /*37610*/  IMAD.MOV.U32 R46, RZ, RZ, R29 ;  /* 0x000000ffff2e7224 */ /* 0x000fe400078e001d */
[----:B------:R-:W-:Y:S02]  /*37620*/  IMAD.MOV.U32 R45, RZ, RZ, R30 ;  /* 0x000000ffff2d7224 */ /* 0x000fe400078e001e */
[C---:B------:R-:W-:Y:S01]  /*37630*/  HMMA.1688.F32.TF32 R28, R212.reuse, R222, R48 ;  /* 0x000000ded41c723c */ /* 0x040fe20000081030 */
[----:B------:R-:W-:Y:S11]  /*37640*/  STL.64 [R1+0x1c0], R32 ;  /* 0x0001c02001007387 */ /* 0x000ff60000100a00 */
[----:B------:R-:W-:Y:S11]  /*37650*/  @!UPT UIADD3 URZ, URZ, URZ, URZ ;  /* 0x0000003f3f3ff290 */ /* 0x000ff6000fffe03f */
[----:B------:R-:W-:Y:S01]  /*37660*/  @!UPT UIADD3 URZ, URZ, URZ, URZ ;  /* 0x0000003f3f3ff290 */ /* 0x000fe2000fffe03f */
[----:B------:R-:W-:Y:S01]  /*37670*/  IMAD.MOV.U32 R51, RZ, RZ, R28 ;  /* 0x000000ffff337224 */ /* 0x000fe200078e001c */
[----:B------:R-:W-:Y:S01]  /*37680*/  MOV R48, R31 ;  /* 0x0000001f00307202 */ /* 0x000fe20000000f00 */
[----:B------:R-:W-:Y:S02]  /*37690*/  IMAD.MOV.U32 R50, RZ, RZ, R29 ;  /* 0x000000ffff327224 */ /* 0x000fe400078e001d */
[----:B------:R-:W-:Y:S02]  /*376a0*/  IMAD.MOV.U32 R49, RZ, RZ, R30 ;  /* 0x000000ffff317224 */ /* 0x000fe400078e001e */
[C---:B------:R-:W-:Y:S01]  /*376b0*/  HMMA.1688.F32.TF32 R28, R212.reuse, R226, R52 ;  /* 0x000000e2d41c723c */ /* 0x040fe20000081034 */
[----:B------:R1:W-:Y:S07]  /*376c0*/  STL.64 [R1+0x1c8], R34 ;  /* 0x0001c82201007387 */ /* 0x0003ee0000100a00 */
[----:B-1----:R-:W-:Y:S01]  /*376d0*/  HMMA.1688.F32.TF32 R32, R212, R10, R40 ;  /* 0x0000000ad420723c */ /* 0x002fe20000081028 */
[----:B------:R-:W-:Y:S04]  /*376e0*/  LDS R40, [R3+0x12280] ;  /* 0x0122800003287984 */ /* 0x000fe80000000800 */
[----:B------:R-:W-:Y:S04]  /*376f0*/  LDS R42, [R3+0x13280] ;  /* 0x01328000032a7984 */ /* 0x000fe80000000800 */
[----:B------:R-:W-:Y:S07]  /*37700*/  LDS R41, [R0+0x12280] ;  /* 0x0122800000297984 */ /* 0x000fee0000000800 */
[----:B------:R-:W-:Y:S01]  /*37710*/  IMAD.MOV.U32 R55, RZ, RZ, R28 ;  /* 0x000000ffff377224 */ /* 0x000fe200078e001c */
[----:B------:R-:W-:Y:S01]  /*37720*/  MOV R52, R31 ;  /* 0x0000001f00347202 */ /* 0x000fe20000000f00 */
[----:B------:R-:W-:Y:S01]  /*37730*/  IMAD.MOV.U32 R54, RZ, RZ, R29 ;  /* 0x000000ffff367224 */ /* 0x000fe200078e001d */
[----:B------:R-:W1:Y:S01]  /*37740*/  LDS R43, [R0+0x13280] ;  /* 0x01328000002b7984 */ /* 0x000e620000000800 */
[----:B------:R-:W-:-:S02]  /*37750*/  IMAD.MOV.U32 R53, RZ, RZ, R30 ;  /* 0x000000ffff357224 */ /* 0x000fc400078e001e */
[C---:B------:R-:W-:Y:S01]  /*37760*/  HMMA.1688.F32.TF32 R28, R216.reuse, R18, R60 ;  /* 0x00000012d81c723c */ /* 0x040fe2000008103c */
[----:B------:R-:W-:Y:S04]  /*37770*/  STL.64 [R1+0x1a0], R32 ;  /* 0x0001a02001007387 */ /* 0x000fe80000100a00 */
[----:B------:R3:W-:Y:S03]  /*37780*/  STL.64 [R1+0x1a8], R34 ;  /* 0x0001a82201007387 */ /* 0x0007e60000100a00 */
[C---:B---3--:R-:W-:Y:S11]  /*37790*/  HMMA.1688.F32.TF32 R32, R216.reuse, R14, R56 ;  /* 0x0000000ed820723c */ /* 0x048ff60000081038 */
[----:B------:R-:W-:Y:S05]  /*377a0*/  @!UPT UIADD3 URZ, URZ, URZ, URZ ;  /* 0x0000003f3f3ff290 */ /* 0x000fea000fffe03f */
        /* <DEDUP_REMOVED lines=12> */
[----:B------:R-:W-:Y:S11]  /*37870*/  STL.64 [R1+0x150], R32 ;  /* 0x0001502001007387 */ /* 0x000ff60000100a00 */
[----:B------:R-:W-:Y:S11]  /*37880*/  @!UPT UIADD3 URZ, URZ, URZ, URZ ;  /* 0x0000003f3f3ff290 */ /* 0x000ff6000fffe03f */
[----:B------:R-:W-:Y:S01]  /*37890*/  @!UPT UIADD3 URZ, URZ, URZ, URZ ;  /* 0x0000003f3f3ff290 */ /* 0x000fe2000fffe03f */
[----:B------:R-:W-:Y:S01]  /*378a0*/  IMAD.MOV.U32 R71, RZ, RZ, R28 ;  /* 0x000000ffff477224 */ /* 0x000fe200078e001c */
[----:B------:R-:W-:Y:S01]  /*378b0*/  MOV R68, R31 ;  /* 0x0000001f00447202 */ /* 0x000fe20000000f00 */
[----:B------:R-:W-:Y:S02]  /*378c0*/  IMAD.MOV.U32 R70, RZ, RZ, R29 ;  /* 0x000000ffff467224 */ /* 0x000fe400078e001d */
[----:B------:R-:W-:Y:S01]  /*378d0*/  IMAD.MOV.U32 R69, RZ, RZ, R30 ;  /* 0x000000ffff457224 */ /* 0x000fe200078e001e */
[----:B--2---:R-:W-:Y:S01]  /*378e0*/  HMMA.1688.F32.TF32 R64, R36, R18, R88 ;  /* 0x000000122440723c */ /* 0x004fe20000081058 */
[----:B------:R-:W-:Y:S04]  /*378f0*/  LDS R32, [R3+0x12300] ;  /* 0x0123000003207984 */ /* 0x000fe80000000800 */
[----:B------:R-:W-:Y:S03]  /*37900*/  LDS R33, [R0+0x12300] ;  /* 0x0123000000217984 */ /* 0x000fe60000000800 */
[C---:B------:R-:W-:Y:S01]  /*37910*/  HMMA.1688.F32.TF32 R28, R216.reuse, R10, R72 ;  /* 0x0000000ad81c723c */ /* 0x040fe20000081048 */
[----:B------:R-:W-:Y:S04]  /*37920*/  STL.64 [R1+0x158], R34 ;  /* 0x0001582201007387 */ /* 0x000fe80000100a00 */
[----:B------:R-:W-:Y:S03]  /*37930*/  LDS R34, [R3+0x13300] ;  /* 0x0133000003227984 */ /* 0x000fe60000000800 */
[C---:B------:R-:W-:Y:S01]  /*37940*/  HMMA.1688.F32.TF32 R196, R216.reuse, R226, R84 ;  /* 0x000000e2d8c4723c */ /* 0x040fe20000081054 */
[----:B------:R-:W2:Y:S11]  /*37950*/  LDS R35, [R0+0x13300] ;  /* 0x0133000000237984 */ /* 0x000eb60000000800 */
[----:B------:R-:W-:Y:S03]  /*37960*/  @!UPT UIADD3 URZ, URZ, URZ, URZ ;  /* 0x0000003f3f3ff290 */ /* 0x000fe6000fffe03f */
[----:B------:R3:W-:Y:S01]  /*37970*/  STL.64 [R1+0x110], R28 ;  /* 0x0001101c01007387 */ /* 0x0007e20000100a00 */
        /* <DEDUP_REMOVED lines=9> */
[----:B------:R-:W-:Y:S08]  /*37a10*/  HMMA.1688.F32.TF32 R28, R216, R222, R80 ;  /* 0x000000ded81c723c */ /* 0x000ff00000081050 */
[C---:B------:R-:W-:Y:S08]  /*37a20*/  HMMA.1688.F32.TF32 R80, R36.reuse, R14, R192 ;  /* 0x0000000e2450723c */ /* 0x040ff000000810c0 */
[C---:B------:R-:W-:Y:S11]  /*37a30*/  HMMA.1688.F32.TF32 R84, R36.reuse, R26, R184 ;  /* 0x0000001a2454723c */ /* 0x040ff600000810b8 */
[----:B------:R-:W-:Y:S04]  /*37a40*/  @!UPT UIADD3 URZ, URZ, URZ, URZ ;  /* 0x0000003f3f3ff290 */ /* 0x000fe8000fffe03f */
[----:B------:R-:W-:Y:S04]  /*37a50*/  STL.64 [R1+0x350], R80 ;  /* 0x0003505001007387 */ /* 0x000fe80000100a00 */
[----:B------:R3:W-:Y:S04]  /*37a60*/  STL.64 [R1+0x358], R82 ;  /* 0x0003585201007387 */ /* 0x0007e80000100a00 */
[----:B------:R-:W-:Y:S04]  /*37a70*/  STL.64 [R1+0x340], R64 ;  /* 0x0003404001007387 */ /* 0x000fe80000100a00 */
[----:B------:R4:W-:Y:S01]  /*37a80*/  STL.64 [R1+0x348], R66 ;  /* 0x0003484201007387 */ /* 0x0009e20000100a00 */
[C---:B---3--:R-:W-:Y:S08]  /*37a90*/  HMMA.1688.F32.TF32 R80, R36.reuse, R22, R92 ;  /* 0x000000162450723c */ /* 0x048ff0000008105c */
[C---:B----4-:R-:W-:Y:S01]  /*37aa0*/  HMMA.1688.F32.TF32 R64, R36.reuse, R10, R188 ;  /* 0x0000000a2440723c */ /* 0x050fe200000810bc */
[----:B------:R-:W-:Y:S04]  /*37ab0*/  STL.64 [R1+0x330], R84 ;  /* 0x0003305401007387 */ /* 0x000fe80000100a00 */
[----:B------:R3:W-:Y:S10]  /*37ac0*/  STL.64 [R1+0x338], R86 ;  /* 0x0003385601007387 */ /* 0x0007f40000100a00 */
[----:B------:R-:W-:Y:S04]  /*37ad0*/  STL.64 [R1+0x320], R80 ;  /* 0x0003205001007387 */ /* 0x000fe80000100a00 */
[----:B------:R4:W-:Y:S01]  /*37ae0*/  STL.64 [R1+0x328], R82 ;  /* 0x0003285201007387 */ /* 0x0009e20000100a00 */
[C---:B---3--:R-:W-:Y:S03]  /*37af0*/  HMMA.1688.F32.TF32 R84, R36.reuse, R6, R96 ;  /* 0x000000062454723c */ /* 0x048fe60000081060 */
[----:B------:R-:W-:Y:S04]  /*37b00*/  STL.64 [R1+0x310], R64 ;  /* 0x0003104001007387 */ /* 0x000fe80000100a00 */
[----:B------:R3:W-:Y:S01]  /*37b10*/  STL.64 [R1+0x318], R66 ;  /* 0x0003184201007387 */ /* 0x0007e20000100a00 */
[C---:B----4-:R-:W-:Y:S01]  /*37b20*/  HMMA.1688.F32.TF32 R80, R36.reuse, R222, R100 ;  /* 0x000000de2450723c */ /* 0x050fe20000081064 */
[----:B------:R-:W-:Y:S01]  /*37b30*/  IMAD.MOV.U32 R79, RZ, RZ, R28 ;  /* 0x000000ffff4f7224 */ /* 0x000fe200078e001c */
[----:B------:R-:W-:Y:S01]  /*37b40*/  MOV R78, R29 ;  /* 0x0000001d004e7202 */ /* 0x000fe20000000f00 */
[----:B------:R-:W-:Y:S01]  /*37b50*/  IMAD.MOV.U32 R77, RZ, RZ, R30 ;  /* 0x000000ffff4d7224 */ /* 0x000fe200078e001e */
[----:B------:R-:W-:Y:S04]  /*37b60*/  LDS R28, [R3+0x12380] ;  /* 0x01238000031c7984 */ /* 0x000fe80000000800 */
[----:B---3--:R-:W-:Y:S01]  /*37b70*/  HMMA.1688.F32.TF32 R64, R36, R226, R104 ;  /* 0x000000e22440723c */ /* 0x008fe20000081068 */
[----:B------:R-:W-:Y:S01]  /*37b80*/  IMAD.MOV.U32 R76, RZ, RZ, R31 ;  /* 0x000000ffff4c7224 */ /* 0x000fe200078e001f */
[----:B------:R-:W-:Y:S05]  /*37b90*/  LDS R30, [R3+0x13380] ;  /* 0x01338000031e7984 */ /* 0x000fea0000000800 */
[----:B------:R-:W-:Y:S01]  /*37ba0*/  STL.64 [R1+0x300], R84 ;  /* 0x0003005401007387 */ /* 0x000fe20000100a00 */
[----:B-1----:R-:W-:Y:S03]  /*37bb0*/  HMMA.1688.F32.TF32 R36, R40, R14, R108 ;  /* 0x0000000e2824723c */ /* 0x002fe6000008106c */
[----:B------:R-:W-:Y:S04]  /*37bc0*/  STL.64 [R1+0x308], R86 ;  /* 0x0003085601007387 */ /* 0x000fe80000100a00 */
[----:B------:R-:W-:Y:S04]  /*37bd0*/  LDS R29, [R0+0x12380] ;  /* 0x01238000001d7984 */ /* 0x000fe80000000800 */
[----:B------:R-:W-:Y:S04]  /*37be0*/  STL.64 [R1+0x2f0], R80 ;  /* 0x0002f05001007387 */ /* 0x000fe80000100a00 */
[----:B------:R-:W-:Y:S01]  /*37bf0*/  STL.64 [R1+0x2f8], R82 ;  /* 0x0002f85201007387 */ /* 0x000fe20000100a00 */
[----:B------:R-:W-:-:S03]  /*37c00*/  IMAD.MOV.U32 R100, RZ, RZ, R67 ;  /* 0x000000ffff647224 */ /* 0x000fc600078e0043 */
[----:B------:R-:W3:Y:S04]  /*37c10*/  LDL R67, [R1+0x390] ;  /* 0x0003900001437983 */ /* 0x000ee80000100800 */
[----:B------:R-:W1:Y:S01]  /*37c20*/  LDS R31, [R0+0x13380] ;  /* 0x01338000001f7984 */ /* 0x000e620000000800 */
[----:B------:R-:W-:Y:S01]  /*37c30*/  IMAD.MOV.U32 R107, RZ, RZ, R36 ;  /* 0x000000ffff6b7224 */ /* 0x000fe200078e0024 */
[----:B------:R-:W-:Y:S01]  /*37c40*/  MOV R106, R37 ;  /* 0x00000025006a7202 */ /* 0x000fe20000000f00 */
[----:B------:R-:W-:Y:S01]  /*37c50*/  IMAD.MOV.U32 R105, RZ, RZ, R38 ;  /* 0x000000ffff697224 */ /* 0x000fe200078e0026 */
[----:B--2---:R-:W-:Y:S01]  /*37c60*/  HMMA.1688.F32.TF32 R184, R32, R6, R160 ;  /* 0x0000000620b8723c */ /* 0x004fe200000810a0 */
[----:B------:R-:W-:Y:S01]  /*37c70*/  IMAD.MOV.U32 R104, RZ, RZ, R39 ;  /* 0x000000ffff687224 */ /* 0x000fe200078e0027 */
[----:B------:R-:W-:Y:S04]  /*37c80*/  LDS R96, [R3+0x14180] ;  /* 0x0141800003607984 */ /* 0x000fe80000000800 */
[----:B------:R-:W-:Y:S02]  /*37c90*/  LDS R98, [R3+0x15180] ;  /* 0x0151800003627984 */ /* 0x000fe40000000800 */
[C---:B------:R-:W-:Y:S02]  /*37ca0*/  HMMA.1688.F32.TF32 R36, R40.reuse, R18, R112 ;  /* 0x000000122824723c */ /* 0x040fe40000081070 */
[----:B------:R-:W-:Y:S04]  /*37cb0*/  LDS R97, [R0+0x14180] ;  /* 0x0141800000617984 */ /* 0x000fe80000000800 */
[----:B------:R-:W-:Y:S11]  /*37cc0*/  LDS R99, [R0+0x15180] ;  /* 0x0151800000637984 */ /* 0x000ff60000000800 */
[----:B------:R-:W-:Y:S07]  /*37cd0*/  @!UPT UIADD3 URZ, URZ, URZ, URZ ;  /* 0x0000003f3f3ff290 */ /* 0x000fee000fffe03f */
        /* <DEDUP_REMOVED lines=39> */
[----:B------:R-:W-:Y:S11]  /*37f50*/  HMMA.1688.F32.TF32 R36, R40, R226, R136 ;  /* 0x000000e22824723c */ /* 0x000ff60000081088 */
        /* <DEDUP_REMOVED lines=20> */
[----:B------:R-:W-:Y:S08]  /*380a0*/  HMMA.1688.F32.TF32 R36, R32, R26, R148 ;  /* 0x0000001a2024723c */ /* 0x000ff00000081094 */
[----:B-1----:R-:W-:Y:S11]  /*380b0*/  HMMA.1688.F32.TF32 R12, R28, R14, R172 ;  /* 0x0000000e1c0c723c */ /* 0x002ff600000810ac */
        /* <DEDUP_REMOVED lines=12> */
[----:B------:R-:W-:Y:S07]  /*38180*/  HMMA.1688.F32.TF32 R36, R32, R10, R156 ;  /* 0x0000000a2024723c */ /* 0x000fee000008109c */
[----:B------:R-:W-:Y:S01]  /*38190*/  IMAD.MOV.U32 R159, RZ, RZ, R12 ;  /* 0x000000ffff9f7224 */ /* 0x000fe200078e000c */
[----:B------:R-:W-:Y:S01]  /*381a0*/  MOV R158, R13 ;  /* 0x0000000d009e7202 */ /* 0x000fe20000000f00 */
[----:B------:R-:W-:-:S02]  /*381b0*/  IMAD.MOV.U32 R157, RZ, RZ, R14 ;  /* 0x000000ffff9d7224 */ /* 0x000fc400078e000e */
[----:B------:R-:W-:Y:S02]  /*381c0*/  IMAD.MOV.U32 R156, RZ, RZ, R15 ;  /* 0x000000ffff9c7224 */ /* 0x000fe400078e000f */
[C---:B------:R-:W-:Y:S01]  /*381d0*/  HMMA.1688.F32.TF32 R12, R28.reuse, R18, R176 ;  /* 0x000000121c0c723c */ /* 0x040fe200000810b0 */
[----:B---3--:R-:W-:Y:S07]  /*381e0*/  LDSM.16.M88.4 R16, [R67+0x86100] ;  /* 0x086100004310783b */ /* 0x008fee0000000200 */
[----:B------:R-:W-:Y:S01]  /*381f0*/  HMMA.1688.F32.TF32 R212, R28, R10, R228 ;  /* 0x0000000a1cd4723c */ /* 0x000fe200000810e4 */
[----:B------:R-:W1:Y:S02]  /*38200*/  LDSM.16.M88.4 R8, [R67+0x82100] ;  /* 0x082100004308783b */ /* 0x000e640000000200 */
[----:B------:R-:W-:Y:S01]  /*38210*/  IMAD.MOV.U32 R151, RZ, RZ, R36 ;  /* 0x000000ffff977224 */ /* 0x000fe200078e0024 */
[----:B------:R-:W-:Y:S01]  /*38220*/  MOV R150, R37 ;  /* 0x0000002500967202 */ /* 0x000fe20000000f00 */
[----:B------:R-:W-:-:S03]  /*38230*/  IMAD.MOV.U32 R149, RZ, RZ, R38 ;  /* 0x000000ffff957224 */ /* 0x000fc600078e0026 */
[----:B------:R-:W-:Y:S01]  /*38240*/  HMMA.1688.F32.TF32 R208, R28, R22, R204 ;  /* 0x000000161cd0723c */ /* 0x000fe200000810cc */
[----:B------:R-:W-:Y:S01]  /*38250*/  LDSM.16.M88.4 R20, [R67+0x88100] ;  /* 0x088100004314783b */ /* 0x000fe20000000200 */
[----:B------:R-:W-:-:S06]  /*38260*/  IMAD.MOV.U32 R148, RZ, RZ, R39 ;  /* 0x000000ffff947224 */ /* 0x000fcc00078e0027 */
[----:B------:R-:W-:Y:S01]  /*38270*/  IMAD.MOV.U32 R163, RZ, RZ, R12 ;  /* 0x000000ffffa37224 */ /* 0x000fe200078e000c */
[----:B------:R-:W-:Y:S01]  /*38280*/  MOV R162, R13 ;  /* 0x0000000d00a27202 */ /* 0x000fe20000000f00 */
[----:B------:R-:W-:Y:S02]  /*38290*/  IMAD.MOV.U32 R161, RZ, RZ, R14 ;  /* 0x000000ffffa17224 */ /* 0x000fe400078e000e */
[----:B------:R-:W-:Y:S02]  /*382a0*/  IMAD.MOV.U32 R160, RZ, RZ, R15 ;  /* 0x000000ffffa07224 */ /* 0x000fe400078e000f */
[----:B------:R-:W2:Y:S01]  /*382b0*/  LDSM.16.M88.4 R12, [R67+0x84100] ;  /* 0x08410000430c783b */ /* 0x000ea20000000200 */
[----:B------:R-:W-:Y:S03]  /*382c0*/  HMMA.1688.F32.TF32 R240, R28, R26, R180 ;  /* 0x0000001a1cf0723c */ /* 0x000fe600000810b4 */
[----:B------:R-:W3:Y:S05]  /*382d0*/  LDSM.16.M88.4 R24, [R67+0x8a100] ;  /* 0x08a100004318783b */ /* 0x000eea0000000200 */
[C---:B------:R-:W-:Y:S08]  /*382e0*/  HMMA.1688.F32.TF32 R188, R32.reuse, R222, R164 ;  /* 0x000000de20bc723c */ /* 0x040ff000000810a4 */
[----:B------:R-:W-:Y:S08]  /*382f0*/  HMMA.1688.F32.TF32 R36, R32, R226, R168 ;  /* 0x000000e22024723c */ /* 0x000ff000000810a8 */
[C---:B------:R-:W-:Y:S01]  /*38300*/  HMMA.1688.F32.TF32 R216, R28.reuse, R6, R232 ;  /* 0x000000061cd8723c */ /* 0x040fe200000810e8 */
[----:B------:R-:W-:Y:S04]  /*38310*/  STL.64 [R1+0x17a0], R186 ;  /* 0x0017a0ba01007387 */ /* 0x000fe80000100a00 */
[----:B------:R-:W-:Y:S03]  /*38320*/  LDSM.16.M88.4 R32, [R67+0x8e100] ;  /* 0x08e100004320783b */ /* 0x000fe60000000200 */
[C---:B------:R-:W-:Y:S08]  /*38330*/  HMMA.1688.F32.TF32 R220, R28.reuse, R222, R236 ;  /* 0x000000de1cdc723c */ /* 0x040ff000000810ec */
[----:B------:R-:W-:Y:S01]  /*38340*/  HMMA.1688.F32.TF32 R224, R28, R226, R200 ;  /* 0x000000e21ce0723c */ /* 0x000fe200000810c8 */
[----:B------:R-:W4:Y:S04]  /*38350*/  LDSM.16.M88.4 R28, [R67+0x8c100] ;  /* 0x08c10000431c783b */ /* 0x000f280000000200 */
[----:B------:R1:W-:Y:S01]  /*38360*/  STL.64 [R1+0x1798], R184 ;  /* 0x001798b801007387 */ /* 0x0003e20000100a00 */
[----:B------:R-:W-:Y:S01]  /*38370*/  IMAD.MOV.U32 R155, RZ, RZ, R36 ;  /* 0x000000ffff9b7224 */ /* 0x000fe200078e0024 */
[----:B------:R-:W-:Y:S01]  /*38380*/  MOV R154, R37 ;  /* 0x00000025009a7202 */ /* 0x000fe20000000f00 */
[----:B------:R-:W-:Y:S01]  /*38390*/  IMAD.MOV.U32 R153, RZ, RZ, R38 ;  /* 0x000000ffff997224 */ /* 0x000fe200078e0026 */
[----:B------:R-:W-:Y:S01]  /*383a0*/  LDS R36, [R3+0x14000] ;  /* 0x0140000003247984 */ /* 0x000fe20000000800 */
[----:B------:R-:W-:-:S03]  /*383b0*/  IMAD.MOV.U32 R152, RZ, RZ, R39 ;  /* 0x000000ffff987224 */ /* 0x000fc600078e0027 */
[----:B------:R-:W-:Y:S04]  /*383c0*/  LDS R38, [R3+0x15000] ;  /* 0x0150000003267984 */ /* 0x000fe80000000800 */
[----:B------:R-:W-:Y:S04]  /*383d0*/  STL [R1+0x1790], R221 ;  /* 0x001790dd01007387 */ /* 0x000fe80000100800 */
[----:B------:R-:W-:Y:S04]  /*383e0*/  STL [R1+0x178c], R222 ;  /* 0x00178cde01007387 */ /* 0x000fe80000100800 */
[----:B------:R-:W-:Y:S04]  /*383f0*/  STL [R1+0x1788], R223 ;  /* 0x001788df01007387 */ /* 0x000fe80000100800 */
[----:B------:R-:W-:Y:S04]  /*38400*/  STL [R1+0x1784], R227 ;  /* 0x001784e301007387 */ /* 0x000fe80000100800 */
[----:B-1----:R-:W-:Y:S04]  /*38410*/  STL [R1+0x1780], R11 ;  /* 0x0017800b01007387 */ /* 0x002fe80000100800 */
[----:B--2---:R-:W-:Y:S04]  /*38420*/  STL [R1+0x177c], R14 ;  /* 0x00177c0e01007387 */ /* 0x004fe80000100800 */
[----:B------:R-:W-:Y:S04]  /*38430*/  STL [R1+0x1778], R15 ;  /* 0x0017780f01007387 */ /* 0x000fe80000100800 */
[----:B------:R-:W-:Y:S04]  /*38440*/  STL [R1+0x176c], R18 ;  /* 0x00176c1201007387 */ /* 0x000fe80000100800 */
[----:B------:R-:W-:Y:S04]  /*38450*/  STL [R1+0x1768], R19 ;  /* 0x0017681301007387 */ /* 0x000fe80000100800 */
[----:B------:R-:W-:Y:S04]  /*38460*/  STL [R1+0x1760], R22 ;  /* 0x0017601601007387 */ /* 0x000fe80000100800 */
[----:B------:R-:W-:Y:S04]  /*38470*/  STL [R1+0x175c], R23 ;  /* 0x00175c1701007387 */ /* 0x000fe80000100800 */
[----:B---3--:R-:W-:Y:S04]  /*38480*/  STL [R1+0x1754], R26 ;  /* 0x0017541a01007387 */ /* 0x008fe80000100800 */
[----:B------:R-:W-:Y:S04]  /*38490*/  STL [R1+0x1750], R27 ;  /* 0x0017501b01007387 */ /* 0x000fe80000100800 */
[----:B----4-:R-:W-:Y:S04]  /*384a0*/  STL [R1+0x1764], R30 ;  /* 0x0017641e01007387 */ /* 0x010fe80000100800 */
[----:B------:R-:W-:Y:S04]  /*384b0*/  STL [R1+0x1758], R31 ;  /* 0x0017581f01007387 */ /* 0x000fe80000100800 */
        /* <DEDUP_REMOVED lines=28> */
[----:B------:R-:W-:Y:S04]  /*38680*/  LDS R37, [R0+0x14000] ;  /* 0x0140000000257984 */ /* 0x000fe80000000800 */
[----:B------:R-:W2:Y:S04]  /*38690*/  LDS R39, [R0+0x15000] ;  /* 0x0150000000277984 */ /* 0x000ea80000000800 */
[----:B------:R-:W-:Y:S04]  /*386a0*/  STL [R1+0x1774], R34 ;  /* 0x0017742201007387 */ /* 0x000fe80000100800 */
[----:B------:R-:W-:Y:S04]  /*386b0*/  STL [R1+0x1770], R35 ;  /* 0x0017702301007387 */ /* 0x000fe80000100800 */
[----:B------:R-:W1:Y:S01]  /*386c0*/  LDSM.16.M88.4 R4, [R67+0x80100] ;  /* 0x080100004304783b */ /* 0x000e620000000200 */
[----:B------:R-:W-:Y:S01]  /*386d0*/  IMAD.MOV.U32 R103, RZ, RZ, R64 ;  /* 0x000000ffff677224 */ /* 0x000fe200078e0040 */
[----:B------:R-:W-:Y:S01]  /*386e0*/  MOV R102, R65 ;  /* 0x0000004100667202 */ /* 0x000fe20000000f00 */
[----:B------:R-:W-:Y:S01]  /*386f0*/  IMAD.MOV.U32 R101, RZ, RZ, R66 ;  /* 0x000000ffff657224 */ /* 0x000fe200078e0042 */
[----:B------:R-:W-:Y:S04]  /*38700*/  LDS R64, [R3+0x14100] ;  /* 0x0141000003407984 */ /* 0x000fe80000000800 */
[----:B------:R-:W-:Y:S04]  /*38710*/  LDS R66, [R3+0x15100] ;  /* 0x0151000003427984 */ /* 0x000fe80000000800 */
[----:B------:R-:W-:Y:S04]  /*38720*/  LDS R65, [R0+0x14100] ;  /* 0x0141000000417984 */ /* 0x000fe80000000800 */
[----:B------:R-:W1:Y:S01]  /*38730*/  LDS R67, [R0+0x15100] ;  /* 0x0151000000437984 */ /* 0x000e620000000800 */
        /* <DEDUP_REMOVED lines=9> */
[----:B------:R-:W-:Y:S01]  /*387d0*/  @!UPT UIADD3 URZ, URZ, URZ, URZ ;  /* 0x0000003f3f3ff290 */ /* 0x000fe2000fffe03f */
[----:B------:R-:W-:Y:S01]  /*387e0*/  STL [R1+0xa4], R41 ;  /* 0x0000a42901007387 */ /* 0x000fe20000100800 */
[----:B------:R-:W-:Y:S01]  /*387f0*/  IMAD.MOV.U32 R11, RZ, RZ, R40 ;  /* 0x000000ffff0b7224 */ /* 0x000fe200078e0028 */
[----:B------:R-:W-:Y:S02]  /*38800*/  MOV R14, R43 ;  /* 0x0000002b000e7202 */ /* 0x000fe40000000f00 */
[----:B------:R4:W-:Y:S02]  /*38810*/  STL [R1+0xa8], R42 ;  /* 0x0000a82a01007387 */ /* 0x0009e40000100800 */
[----:B----4-:R-:W-:Y:S01]  /*38820*/  HMMA.1688.F32.TF32 R40, R36, R20, R88 ;  /* 0x000000142428723c */ /* 0x010fe20000081058 */
[----:B------:R-:W-:Y:S11]  /*38830*/  MOV R95, R76 ;  /* 0x0000004c005f7202 */ /* 0x000ff60000000f00 */
[----:B------:R-:W-:Y:S11]  /*38840*/  @!UPT UIADD3 URZ, URZ, URZ, URZ ;  /* 0x0000003f3f3ff290 */ /* 0x000ff6000fffe03f */
[----:B------:R-:W-:Y:S01]  /*38850*/  STL [R1+0x94], R41 ;  /* 0x0000942901007387 */ /* 0x000fe20000100800 */
[----:B------:R-:W-:-:S03]  /*38860*/  IMAD.MOV.U32 R15, RZ, RZ, R40 ;  /* 0x000000ffff0f7224 */ /* 0x000fc600078e0028 */
[----:B------:R2:W-:Y:S02]  /*38870*/  STL.64 [R1+0x98], R42 ;  /* 0x0000982a01007387 */ /* 0x0005e40000100a00 */
[----:B--2---:R-:W-:Y:S01]  /*38880*/  HMMA.1688.F32.TF32 R40, R36, R24, R84 ;  /* 0x000000182428723c */ /* 0x004fe20000081054 */
[----:B------:R-:W-:Y:S02]  /*38890*/  IMAD.MOV.U32 R94, RZ, RZ, R77 ;  /* 0x000000ffff5e7224 */ /* 0x000fe400078e004d */
[----:B------:R-:W-:Y:S01]  /*388a0*/  IMAD.MOV.U32 R76, RZ, RZ, R63 ;  /* 0x000000ffff4c7224 */ /* 0x000fe200078e003f */
[----:B------:R-:W-:Y:S01]  /*388b0*/  MOV R63, R48 ;  /* 0x00000030003f7202 */ /* 0x000fe20000000f00 */
[----:B------:R-:W-:Y:S02]  /*388c0*/  IMAD.MOV.U32 R93, RZ, RZ, R78 ;  /* 0x000000ffff5d7224 */ /* 0x000fe400078e004e */
[----:B------:R-:W-:Y:S02]  /*388d0*/  IMAD.MOV.U32 R77, RZ, RZ, R62 ;  /* 0x000000ffff4d7224 */ /* 0x000fe400078e003e */
[----:B------:R-:W-:Y:S01]  /*388e0*/  IMAD.MOV.U32 R92, RZ, RZ, R79 ;  /* 0x000000ffff5c7224 */ /* 0x000fe200078e004f */
[----:B------:R-:W-:Y:S01]  /*388f0*/  MOV R79, R60 ;  /* 0x0000003c004f7202 */ /* 0x000fe20000000f00 */
[----:B------:R-:W-:-:S02]  /*38900*/  IMAD.MOV.U32 R78, RZ, RZ, R61 ;  /* 0x000000ffff4e7224 */ /* 0x000fc400078e003d */
[----:B------:R-:W-:Y:S02]  /*38910*/  IMAD.MOV.U32 R62, RZ, RZ, R49 ;  /* 0x000000ffff3e7224 */ /* 0x000fe400078e0031 */
[----:B------:R-:W-:Y:S02]  /*38920*/  IMAD.MOV.U32 R48, RZ, RZ, R248 ;  /* 0x000000ffff307224 */ /* 0x000fe400078e00f8 */
[----:B------:R-:W-:Y:S02]  /*38930*/  IMAD.MOV.U32 R61, RZ, RZ, R50 ;  /* 0x000000ffff3d7224 */ /* 0x000fe400078e0032 */
[----:B------:R-:W-:Y:S02]  /*38940*/  IMAD.MOV.U32 R49, RZ, RZ, R250 ;  /* 0x000000ffff317224 */ /* 0x000fe400078e00fa */
[----:B------:R-:W-:Y:S02]  /*38950*/  IMAD.MOV.U32 R60, RZ, RZ, R51 ;  /* 0x000000ffff3c7224 */ /* 0x000fe400078e0033 */
[----:B------:R2:W-:Y:S01]  /*38960*/  STL [R1+0x80], R40 ;  /* 0x0000802801007387 */ /* 0x0005e20000100800 */
[----:B------:R-:W-:Y:S01]  /*38970*/  IMAD.MOV.U32 R50, RZ, RZ, R251 ;  /* 0x000000ffff327224 */ /* 0x000fe200078e00fb */
[----:B------:R-:W-:-:S02]  /*38980*/  MOV R51, R249 ;  /* 0x000000f900337202 */ /* 0x000fc40000000f00 */
[----:B------:R-:W3:Y:S04]  /*38990*/  LDL.LU R248, [R1+0x17c4] ;  /* 0x0017c40001f87983 */ /* 0x000ee80000300800 */
[----:B------:R-:W4:Y:S04]  /*389a0*/  LDL.LU R250, [R1+0x17c0] ;  /* 0x0017c00001fa7983 */ /* 0x000f280000300800 */
[----:B------:R-:W4:Y:S04]  /*389b0*/  LDL.LU R251, [R1+0x17bc] ;  /* 0x0017bc0001fb7983 */ /* 0x000f280000300800 */
[----:B------:R-:W4:Y:S01]  /*389c0*/  LDL.LU R249, [R1+0x17b8] ;  /* 0x0017b80001f97983 */ /* 0x000f220000300800 */
[----:B------:R-:W-:Y:S01]  /*389d0*/  IMAD.MOV.U32 R34, RZ, RZ, R41 ;  /* 0x000000ffff227224 */ /* 0x000fe200078e0029 */
[----:B------:R-:W-:Y:S01]  /*389e0*/  MOV R18, R43 ;  /* 0x0000002b00127202 */ /* 0x000fe20000000f00 */
[----:B------:R-:W-:-:S02]  /*389f0*/  IMAD.MOV.U32 R35, RZ, RZ, R42 ;  /* 0x000000ffff237224 */ /* 0x000fc400078e002a */
[----:B--2---:R-:W-:Y:S01]  /*38a00*/  HMMA.1688.F32.TF32 R40, R36, R28, R80 ;  /* 0x0000001c2428723c */ /* 0x004fe20000081050 */
[----:B------:R-:W-:Y:S01]  /*38a10*/  MOV R91, R72 ;  /* 0x00000048005b7202 */ /* 0x000fe20000000f00 */
[----:B------:R-:W-:Y:S02]  /*38a20*/  IMAD.MOV.U32 R90, RZ, RZ, R73 ;  /* 0x000000ffff5a7224 */ /* 0x000fe400078e0049 */
[----:B------:R-:W-:Y:S01]  /*38a30*/  IMAD.MOV.U32 R72, RZ, RZ, R59 ;  /* 0x000000ffff487224 */ /* 0x000fe200078e003b */
[----:B------:R-:W-:Y:S01]  /*38a40*/  MOV R59, R44 ;  /* 0x0000002c003b7202 */ /* 0x000fe20000000f00 */
[----:B------:R-:W-:Y:S01]  /*38a50*/  IMAD.MOV.U32 R89, RZ, RZ, R74 ;  /* 0x000000ffff597224 */ /* 0x000fe200078e004a */
[----:B------:R-:W2:Y:S01]  /*38a60*/  LDL.LU R44, [R1+0x1c0] ;  /* 0x0001c000012c7983 */ /* 0x000ea20000300800 */
[----:B------:R-:W-:Y:S02]  /*38a70*/  IMAD.MOV.U32 R73, RZ, RZ, R58 ;  /* 0x000000ffff497224 */ /* 0x000fe400078e003a */
[----:B------:R-:W-:Y:S01]  /*38a80*/  IMAD.MOV.U32 R88, RZ, RZ, R75 ;  /* 0x000000ffff587224 */ /* 0x000fe200078e004b */
[----:B------:R-:W-:Y:S01]  /*38a90*/  MOV R75, R56 ;  /* 0x00000038004b7202 */ /* 0x000fe20000000f00 */
[----:B------:R-:W-:-:S02]  /*38aa0*/  IMAD.MOV.U32 R74, RZ, RZ, R57 ;  /* 0x000000ffff4a7224 */ /* 0x000fc400078e0039 */
[----:B------:R-:W-:Y:S02]  /*38ab0*/  IMAD.MOV.U32 R58, RZ, RZ, R45 ;  /* 0x000000ffff3a7224 */ /* 0x000fe400078e002d */
[----:B------:R-:W-:Y:S01]  /*38ac0*/  IMAD.MOV.U32 R57, RZ, RZ, R46 ;  /* 0x000000ffff397224 */ /* 0x000fe200078e002e */
[----:B------:R-:W2:Y:S01]  /*38ad0*/  LDL.LU R45, [R1+0x1c4] ;  /* 0x0001c400012d7983 */ /* 0x000ea20000300800 */
[----:B------:R-:W-:-:S03]  /*38ae0*/  IMAD.MOV.U32 R56, RZ, RZ, R47 ;  /* 0x000000ffff387224 */ /* 0x000fc600078e002f */
[----:B------:R-:W2:Y:S04]  /*38af0*/  LDL.LU R46, [R1+0x1c8] ;  /* 0x0001c800012e7983 */ /* 0x000ea80000300800 */
[----:B------:R-:W2:Y:S04]  /*38b00*/  LDL.LU R47, [R1+0x1cc] ;  /* 0x0001cc00012f7983 */ /* 0x000ea80000300800 */
[----:B------:R-:W2:Y:S04]  /*38b10*/  LDL.LU R172, [R1] ;  /* 0x0000000001ac7983 */ /* 0x000ea80000300800 */
[----:B------:R-:W2:Y:S04]  /*38b20*/  LDL.LU R173, [R1+0x4] ;  /* 0x0000040001ad7983 */ /* 0x000ea80000300800 */
[----:B------:R-:W2:Y:S04]  /*38b30*/  LDL.LU R174, [R1+0x8] ;  /* 0x0000080001ae7983 */ /* 0x000ea80000300800 */
        /* <DEDUP_REMOVED lines=11> */
[----:B------:R-:W2:Y:S04]  /*38bf0*/  LDL.LU R206, [R1+0x38] ;  /* 0x0000380001ce7983 */ /* 0x000ea80000300800 */
[----:B------:R-:W2:Y:S01]  /*38c00*/  LDL.LU R207, [R1+0x3c] ;  /* 0x00003c0001cf7983 */ /* 0x000ea20000300800 */
[----:B---3--:R-:W-:-:S03]  /*38c10*/  MOV R43, R248 ;  /* 0x000000f8002b7202 */ /* 0x008fc60000000f00 */
[----:B------:R-:W3:Y:S01]  /*38c20*/  LDL.LU R248, [R1+0x60] ;  /* 0x0000600001f87983 */ /* 0x000ee20000300800 */
[----:B----4-:R-:W-:Y:S02]  /*38c30*/  IMAD.MOV.U32 R41, RZ, RZ, R250 ;  /* 0x000000ffff297224 */ /* 0x010fe400078e00fa */
[----:B------:R-:W-:Y:S02]  /*38c40*/  IMAD.MOV.U32 R40, RZ, RZ, R251 ;  /* 0x000000ffff287224 */ /* 0x000fe400078e00fb */
[----:B------:R-:W-:Y:S02]  /*38c50*/  IMAD.MOV.U32 R42, RZ, RZ, R249 ;  /* 0x000000ffff2a7224 */ /* 0x000fe400078e00f9 */
[----:B------:R-:W3:Y:S04]  /*38c60*/  LDL.LU R249, [R1+0x64] ;  /* 0x0000640001f97983 */ /* 0x000ee80000300800 */
[----:B------:R-:W3:Y:S04]  /*38c70*/  LDL.LU R250, [R1+0x68] ;  /* 0x0000680001fa7983 */ /* 0x000ee80000300800 */
[----:B------:R-:W3:Y:S01]  /*38c80*/  LDL.LU R251, [R1+0x6c] ;  /* 0x00006c0001fb7983 */ /* 0x000ee20000300800 */
[----:B-1----:R-:W-:Y:S03]  /*38c90*/  HMMA.1688.F32.TF32 R164, R36, R4, R164 ;  /* 0x0000000424a4723c */ /* 0x002fe600000810a4 */
[----:B------:R-:W4:Y:S04]  /*38ca0*/  LDL.LU R200, [R1+0x50] ;  /* 0x0000500001c87983 */ /* 0x000f280000300800 */
[----:B------:R-:W4:Y:S04]  /*38cb0*/  LDL.LU R201, [R1+0x54] ;  /* 0x0000540001c97983 */ /* 0x000f280000300800 */
[----:B------:R-:W4:Y:S04]  /*38cc0*/  LDL.LU R202, [R1+0x58] ;  /* 0x0000580001ca7983 */ /* 0x000f280000300800 */
[----:B------:R-:W4:Y:S04]  /*38cd0*/  LDL.LU R203, [R1+0x5c] ;  /* 0x00005c0001cb7983 */ /* 0x000f280000300800 */
[----:B------:R-:W2:Y:S04]  /*38ce0*/  LDL.LU R228, [R1+0x40] ;  /* 0x0000400001e47983 */ /* 0x000ea80000300800 */
[----:B------:R-:W2:Y:S04]  /*38cf0*/  LDL.LU R229, [R1+0x44] ;  /* 0x0000440001e57983 */ /* 0x000ea80000300800 */
[----:B------:R-:W2:Y:S04]  /*38d00*/  LDL.LU R230, [R1+0x48] ;  /* 0x0000480001e67983 */ /* 0x000ea80000300800 */
[----:B------:R-:W2:Y:S01]  /*38d10*/  LDL.LU R231, [R1+0x4c] ;  /* 0x00004c0001e77983 */ /* 0x000ea20000300800 */
[----:B------:R-:W-:Y:S01]  /*38d20*/  IMAD.MOV.U32 R239, RZ, RZ, R164 ;  /* 0x000000ffffef7224 */ /* 0x000fe200078e00a4 */
[----:B------:R-:W-:Y:S01]  /*38d30*/  MOV R238, R165 ;  /* 0x000000a500ee7202 */ /* 0x000fe20000000f00 */
[----:B------:R-:W-:Y:S01]  /*38d40*/  IMAD.MOV.U32 R237, RZ, RZ, R166 ;  /* 0x000000ffffed7224 */ /* 0x000fe200078e00a6 */
[----:B------:R-:W2:Y:S01]  /*38d50*/  LDL.LU R180, [R1+0x20] ;  /* 0x0000200001b47983 */ /* 0x000ea20000300800 */
[----:B------:R-:W-:-:S02]  /*38d60*/  IMAD.MOV.U32 R236, RZ, RZ, R167 ;  /* 0x000000ffffec7224 */ /* 0x000fc400078e00a7 */
[----:B------:R-:W-:Y:S01]  /*38d70*/  HMMA.1688.F32.TF32 R164, R36, R8, R184 ;  /* 0x0000000824a4723c */ /* 0x000fe200000810b8 */
[----:B------:R-:W2:Y:S04]  /*38d80*/  LDL.LU R181, [R1+0x24] ;  /* 0x0000240001b57983 */ /* 0x000ea80000300800 */
[----:B------:R-:W2:Y:S04]  /*38d90*/  LDL.LU R182, [R1+0x28] ;  /* 0x0000280001b67983 */ /* 0x000ea80000300800 */
[----:B------:R-:W2:Y:S04]  /*38da0*/  LDL.LU R183, [R1+0x2c] ;  /* 0x00002c0001b77983 */ /* 0x000ea80000300800 */
[----:B------:R-:W2:Y:S04]  /*38db0*/  LDL.LU R168, [R1+0x260] ;  /* 0x0002600001a87983 */ /* 0x000ea80000300800 */
[----:B------:R-:W2:Y:S04]  /*38dc0*/  LDL.LU R169, [R1+0x264] ;  /* 0x0002640001a97983 */ /* 0x000ea80000300800 */
[----:B------:R-:W2:Y:S03]  /*38dd0*/  LDL.LU R170, [R1+0x268] ;  /* 0x0002680001aa7983 */ /* 0x000ea60000300800 */
[----:B------:R-:W-:Y:S01]  /*38de0*/  IMAD.MOV.U32 R235, RZ, RZ, R164 ;  /* 0x000000ffffeb7224 */ /* 0x000fe200078e00a4 */
[----:B------:R-:W2:Y:S01]  /*38df0*/  LDL.LU R171, [R1+0x26c] ;  /* 0x00026c0001ab7983 */ /* 0x000ea20000300800 */
[----:B------:R-:W-:Y:S01]  /*38e00*/  MOV R234, R165 ;  /* 0x000000a500ea7202 */ /* 0x000fe20000000f00 */
[----:B------:R-:W-:-:S02]  /*38e10*/  IMAD.MOV.U32 R233, RZ, RZ, R166 ;  /* 0x000000ffffe97224 */ /* 0x000fc400078e00a6 */
[----:B------:R-:W2:Y:S01]  /*38e20*/  LDL.LU R164, [R1+0x250] ;  /* 0x0002500001a47983 */ /* 0x000ea20000300800 */
[----:B------:R-:W-:Y:S01]  /*38e30*/  IMAD.MOV.U32 R232, RZ, RZ, R167 ;  /* 0x000000ffffe87224 */ /* 0x000fe200078e00a7 */
[----:B------:R-:W-:Y:S02]  /*38e40*/  MOV R187, R52 ;  /* 0x0000003400bb7202 */ /* 0x000fe40000000f00 */
        /* <DEDUP_REMOVED lines=20> */
[----:B---3--:R-:W-:Y:S03]  /*38f90*/  HMMA.1688.F32.TF32 R36, R36, R32, R248 ;  /* 0x000000202424723c */ /* 0x008fe600000810f8 */
[----:B------:R-:W3:Y:S04]  /*38fa0*/  LDL.LU.64 R250, [R1+0x17b0] ;  /* 0x0017b00001fa7983 */ /* 0x000ee80000300a00 */
[----:B------:R-:W3:Y:S01]  /*38fb0*/  LDL.LU.64 R248, [R1+0x17a8] ;  /* 0x0017a80001f87983 */ /* 0x000ee20000300a00 */
[----:B------:R-:W-:Y:S01]  /*38fc0*/  IMAD.MOV.U32 R86, RZ, RZ, R252 ;  /* 0x000000ffff567224 */ /* 0x000fe200078e00fc */
[C---:B----4-:R-:W-:Y:S11]  /*38fd0*/  HMMA.1688.F32.TF32 R200, R244.reuse, R4, R200 ;  /* 0x00000004f4c8723c */ /* 0x050ff600000810c8 */
[----:B------:R-:W-:Y:S04]  /*38fe0*/  @!UPT UIADD3 URZ, URZ, URZ, URZ ;  /* 0x0000003f3f3ff290 */ /* 0x000fe8000fffe03f */
[----:B------:R-:W-:Y:S01]  /*38ff0*/  IMAD.MOV.U32 R31, RZ, RZ, R36 ;  /* 0x000000ffff1f7224 */ /* 0x000fe200078e0024 */
[----:B------:R-:W-:Y:S01]  /*39000*/  MOV R26, R37 ;  /* 0x00000025001a7202 */ /* 0x000fe20000000f00 */
[----:B------:R-:W-:Y:S02]  /*39010*/  IMAD.MOV.U32 R27, RZ, RZ, R38 ;  /* 0x000000ffff1b7224 */ /* 0x000fe400078e0026 */
[----:B------:R-:W-:Y:S02]  /*39020*/  IMAD.MOV.U32 R252, RZ, RZ, R39 ;  /* 0x000000fffffc7224 */ /* 0x000fe400078e0027 */
[C---:B--2---:R-:W-:Y:S01]  /*39030*/  HMMA.1688.F32.TF32 R36, R244.reuse, R8, R228 ;  /* 0x00000008f424723c */ /* 0x044fe200000810e4 */
[----:B------:R-:W-:Y:S01]  /*39040*/  IMAD.MOV.U32 R87, RZ, RZ, R2 ;  /* 0x000000ffff577224 */ /* 0x000fe200078e0002 */
[----:B------:R-:W-:Y:S04]  /*39050*/  LDS R228, [R3+0x14380] ;  /* 0x0143800003e47984 */ /* 0x000fe80000000800 */
[----:B------:R-:W-:Y:S02]  /*39060*/  LDS R230, [R3+0x15380] ;  /* 0x0153800003e67984 */ /* 0x000fe40000000800 */
[----:B------:R-:W-:Y:S02]  /*39070*/  HMMA.1688.F32.TF32 R180, R244, R16, R180 ;  /* 0x00000010f4b4723c */ /* 0x000fe400000810b4 */
[----:B------:R-:W-:Y:S04]  /*39080*/  LDS R229, [R0+0x14380] ;  /* 0x0143800000e57984 */ /* 0x000fe80000000800 */
[----:B------:R-:W1:Y:S09]  /*39090*/  LDS R231, [R0+0x15380] ;  /* 0x0153800000e77984 */ /* 0x000e720000000800 */
[----:B------:R-:W-:Y:S01]  /*390a0*/  STL.64 [R1+0x40], R36 ;  /* 0x0000402401007387 */ /* 0x000fe20000100a00 */
[----:B------:R-:W-:-:S03]  /*390b0*/  IMAD.MOV.U32 R2, RZ, RZ, R39 ;  /* 0x000000ffff027224 */ /* 0x000fc600078e0027 */
[----:B------:R-:W-:Y:S04]  /*390c0*/  STL.64 [R1+0x50], R200 ;  /* 0x000050c801007387 */ /* 0x000fe80000100a00 */
[----:B------:R2:W-:Y:S04]  /*390d0*/  STL.64 [R1+0x58], R202 ;  /* 0x000058ca01007387 */ /* 0x0005e80000100a00 */
[----:B------:R4:W-:Y:S01]  /*390e0*/  STL [R1+0x48], R38 ;  /* 0x0000482601007387 */ /* 0x0009e20000100800 */
[C---:B--2---:R-:W-:Y:S08]  /*390f0*/  HMMA.1688.F32.TF32 R200, R244.reuse, R12, R204 ;  /* 0x0000000cf4c8723c */ /* 0x044ff000000810cc */
[----:B----4-:R-:W-:Y:S01]  /*39100*/  HMMA.1688.F32.TF32 R36, R244, R20, R176 ;  /* 0x00000014f424723c */ /* 0x010fe200000810b0 */
[----:B------:R2:W-:Y:S11]  /*39110*/  STL [R1+0x1738], R2 ;  /* 0x0017380201007387 */ /* 0x0005f60000100800 */
[----:B------:R-:W-:Y:S03]  /*39120*/  @!UPT UIADD3 URZ, URZ, URZ, URZ ;  /* 0x0000003f3f3ff290 */ /* 0x000fe6000fffe03f */
[----:B------:R-:W-:Y:S04]  /*39130*/  STL.64 [R1+0x30], R200 ;  /* 0x000030c801007387 */ /* 0x000fe80000100a00 */
[----:B------:R-:W-:Y:S04]  /*39140*/  STL.64 [R1+0x38], R202 ;  /* 0x000038ca01007387 */ /* 0x000fe80000100a00 */
[----:B------:R-:W-:Y:S01]  /*39150*/  STL.64 [R1+0x10], R36 ;  /* 0x0000102401007387 */ /* 0x000fe20000100a00 */
[----:B--2---:R-:W-:-:S03]  /*39160*/  MOV R2, R39 ;  /* 0x0000002700027202 */ /* 0x004fc60000000f00 */
[----:B------:R-:W-:Y:S04]  /*39170*/  STL.64 [R1+0x20], R180 ;  /* 0x000020b401007387 */ /* 0x000fe80000100a00 */
[----:B------:R-:W-:Y:S04]  /*39180*/  STL.64 [R1+0x28], R182 ;  /* 0x000028b601007387 */ /* 0x000fe80000100a00 */
[----:B------:R2:W-:Y:S02]  /*39190*/  STL [R1+0x18], R38 ;  /* 0x0000182601007387 */ /* 0x0005e40000100800 */
[----:B--2---:R-:W-:Y:S01]  /*391a0*/  HMMA.1688.F32.TF32 R36, R244, R24, R172 ;  /* 0x00000018f424723c */ /* 0x004fe200000810ac */
[----:B------:R-:W-:Y:S01]  /*391b0*/  IMAD.MOV.U32 R180, RZ, RZ, R151 ;  /* 0x000000ffffb47224 */ /* 0x000fe200078e0097 */
[----:B------:R-:W-:Y:S01]  /*391c0*/  MOV R151, R116 ;  /* 0x0000007400977202 */ /* 0x000fe20000000f00 */
[----:B------:R-:W-:Y:S01]  /*391d0*/  IMAD.MOV.U32 R181, RZ, RZ, R150 ;  /* 0x000000ffffb57224 */ /* 0x000fe200078e0096 */
[----:B------:R-:W-:Y:S01]  /*391e0*/  MOV R183, R148 ;  /* 0x0000009400b77202 */ /* 0x000fe20000000f00 */
[----:B------:R-:W-:-:S02]  /*391f0*/  IMAD.MOV.U32 R182, RZ, RZ, R149 ;  /* 0x000000ffffb67224 */ /* 0x000fc400078e0095 */
[----:B------:R-:W-:Y:S02]  /*39200*/  IMAD.MOV.U32 R150, RZ, RZ, R117 ;  /* 0x000000ffff967224 */ /* 0x000fe400078e0075 */
[----:B------:R-:W-:Y:S02]  /*39210*/  IMAD.MOV.U32 R149, RZ, RZ, R118 ;  /* 0x000000ffff957224 */ /* 0x000fe400078e0076 */
[----:B------:R-:W-:Y:S01]  /*39220*/  IMAD.MOV.U32 R176, RZ, RZ, R147 ;  /* 0x000000ffffb07224 */ /* 0x000fe200078e0093 */
[----:B------:R-:W-:Y:S01]  /*39230*/  MOV R147, R112 ;  /* 0x0000007000937202 */ /* 0x000fe20000000f00 */
[----:B------:R-:W-:Y:S02]  /*39240*/  IMAD.MOV.U32 R148, RZ, RZ, R119 ;  /* 0x000000ffff947224 */ /* 0x000fe400078e0077 */
[----:B------:R-:W-:Y:S01]  /*39250*/  IMAD.MOV.U32 R177, RZ, RZ, R146 ;  /* 0x000000ffffb17224 */ /* 0x000fe200078e0092 */
[----:B------:R-:W-:Y:S01]  /*39260*/  MOV R179, R144 ;  /* 0x0000009000b37202 */ /* 0x000fe20000000f00 */
[----:B------:R-:W-:-:S02]  /*39270*/  IMAD.MOV.U32 R178, RZ, RZ, R145 ;  /* 0x000000ffffb27224 */ /* 0x000fc400078e0091 */
[----:B------:R-:W-:Y:S02]  /*39280*/  IMAD.MOV.U32 R146, RZ, RZ, R113 ;  /* 0x000000ffff927224 */ /* 0x000fe400078e0071 */
[----:B------:R-:W-:Y:S02]  /*39290*/  IMAD.MOV.U32 R145, RZ, RZ, R114 ;  /* 0x000000ffff917224 */ /* 0x000fe400078e0072 */
[----:B------:R-:W-:Y:S01]  /*392a0*/  IMAD.MOV.U32 R144, RZ, RZ, R115 ;  /* 0x000000ffff907224 */ /* 0x000fe200078e0073 */
        /* <DEDUP_REMOVED lines=10> */
[C---:B------:R-:W-:Y:S08]  /*39350*/  HMMA.1688.F32.TF32 R84, R96.reuse, R20, R84 ;  /* 0x000000146054723c */ /* 0x040ff00000081054 */
[C---:B------:R-:W-:Y:S08]  /*39360*/  HMMA.1688.F32.TF32 R88, R96.reuse, R24, R88 ;  /* 0x000000186058723c */ /* 0x040ff00000081058 */
[-C--:B------:R-:W-:Y:S08]  /*39370*/  HMMA.1688.F32.TF32 R92, R96, R28.reuse, R92 ;  /* 0x0000001c605c723c */ /* 0x080ff0000008105c */
[----:B---3--:R-:W-:Y:S11]  /*39380*/  HMMA.1688.F32.TF32 R248, R244, R28, R248 ;  /* 0x0000001cf4f8723c */ /* 0x008ff600000810f8 */
[----:B------:R-:W-:Y:S11]  /*39390*/  @!UPT UIADD3 URZ, URZ, URZ, URZ ;  /* 0x0000003f3f3ff290 */ /* 0x000ff6000fffe03f */
[----:B------:R-:W-:Y:S01]  /*393a0*/  @!UPT UIADD3 URZ, URZ, URZ, URZ ;  /* 0x0000003f3f3ff290 */ /* 0x000fe2000fffe03f */
[----:B------:R2:W-:Y:S04]  /*393b0*/  STL.64 [R1+0x1748], R250 ;  /* 0x001748fa01007387 */ /* 0x0005e80000100a00 */
[----:B------:R-:W-:Y:S04]  /*393c0*/  STL.64 [R1], R36 ;  /* 0x0000002401007387 */ /* 0x000fe80000100a00 */
[----:B------:R-:W-:Y:S04]  /*393d0*/  STL.64 [R1+0x8], R38 ;  /* 0x0000082601007387 */ /* 0x000fe80000100a00 */
[----:B------:R3:W-:Y:S01]  /*393e0*/  STL.64 [R1+0x1740], R248 ;  /* 0x001740f801007387 */ /* 0x0007e20000100a00 */
[----:B--2---:R-:W-:Y:S01]  /*393f0*/  IMAD.MOV.U32 R250, RZ, RZ, R153 ;  /* 0x000000fffffa7224 */ /* 0x004fe200078e0099 */
[----:B------:R-:W-:Y:S01]  /*39400*/  MOV R251, R152 ;  /* 0x0000009800fb7202 */ /* 0x000fe20000000f00 */
[----:B------:R-:W-:-:S02]  /*39410*/  IMAD.MOV.U32 R153, RZ, RZ, R122 ;  /* 0x000000ffff997224 */ /* 0x000fc400078e007a */
[----:B------:R-:W-:Y:S02]  /*39420*/  IMAD.MOV.U32 R152, RZ, RZ, R123 ;  /* 0x000000ffff987224 */ /* 0x000fe400078e007b */
[----:B---3--:R-:W-:Y:S01]  /*39430*/  IMAD.MOV.U32 R248, RZ, RZ, R155 ;  /* 0x000000fffff87224 */ /* 0x008fe200078e009b */
[----:B------:R-:W-:Y:S01]  /*39440*/  MOV R155, R120 ;  /* 0x00000078009b7202 */ /* 0x000fe20000000f00 */
[----:B------:R-:W-:Y:S01]  /*39450*/  IMAD.MOV.U32 R249, RZ, RZ, R154 ;  /* 0x000000fffff97224 */ /* 0x000fe200078e009a */
[----:B------:R-:W2:Y:S01]  /*39460*/  LDL.LU R120, [R1+0x300] ;  /* 0x0003000001787983 */ /* 0x000ea20000300800 */
[----:B------:R-:W-:-:S03]  /*39470*/  IMAD.MOV.U32 R154, RZ, RZ, R121 ;  /* 0x000000ffff9a7224 */ /* 0x000fc600078e0079 */
[----:B------:R-:W2:Y:S04]  /*39480*/  LDL.LU R121, [R1+0x304] ;  /* 0x0003040001797983 */ /* 0x000ea80000300800 */
[----:B------:R-:W2:Y:S04]  /*39490*/  LDL.LU R122, [R1+0x308] ;  /* 0x00030800017a7983 */ /* 0x000ea80000300800 */
[----:B------:R-:W2:Y:S04]  /*394a0*/  LDL.LU R123, [R1+0x30c] ;  /* 0x00030c00017b7983 */ /* 0x000ea80000300800 */
[----:B------:R-:W3:Y:S04]  /*394b0*/  LDL.LU R116, [R1+0x310] ;  /* 0x0003100001747983 */ /* 0x000ee80000300800 */
[----:B------:R-:W3:Y:S01]  /*394c0*/  LDL.LU R117, [R1+0x314] ;  /* 0x0003140001757983 */ /* 0x000ee20000300800 */
[----:B------:R-:W-:Y:S03]  /*394d0*/  HMMA.1688.F32.TF32 R36, R64, R4, R164 ;  /* 0x000000044024723c */ /* 0x000fe600000810a4 */
[----:B------:R-:W3:Y:S04]  /*394e0*/  LDL.LU R118, [R1+0x318] ;  /* 0x0003180001767983 */ /* 0x000ee80000300800 */
[----:B------:R-:W3:Y:S01]  /*394f0*/  LDL.LU R119, [R1+0x31c] ;  /* 0x00031c0001777983 */ /* 0x000ee20000300800 */
[----:B------:R-:W-:-:S03]  /*39500*/  IMAD.MOV.U32 R164, RZ, RZ, R135 ;  /* 0x000000ffffa47224 */ /* 0x000fc600078e0087 */
[----:B------:R-:W4:Y:S01]  /*39510*/  LDL.LU R112, [R1+0x320] ;  /* 0x0003200001707983 */ /* 0x000f220000300800 */
[----:B------:R-:W-:Y:S01]  /*39520*/  IMAD.MOV.U32 R165, RZ, RZ, R134 ;  /* 0x000000ffffa57224 */ /* 0x000fe200078e0086 */
[----:B------:R-:W-:Y:S02]  /*39530*/  MOV R135, R104 ;  /* 0x0000006800877202 */ /* 0x000fe40000000f00 */
[----:B------:R-:W4:Y:S01]  /*39540*/  LDL.LU R113, [R1+0x324] ;  /* 0x0003240001717983 */ /* 0x000f220000300800 */
[----:B------:R-:W-:-:S03]  /*39550*/  IMAD.MOV.U32 R166, RZ, RZ, R133 ;  /* 0x000000ffffa67224 */ /* 0x000fc600078e0085 */
[----:B------:R-:W4:Y:S01]  /*39560*/  LDL.LU R114, [R1+0x328] ;  /* 0x0003280001727983 */ /* 0x000f220000300800 */
[----:B------:R-:W-:Y:S01]  /*39570*/  IMAD.MOV.U32 R134, RZ, RZ, R105 ;  /* 0x000000ffff867224 */ /* 0x000fe200078e0069 */
[----:B------:R-:W-:Y:S02]  /*39580*/  MOV R167, R132 ;  /* 0x0000008400a77202 */ /* 0x000fe40000000f00 */
[----:B------:R-:W4:Y:S01]  /*39590*/  LDL.LU R115, [R1+0x32c] ;  /* 0x00032c0001737983 */ /* 0x000f220000300800 */
[----:B------:R-:W-:Y:S01]  /*395a0*/  IMAD.MOV.U32 R133, RZ, RZ, R106 ;  /* 0x000000ffff857224 */ /* 0x000fe200078e006a */
[----:B------:R-:W-:Y:S02]  /*395b0*/  HMMA.1688.F32.TF32 R64, R64, R32, R184 ;  /* 0x000000204040723c */ /* 0x000fe400000810b8 */
[----:B------:R-:W4:Y:S01]  /*395c0*/  LDL.LU R104, [R1+0x340] ;  /* 0x0003400001687983 */ /* 0x000f220000300800 */
[----:B------:R-:W-:-:S03]  /*395d0*/  IMAD.MOV.U32 R132, RZ, RZ, R107 ;  /* 0x000000ffff847224 */ /* 0x000fc600078e006b */
[----:B------:R-:W4:Y:S01]  /*395e0*/  LDL.LU R105, [R1+0x344] ;  /* 0x0003440001697983 */ /* 0x000f220000300800 */
[----:B------:R-:W-:Y:S01]  /*395f0*/  MOV R187, R100 ;  /* 0x0000006400bb7202 */ /* 0x000fe20000000f00 */
[----:B------:R-:W-:Y:S02]  /*39600*/  IMAD.MOV.U32 R186, RZ, RZ, R101 ;  /* 0x000000ffffba7224 */ /* 0x000fe400078e0065 */
[----:B------:R-:W4:Y:S01]  /*39610*/  LDL.LU R106, [R1+0x348] ;  /* 0x00034800016a7983 */ /* 0x000f220000300800 */
[----:B------:R-:W-:Y:S01]  /*39620*/  HMMA.1688.F32.TF32 R244, R244, R32, R168 ;  /* 0x00000020f4f4723c */ /* 0x000fe200000810a8 */
[----:B------:R-:W-:Y:S02]  /*39630*/  IMAD.MOV.U32 R185, RZ, RZ, R102 ;  /* 0x000000ffffb97224 */ /* 0x000fe400078e0066 */
[----:B------:R-:W4:Y:S01]  /*39640*/  LDL.LU R107, [R1+0x34c] ;  /* 0x00034c00016b7983 */ /* 0x000f220000300800 */
        /* <DEDUP_REMOVED lines=8> */
[----:B------:R-:W-:Y:S01]  /*396d0*/  MOV R171, R136 ;  /* 0x0000008800ab7202 */ /* 0x000fe20000000f00 */
[----:B------:R-:W-:Y:S01]  /*396e0*/  IMAD.MOV.U32 R138, RZ, RZ, R109 ;  /* 0x000000ffff8a7224 */ /* 0x000fe200078e006d */
        /* <DEDUP_REMOVED lines=9> */
[----:B------:R-:W-:-:S03]  /*39780*/  IMAD.MOV.U32 R197, RZ, RZ, R126 ;  /* 0x000000ffffc57224 */ /* 0x000fc600078e007e */
[----:B------:R-:W4:Y:S01]  /*39790*/  LDL.LU R111, [R1+0x33c] ;  /* 0x00033c00016f7983 */ /* 0x000f220000300800 */
[----:B------:R-:W-:-:S03]  /*397a0*/  IMAD.MOV.U32 R196, RZ, RZ, R127 ;  /* 0x000000ffffc47224 */ /* 0x000fc600078e007f */
[----:B------:R-:W4:Y:S04]  /*397b0*/  LDL.LU R124, [R1+0x2f0] ;  /* 0x0002f000017c7983 */ /* 0x000f280000300800 */
[----:B------:R-:W4:Y:S04]  /*397c0*/  LDL.LU R125, [R1+0x2f4] ;  /* 0x0002f400017d7983 */ /* 0x000f280000300800 */
[----:B------:R-:W4:Y:S04]  /*397d0*/  LDL.LU R126, [R1+0x2f8] ;  /* 0x0002f800017e7983 */ /* 0x000f280000300800 */
[----:B------:R-:W4:Y:S01]  /*397e0*/  LDL.LU R127, [R1+0x2fc] ;  /* 0x0002fc00017f7983 */ /* 0x000f220000300800 */
        /* <DEDUP_REMOVED lines=8> */
[----:B------:R-:W-:Y:S01]  /*39870*/  LDS R131, [R0+0x15200] ;  /* 0x0152000000837984 */ /* 0x000fe20000000800 */
[----:B------:R-:W-:-:S03]  /*39880*/  IMAD.MOV.U32 R158, RZ, RZ, R129 ;  /* 0x000000ffff9e7224 */ /* 0x000fc600078e0081 */
[----:B------:R-:W-:Y:S04]  /*39890*/  LDS R130, [R3+0x15200] ;  /* 0x0152000003827984 */ /* 0x000fe80000000800 */
[----:B------:R-:W2:Y:S01]  /*398a0*/  LDS R129, [R0+0x14200] ;  /* 0x0142000000817984 */ /* 0x000ea20000000800 */
[C---:B-1----:R-:W-:Y:S08]  /*398b0*/  HMMA.1688.F32.TF32 R212, R228.reuse, R20, R212 ;  /* 0x00000014e4d4723c */ /* 0x042ff000000810d4 */
[-C--:B------:R-:W-:Y:S08]  /*398c0*/  HMMA.1688.F32.TF32 R216, R228, R24.reuse, R216 ;  /* 0x00000018e4d8723c */ /* 0x080ff000000810d8 */
[C---:B--2---:R-:W-:Y:S08]  /*398d0*/  HMMA.1688.F32.TF32 R120, R128.reuse, R24, R120 ;  /* 0x000000188078723c */ /* 0x044ff00000081078 */
[C---:B---3--:R-:W-:Y:S08]  /*398e0*/  HMMA.1688.F32.TF32 R116, R128.reuse, R20, R116 ;  /* 0x000000148074723c */ /* 0x048ff00000081074 */
[C---:B----4-:R-:W-:Y:S08]  /*398f0*/  HMMA.1688.F32.TF32 R112, R128.reuse, R16, R112 ;  /* 0x000000108070723c */ /* 0x050ff00000081070 */
[C---:B------:R-:W-:Y:S08]  /*39900*/  HMMA.1688.F32.TF32 R104, R128.reuse, R8, R104 ;  /* 0x000000088068723c */ /* 0x040ff00000081068 */
[C---:B------:R-:W-:Y:S08]  /*39910*/  HMMA.1688.F32.TF32 R100, R128.reuse, R4, R100 ;  /* 0x000000048064723c */ /* 0x040ff00000081064 */
[C---:B------:R-:W-:Y:S08]  /*39920*/  HMMA.1688.F32.TF32 R108, R128.reuse, R12, R108 ;  /* 0x0000000c806c723c */ /* 0x040ff0000008106c */
[C---:B------:R-:W-:Y:S08]  /*39930*/  HMMA.1688.F32.TF32 R124, R128.reuse, R28, R124 ;  /* 0x0000001c807c723c */ /* 0x040ff0000008107c */
[----:B------:R-:W-:Y:S01]  /*39940*/  HMMA.1688.F32.TF32 R128, R128, R32, R184 ;  /* 0x000000208080723c */ /* 0x000fe200000810b8 */
[----:B------:R-:W2:Y:S04]  /*39950*/  LDL.LU.64 R186, [R1+0x17a0] ;  /* 0x0017a00001ba7983 */ /* 0x000ea80000300a00 */
[----:B------:R-:W2:Y:S04]  /*39960*/  LDL.LU.64 R184, [R1+0x1798] ;  /* 0x0017980001b87983 */ /* 0x000ea80000300a00 */
[----:B------:R-:W-:Y:S04]  /*39970*/  STL [R1+0x1668], R212 ;  /* 0x001668d401007387 */ /* 0x000fe80000100800 */
[----:B------:R-:W-:Y:S04]  /*39980*/  STL [R1+0x1664], R213 ;  /* 0x001664d501007387 */ /* 0x000fe80000100800 */
[----:B------:R-:W-:Y:S04]  /*39990*/  STL [R1+0x1660], R214 ;  /* 0x001660d601007387 */ /* 0x000fe80000100800 */
[----:B------:R-:W-:Y:S04]  /*399a0*/  STL [R1+0x165c], R215 ;  /* 0x00165cd701007387 */ /* 0x000fe80000100800 */
[----:B------:R1:W-:Y:S04]  /*399b0*/  STL [R1+0x1678], R216 ;  /* 0x001678d801007387 */ /* 0x0003e80000100800 */
[----:B------:R3:W-:Y:S04]  /*399c0*/  STL [R1+0x1674], R217 ;  /* 0x001674d901007387 */ /* 0x0007e80000100800 */
[----:B------:R4:W-:Y:S01]  /*399d0*/  STL [R1+0x1670], R218 ;  /* 0x001670da01007387 */ /* 0x0009e20000100800 */
[----:B-1----:R-:W-:-:S03]  /*399e0*/  IMAD.MOV.U32 R216, RZ, RZ, R221 ;  /* 0x000000ffffd87224 */ /* 0x002fc600078e00dd */
[----:B------:R1:W-:Y:S01]  /*399f0*/  STL [R1+0x166c], R219 ;  /* 0x00166cdb01007387 */ /* 0x0003e20000100800 */
[----:B---3--:R-:W-:-:S03]  /*39a00*/  IMAD.MOV.U32 R217, RZ, RZ, R222 ;  /* 0x000000ffffd97224 */ /* 0x008fc600078e00de */
[----:B------:R-:W3:Y:S01]  /*39a10*/  LDL.LU R221, [R1+0x1790] ;  /* 0x0017900001dd7983 */ /* 0x000ee20000300800 */
[----:B----4-:R-:W-:-:S03]  /*39a20*/  IMAD.MOV.U32 R218, RZ, RZ, R223 ;  /* 0x000000ffffda7224 */ /* 0x010fc600078e00df */
[----:B------:R-:W3:Y:S01]  /*39a30*/  LDL.LU R222, [R1+0x178c] ;  /* 0x00178c0001de7983 */ /* 0x000ee20000300800 */
[----:B-1----:R-:W-:-:S03]  /*39a40*/  MOV R219, R227 ;  /* 0x000000e300db7202 */ /* 0x002fc60000000f00 */
[----:B------:R-:W3:Y:S04]  /*39a50*/  LDL.LU R223, [R1+0x1788] ;  /* 0x0017880001df7983 */ /* 0x000ee80000300800 */
        /* <DEDUP_REMOVED lines=8> */
[----:B------:R-:W1:Y:S01]  /*39ae0*/  LDS R163, [R0+0x15280] ;  /* 0x0152800000a37984 */ /* 0x000e620000000800 */
[----:B------:R-:W-:Y:S01]  /*39af0*/  IMAD.MOV.U32 R172, RZ, RZ, R143 ;  /* 0x000000ffffac7224 */ /* 0x000fe200078e008f */
[----:B------:R-:W-:Y:S01]  /*39b00*/  MOV R175, R140 ;  /* 0x0000008c00af7202 */ /* 0x000fe20000000f00 */
[----:B------:R-:W-:Y:S01]  /*39b10*/  IMAD.MOV.U32 R173, RZ, RZ, R142 ;  /* 0x000000ffffad7224 */ /* 0x000fe200078e008e */
[----:B------:R-:W-:Y:S01]  /*39b20*/  MOV R143, R192 ;  /* 0x000000c0008f7202 */ /* 0x000fe20000000f00 */
[----:B------:R-:W-:Y:S01]  /*39b30*/  IMAD.MOV.U32 R174, RZ, RZ, R141 ;  /* 0x000000ffffae7224 */ /* 0x000fe200078e008d */
[----:B------:R-:W-:Y:S01]  /*39b40*/  HMMA.1688.F32.TF32 R208, R228, R16, R208 ;  /* 0x00000010e4d0723c */ /* 0x000fe200000810d0 */
[----:B------:R-:W-:Y:S01]  /*39b50*/  IMAD.MOV.U32 R140, RZ, RZ, R195 ;  /* 0x000000ffff8c7224 */ /* 0x000fe200078e00c3 */
[----:B------:R-:W-:Y:S01]  /*39b60*/  LDS R192, [R3+0x14300] ;  /* 0x0143000003c07984 */ /* 0x000fe20000000800 */
[----:B------:R-:W-:-:S02]  /*39b70*/  IMAD.MOV.U32 R141, RZ, RZ, R194 ;  /* 0x000000ffff8d7224 */ /* 0x000fc400078e00c2 */
[----:B------:R-:W-:Y:S01]  /*39b80*/  IMAD.MOV.U32 R142, RZ, RZ, R193 ;  /* 0x000000ffff8e7224 */ /* 0x000fe200078e00c1 */
[----:B------:R-:W-:Y:S04]  /*39b90*/  LDS R194, [R3+0x15300] ;  /* 0x0153000003c27984 */ /* 0x000fe80000000800 */
[----:B------:R-:W-:Y:S04]  /*39ba0*/  LDS R193, [R0+0x14300] ;  /* 0x0143000000c17984 */ /* 0x000fe80000000800 */
[----:B------:R-:W1:Y:S02]  /*39bb0*/  LDS R195, [R0+0x15300] ;  /* 0x0153000000c37984 */ /* 0x000e640000000800 */
[C---:B-1----:R-:W-:Y:S08]  /*39bc0*/  HMMA.1688.F32.TF32 R132, R160.reuse, R4, R132 ;  /* 0x00000004a084723c */ /* 0x042ff00000081084 */
        /* <DEDUP_REMOVED lines=9> */
[----:B------:R-:W-:Y:S01]  /*39c60*/  HMMA.1688.F32.TF32 R204, R228, R12, R240 ;  /* 0x0000000ce4cc723c */ /* 0x000fe200000810f0 */
[----:B------:R-:W-:Y:S01]  /*39c70*/  IMAD.MOV.U32 R212, RZ, RZ, R239 ;  /* 0x000000ffffd47224 */ /* 0x000fe200078e00ef */
[----:B------:R-:W-:Y:S01]  /*39c80*/  MOV R215, R236 ;  /* 0x000000ec00d77202 */ /* 0x000fe20000000f00 */
[----:B------:R-:W-:Y:S01]  /*39c90*/  IMAD.MOV.U32 R213, RZ, RZ, R238 ;  /* 0x000000ffffd57224 */ /* 0x000fe200078e00ee */
[----:B------:R-:W-:Y:S01]  /*39ca0*/  LDS R236, [R3+0x16100] ;  /* 0x0161000003ec7984 */ /* 0x000fe20000000800 */
[----:B------:R-:W-:-:S03]  /*39cb0*/  IMAD.MOV.U32 R214, RZ, RZ, R237 ;  /* 0x000000ffffd67224 */ /* 0x000fc600078e00ed */
[----:B------:R-:W-:Y:S01]  /*39cc0*/  HMMA.1688.F32.TF32 R172, R192, R12, R172 ;  /* 0x0000000cc0ac723c */ /* 0x000fe200000810ac */
[----:B------:R-:W-:Y:S04]  /*39cd0*/  LDS R238, [R3+0x17100] ;  /* 0x0171000003ee7984 */ /* 0x000fe80000000800 */
[----:B------:R-:W-:Y:S03]  /*39ce0*/  LDS R237, [R0+0x16100] ;  /* 0x0161000000ed7984 */ /* 0x000fe60000000800 */
[C---:B---3--:R-:W-:Y:S01]  /*39cf0*/  HMMA.1688.F32.TF32 R220, R228.reuse, R28, R220 ;  /* 0x0000001ce4dc723c */ /* 0x048fe200000810dc */
[----:B------:R-:W-:Y:S04]  /*39d00*/  LDS R239, [R0+0x17100] ;  /* 0x0171000000ef7984 */ /* 0x000fe80000000800 */
[----:B------:R-:W-:Y:S03]  /*39d10*/  LDS R240, [R3+0x16180] ;  /* 0x0161800003f07984 */ /* 0x000fe60000000800 */
[----:B----4-:R-:W-:Y:S01]  /*39d20*/  HMMA.1688.F32.TF32 R224, R228, R32, R224 ;  /* 0x00000020e4e0723c */ /* 0x010fe200000810e0 */
[----:B------:R-:W-:Y:S04]  /*39d30*/  LDS R228, [R3+0x16000] ;  /* 0x0160000003e47984 */ /* 0x000fe80000000800 */
[----:B------:R-:W-:Y:S04]  /*39d40*/  LDS R230, [R3+0x17000] ;  /* 0x0170000003e67984 */ /* 0x000fe80000000800 */
[----:B------:R-:W-:Y:S04]  /*39d50*/  LDS R229, [R0+0x16000] ;  /* 0x0160000000e57984 */ /* 0x000fe80000000800 */
[----:B------:R-:W1:Y:S04]  /*39d60*/  LDS R231, [R0+0x17000] ;  /* 0x0170000000e77984 */ /* 0x000e680000000800 */
[----:B------:R-:W-:Y:S04]  /*39d70*/  STL [R1+0x1688], R220 ;  /* 0x001688dc01007387 */ /* 0x000fe80000100800 */
[----:B------:R-:W-:Y:S04]  /*39d80*/  STL [R1+0x1684], R221 ;  /* 0x001684dd01007387 */ /* 0x000fe80000100800 */
[----:B------:R-:W-:Y:S04]  /*39d90*/  STL [R1+0x1680], R222 ;  /* 0x001680de01007387 */ /* 0x000fe80000100800 */
[----:B------:R-:W-:Y:S01]  /*39da0*/  STL [R1+0x167c], R223 ;  /* 0x00167cdf01007387 */ /* 0x000fe20000100800 */
[C---:B------:R-:W-:Y:S03]  /*39db0*/  HMMA.1688.F32.TF32 R164, R192.reuse, R4, R164 ;  /* 0x00000004c0a4723c */ /* 0x040fe600000810a4 */
[----:B------:R-:W-:Y:S04]  /*39dc0*/  LDS R242, [R3+0x17180] ;  /* 0x0171800003f27984 */ /* 0x000fe80000000800 */
[----:B------:R-:W-:Y:S01]  /*39dd0*/  LDS R241, [R0+0x16180] ;  /* 0x0161800000f17984 */ /* 0x000fe20000000800 */
[----:B------:R-:W-:Y:S03]  /*39de0*/  HMMA.1688.F32.TF32 R168, R192, R8, R168 ;  /* 0x00000008c0a8723c */ /* 0x000fe600000810a8 */
[----:B------:R-:W-:Y:S05]  /*39df0*/  LDS R243, [R0+0x17180] ;  /* 0x0171800000f37984 */ /* 0x000fea0000000800 */
[----:B-1----:R-:W-:Y:S01]  /*39e00*/  HMMA.1688.F32.TF32 R212, R228, R6, R212 ;  /* 0x00000006e4d4723c */ /* 0x002fe200000810d4 */
[----:B------:R1:W-:Y:S04]  /*39e10*/  STL [R1+0x1698], R224 ;  /* 0x001698e001007387 */ /* 0x0003e80000100800 */
[----:B------:R3:W-:Y:S04]  /*39e20*/  STL [R1+0x1694], R225 ;  /* 0x001694e101007387 */ /* 0x0007e80000100800 */
[----:B------:R2:W-:Y:S04]  /*39e30*/  STL [R1+0x1690], R226 ;  /* 0x001690e201007387 */ /* 0x0005e80000100800 */
[----:B------:R1:W-:Y:S11]  /*39e40*/  STL [R1+0x168c], R227 ;  /* 0x00168ce301007387 */ /* 0x0003f60000100800 */
[----:B------:R-:W-:-:S02]  /*39e50*/  IMAD.MOV.U32 R13, RZ, RZ, R212 ;  /* 0x000000ffff0d7224 */ /* 0x000fc400078e00d4 */
[----:B------:R-:W-:Y:S02]  /*39e60*/  IMAD.MOV.U32 R212, RZ, RZ, R11 ;  /* 0x000000ffffd47224 */ /* 0x000fe400078e000b */
[----:B------:R-:W4:Y:S01]  /*39e70*/  LDL.LU R11, [R1+0x1780] ;  /* 0x00178000010b7983 */ /* 0x000f220000300800 */
[C---:B------:R-:W-:Y:S01]  /*39e80*/  HMMA.1688.F32.TF32 R176, R192.reuse, R16, R176 ;  /* 0x00000010c0b0723c */ /* 0x040fe200000810b0 */
[----:B------:R-:W-:Y:S01]  /*39e90*/  MOV R8, R215 ;  /* 0x000000d700087202 */ /* 0x000fe20000000f00 */
[----:B------:R-:W-:Y:S02]  /*39ea0*/  IMAD.MOV.U32 R12, RZ, RZ, R213 ;  /* 0x000000ffff0c7224 */ /* 0x000fe400078e00d5 */
[----:B------:R-:W-:Y:S01]  /*39eb0*/  IMAD.MOV.U32 R9, RZ, RZ, R214 ;  /* 0x000000ffff097224 */ /* 0x000fe200078e00d6 */
[----:B------:R-:W4:Y:S03]  /*39ec0*/  LDL.LU R213, [R1+0xa4] ;  /* 0x0000a40001d57983 */ /* 0x000f260000300800 */
[----:B------:R-:W-:Y:S01]  /*39ed0*/  HMMA.1688.F32.TF32 R180, R192, R20, R180 ;  /* 0x00000014c0b4723c */ /* 0x000fe200000810b4 */
[----:B------:R-:W4:Y:S01]  /*39ee0*/  LDL.LU R214, [R1+0xa8] ;  /* 0x0000a80001d67983 */ /* 0x000f220000300800 */
[----:B------:R-:W-:-:S03]  /*39ef0*/  IMAD.MOV.U32 R215, RZ, RZ, R14 ;  /* 0x000000ffffd77224 */ /* 0x000fc600078e000e */
[----:B------:R-:W4:Y:S03]  /*39f00*/  LDL.LU R14, [R1+0x177c] ;  /* 0x00177c00010e7983 */ /* 0x000f260000300800 */
[C---:B--2---:R-:W-:Y:S01]  /*39f10*/  HMMA.1688.F32.TF32 R184, R192.reuse, R24, R184 ;  /* 0x00000018c0b8723c */ /* 0x044fe200000810b8 */
[----:B------:R-:W-:Y:S07]  /*39f20*/  STL [R1+0x16a8], R8 ;  /* 0x0016a80801007387 */ /* 0x000fee0000100800 */
[C---:B------:R-:W-:Y:S01]  /*39f30*/  HMMA.1688.F32.TF32 R188, R192.reuse, R28, R188 ;  /* 0x0000001cc0bc723c */ /* 0x040fe200000810bc */
[----:B------:R-:W-:Y:S07]  /*39f40*/  STL [R1+0x16a4], R9 ;  /* 0x0016a40901007387 */ /* 0x000fee0000100800 */
[----:B------:R-:W-:Y:S07]  /*39f50*/  HMMA.1688.F32.TF32 R192, R192, R32, R248 ;  /* 0x00000020c0c0723c */ /* 0x000fee00000810f8 */
[----:B------:R-:W-:Y:S01]  /*39f60*/  IMAD.MOV.U32 R248, RZ, RZ, R235 ;  /* 0x000000fffff87224 */ /* 0x000fe200078e00eb */
[----:B------:R-:W-:Y:S01]  /*39f70*/  MOV R251, R232 ;  /* 0x000000e800fb7202 */ /* 0x000fe20000000f00 */
[----:B------:R-:W-:Y:S01]  /*39f80*/  IMAD.MOV.U32 R249, RZ, RZ, R234 ;  /* 0x000000fffff97224 */ /* 0x000fe200078e00ea */
[----:B------:R-:W-:Y:S01]  /*39f90*/  STL [R1+0x16a0], R12 ;  /* 0x0016a00c01007387 */ /* 0x000fe20000100800 */
[----:B------:R-:W-:-:S03]  /*39fa0*/  IMAD.MOV.U32 R250, RZ, RZ, R233 ;  /* 0x000000fffffa7224 */ /* 0x000fc600078e00e9 */
[----:B------:R-:W-:Y:S01]  /*39fb0*/  STL [R1+0x169c], R13 ;  /* 0x00169c0d01007387 */ /* 0x000fe20000100800 */
[----:B-1----:R-:W-:Y:S01]  /*39fc0*/  IMAD.MOV.U32 R224, RZ, RZ, R31 ;  /* 0x000000ffffe07224 */ /* 0x002fe200078e001f */
[----:B---3--:R-:W-:Y:S01]  /*39fd0*/  MOV R225, R26 ;  /* 0x0000001a00e17202 */ /* 0x008fe20000000f00 */
[----:B------:R-:W-:Y:S01]  /*39fe0*/  IMAD.MOV.U32 R226, RZ, RZ, R27 ;  /* 0x000000ffffe27224 */ /* 0x000fe200078e001b */
[----:B------:R-:W-:Y:S01]  /*39ff0*/  LDS R232, [R3+0x16080] ;  /* 0x0160800003e87984 */ /* 0x000fe20000000800 */
[----:B------:R-:W-:-:S03]  /*3a000*/  IMAD.MOV.U32 R227, RZ, RZ, R252 ;  /* 0x000000ffffe37224 */ /* 0x000fc600078e00fc */
[----:B------:R-:W-:Y:S04]  /*3a010*/  LDS R234, [R3+0x17080] ;  /* 0x0170800003ea7984 */ /* 0x000fe80000000800 */
[----:B------:R-:W-:Y:S04]  /*3a020*/  LDS R233, [R0+0x16080] ;  /* 0x0160800000e97984 */ /* 0x000fe80000000800 */
[----:B------:R-:W1:Y:S01]  /*3a030*/  LDS R235, [R0+0x17080] ;  /* 0x0170800000eb7984 */ /* 0x000e620000000800 */
[----:B----4-:R-:W-:Y:S07]  /*3a040*/  HMMA.1688.F32.TF32 R220, R228, R10, R248 ;  /* 0x0000000ae4dc723c */ /* 0x010fee00000810f8 */
[----:B------:R-:W-:-:S02]  /*3a050*/  IMAD.MOV.U32 R248, RZ, RZ, R15 ;  /* 0x000000fffff87224 */ /* 0x000fc400078e000f */
[----:B------:R-:W2:Y:S04]  /*3a060*/  LDL.LU R15, [R1+0x1778] ;  /* 0x00177800010f7983 */ /* 0x000ea80000300800 */
[----:B------:R-:W3:Y:S04]  /*3a070*/  LDL.LU R249, [R1+0x94] ;  /* 0x0000940001f97983 */ /* 0x000ee80000300800 */
[----:B------:R-:W3:Y:S04]  /*3a080*/  LDL.LU R250, [R1+0x98] ;  /* 0x0000980001fa7983 */ /* 0x000ee80000300800 */
[----:B------:R-:W3:Y:S03]  /*3a090*/  LDL.LU R251, [R1+0x9c] ;  /* 0x00009c0001fb7983 */ /* 0x000ee60000300800 */
[----:B------:R-:W-:Y:S01]  /*3a0a0*/  IMAD.MOV.U32 R16, RZ, RZ, R223 ;  /* 0x000000ffff107224 */ /* 0x000fe200078e00df */
[----:B------:R-:W-:Y:S01]  /*3a0b0*/  MOV R20, R221 ;  /* 0x000000dd00147202 */ /* 0x000fe20000000f00 */
[----:B------:R-:W-:-:S02]  /*3a0c0*/  IMAD.MOV.U32 R17, RZ, RZ, R222 ;  /* 0x000000ffff117224 */ /* 0x000fc400078e00de */
[----:B------:R-:W-:Y:S01]  /*3a0d0*/  IMAD.MOV.U32 R21, RZ, RZ, R220 ;  /* 0x000000ffff157224 */ /* 0x000fe200078e00dc */
[----:B------:R-:W-:Y:S04]  /*3a0e0*/  STL [R1+0x16b8], R16 ;  /* 0x0016b81001007387 */ /* 0x000fe80000100800 */
[----:B------:R-:W-:Y:S04]  /*3a0f0*/  STL [R1+0x16b4], R17 ;  /* 0x0016b41101007387 */ /* 0x000fe80000100800 */
[----:B------:R-:W-:Y:S04]  /*3a100*/  STL [R1+0x16b0], R20 ;  /* 0x0016b01401007387 */ /* 0x000fe80000100800 */
[----:B------:R-:W-:Y:S01]  /*3a110*/  STL [R1+0x16ac], R21 ;  /* 0x0016ac1501007387 */ /* 0x000fe20000100800 */
[----:B------:R-:W-:Y:S01]  /*3a120*/  IMAD.MOV.U32 R220, RZ, RZ, R19 ;  /* 0x000000ffffdc7224 */ /* 0x000fe200078e0013 */
[----:B------:R-:W-:Y:S01]  /*3a130*/  MOV R221, R30 ;  /* 0x0000001e00dd7202 */ /* 0x000fe20000000f00 */
[----:B------:R-:W-:-:S02]  /*3a140*/  IMAD.MOV.U32 R222, RZ, RZ, R22 ;  /* 0x000000ffffde7224 */ /* 0x000fc400078e0016 */
[----:B------:R-:W-:Y:S01]  /*3a150*/  IMAD.MOV.U32 R223, RZ, RZ, R23 ;  /* 0x000000ffffdf7224 */ /* 0x000fe200078e0017 */
[C---:B--2---:R-:W-:Y:S11]  /*3a160*/  HMMA.1688.F32.TF32 R216, R228.reuse, R14, R216 ;  /* 0x0000000ee4d8723c */ /* 0x044ff600000810d8 */
[----:B------:R-:W-:Y:S11]  /*3a170*/  @!UPT UIADD3 URZ, URZ, URZ, URZ ;  /* 0x0000003f3f3ff290 */ /* 0x000ff6000fffe03f */
[----:B------:R-:W-:Y:S02]  /*3a180*/  @!UPT UIADD3 URZ, URZ, URZ, URZ ;  /* 0x0000003f3f3ff290 */ /* 0x000fe4000fffe03f */
[----:B------:R-:W-:Y:S01]  /*3a190*/  MOV R29, R216 ;  /* 0x000000d8001d7202 */ /* 0x000fe20000000f00 */
[----:B------:R-:W-:Y:S01]  /*3a1a0*/  IMAD.MOV.U32 R28, RZ, RZ, R217 ;  /* 0x000000ffff1c7224 */ /* 0x000fe200078e00d9 */
[----:B------:R-:W2:Y:S01]  /*3a1b0*/  LDL.LU R216, [R1+0x80] ;  /* 0x0000800001d87983 */ /* 0x000ea20000300800 */
[----:B------:R-:W-:Y:S01]  /*3a1c0*/  IMAD.MOV.U32 R25, RZ, RZ, R218 ;  /* 0x000000ffff197224 */ /* 0x000fe200078e00da */
[----:B------:R-:W-:Y:S01]  /*3a1d0*/  MOV R217, R34 ;  /* 0x0000002200d97202 */ /* 0x000fe20000000f00 */
[----:B------:R-:W-:Y:S01]  /*3a1e0*/  IMAD.MOV.U32 R24, RZ, RZ, R219 ;  /* 0x000000ffff187224 */ /* 0x000fe200078e00db */
[----:B------:R-:W4:Y:S01]  /*3a1f0*/  LDL.LU R34, [R1+0x1774] ;  /* 0x0017740001227983 */ /* 0x000f220000300800 */
[----:B------:R-:W-:Y:S02]  /*3a200*/  IMAD.MOV.U32 R218, RZ, RZ, R35 ;  /* 0x000000ffffda7224 */ /* 0x000fe400078e0023 */
[----:B------:R-:W-:Y:S01]  /*3a210*/  IMAD.MOV.U32 R219, RZ, RZ, R18 ;  /* 0x000000ffffdb7224 */ /* 0x000fe200078e0012 */
[----:B------:R-:W4:Y:S04]  /*3a220*/  LDL.LU R35, [R1+0x1770] ;  /* 0x0017700001237983 */ /* 0x000f280000300800 */
[----:B------:R-:W2:Y:S04]  /*3a230*/  LDL.LU R18, [R1+0x176c] ;  /* 0x00176c0001127983 */ /* 0x000ea80000300800 */
[----:B------:R-:W2:Y:S04]  /*3a240*/  LDL.LU R19, [R1+0x1768] ;  /* 0x0017680001137983 */ /* 0x000ea80000300800 */
[----:B------:R-:W3:Y:S04]  /*3a250*/  LDL.LU R30, [R1+0x1764] ;  /* 0x00176400011e7983 */ /* 0x000ee80000300800 */
[----:B------:R-:W3:Y:S04]  /*3a260*/  LDL.LU R22, [R1+0x1760] ;  /* 0x0017600001167983 */ /* 0x000ee80000300800 */
[----:B------:R-:W3:Y:S04]  /*3a270*/  LDL.LU R23, [R1+0x175c] ;  /* 0x00175c0001177983 */ /* 0x000ee80000300800 */
[----:B------:R-:W-:Y:S04]  /*3a280*/  STL [R1+0x16c8], R24 ;  /* 0x0016c81801007387 */ /* 0x000fe80000100800 */
[----:B------:R-:W-:Y:S04]  /*3a290*/  STL [R1+0x16c4], R25 ;  /* 0x0016c41901007387 */ /* 0x000fe80000100800 */
[----:B------:R-:W-:Y:S04]  /*3a2a0*/  STL [R1+0x16c0], R28 ;  /* 0x0016c01c01007387 */ /* 0x000fe80000100800 */
[----:B------:R-:W-:Y:S04]  /*3a2b0*/  STL [R1+0x16bc], R29 ;  /* 0x0016bc1d01007387 */ /* 0x000fe80000100800 */
[----:B------:R-:W4:Y:S04]  /*3a2c0*/  LDL.LU R31, [R1+0x1758] ;  /* 0x00175800011f7983 */ /* 0x000f280000300800 */
[----:B------:R-:W4:Y:S04]  /*3a2d0*/  LDL.LU R26, [R1+0x1754] ;  /* 0x00175400011a7983 */ /* 0x000f280000300800 */
[----:B------:R-:W4:Y:S01]  /*3a2e0*/  LDL.LU R27, [R1+0x1750] ;  /* 0x00175000011b7983 */ /* 0x000f220000300800 */
[C---:B--2---:R-:W-:Y:S08]  /*3a2f0*/  HMMA.1688.F32.TF32 R212, R228.reuse, R18, R212 ;  /* 0x00000012e4d4723c */ /* 0x044ff000000810d4 */
[----:B---3--:R-:W-:Y:S11]  /*3a300*/  HMMA.1688.F32.TF32 R248, R228, R22, R248 ;  /* 0x00000016e4f8723c */ /* 0x008ff600000810f8 */
[----:B------:R-:W-:Y:S05]  /*3a310*/  @!UPT UIADD3 URZ, URZ, URZ, URZ ;  /* 0x0000003f3f3ff290 */ /* 0x000fea000fffe03f */
[----:B------:R-:W-:Y:S01]  /*3a320*/  IMAD.MOV.U32 R32, RZ, RZ, R215 ;  /* 0x000000ffff207224 */ /* 0x000fe200078e00d7 */
[----:B------:R-:W-:Y:S01]  /*3a330*/  MOV R5, R213 ;  /* 0x000000d500057202 */ /* 0x000fe20000000f00 */
[----:B------:R-:W-:Y:S02]  /*3a340*/  IMAD.MOV.U32 R33, RZ, RZ, R214 ;  /* 0x000000ffff217224 */ /* 0x000fe400078e00d6 */
[----:B------:R-:W-:Y:S01]  /*3a350*/  IMAD.MOV.U32 R4, RZ, RZ, R212 ;  /* 0x000000ffff047224 */ /* 0x000fe200078e00d4 */
[----:B------:R-:W-:Y:S04]  /*3a360*/  STL [R1+0x16d8], R32 ;  /* 0x0016d82001007387 */ /* 0x000fe80000100800 */
[----:B------:R-:W-:Y:S01]  /*3a370*/  STL [R1+0x16d4], R33 ;  /* 0x0016d42101007387 */ /* 0x000fe20000100800 */
[----:B------:R-:W-:-:S03]  /*3a380*/  IMAD.MOV.U32 R252, RZ, RZ, R251 ;  /* 0x000000fffffc7224 */ /* 0x000fc600078e00fb */
[----:B------:R-:W-:Y:S01]  /*3a390*/  STL [R1+0x16d0], R5 ;  /* 0x0016d00501007387 */ /* 0x000fe20000100800 */
[----:B------:R-:W-:Y:S01]  /*3a3a0*/  IMAD.MOV.U32 R215, RZ, RZ, R250 ;  /* 0x000000ffffd77224 */ /* 0x000fe200078e00fa */
[----:B------:R-:W-:Y:S01]  /*3a3b0*/  MOV R214, R249 ;  /* 0x000000f900d67202 */ /* 0x000fe20000000f00 */
[----:B------:R-:W-:Y:S01]  /*3a3c0*/  IMAD.MOV.U32 R213, RZ, RZ, R248 ;  /* 0x000000ffffd57224 */ /* 0x000fe200078e00f8 */
[----:B------:R-:W-:Y:S04]  /*3a3d0*/  STL [R1+0x16cc], R4 ;  /* 0x0016cc0401007387 */ /* 0x000fe80000100800 */
[----:B------:R-:W2:Y:S04]  /*3a3e0*/  LDL.LU.64 R250, [R1+0x1748] ;  /* 0x0017480001fa7983 */ /* 0x000ea80000300a00 */
[----:B------:R-:W2:Y:S04]  /*3a3f0*/  LDL.LU.64 R248, [R1+0x1740] ;  /* 0x0017400001f87983 */ /* 0x000ea80000300a00 */
[----:B------:R-:W-:Y:S04]  /*3a400*/  STL [R1+0x16e8], R252 ;  /* 0x0016e8fc01007387 */ /* 0x000fe80000100800 */
[----:B------:R-:W-:Y:S04]  /*3a410*/  STL [R1+0x16e4], R215 ;  /* 0x0016e4d701007387 */ /* 0x000fe80000100800 */
[----:B------:R-:W-:Y:S04]  /*3a420*/  STL [R1+0x16e0], R214 ;  /* 0x0016e0d601007387 */ /* 0x000fe80000100800 */
[----:B------:R4:W-:Y:S02]  /*3a430*/  STL [R1+0x16dc], R213 ;  /* 0x0016dcd501007387 */ /* 0x0009e40000100800 */
[----:B----4-:R-:W-:Y:S11]  /*3a440*/  HMMA.1688.F32.TF32 R212, R228, R26, R216 ;  /* 0x0000001ae4d4723c */ /* 0x010ff600000810d8 */
[----:B------:R-:W-:Y:S11]  /*3a450*/  @!UPT UIADD3 URZ, URZ, URZ, URZ ;  /* 0x0000003f3f3ff290 */ /* 0x000ff6000fffe03f */
[----:B------:R-:W-:Y:S02]  /*3a460*/  @!UPT UIADD3 URZ, URZ, URZ, URZ ;  /* 0x0000003f3f3ff290 */ /* 0x000fe4000fffe03f */
[----:B------:R-:W-:Y:S02]  /*3a470*/  IMAD.MOV.U32 R217, RZ, RZ, R212 ;  /* 0x000000ffffd97224 */ /* 0x000fe400078e00d4 */
[----:B------:R-:W-:Y:S01]  /*3a480*/  IMAD.MOV.U32 R212, RZ, RZ, R215 ;  /* 0x000000ffffd47224 */ /* 0x000fe200078e00d7 */
[----:B------:R-:W-:Y:S01]  /*3a490*/  MOV R218, R213 ;  /* 0x000000d500da7202 */ /* 0x000fe20000000f00 */
[----:B------:R-:W-:-:S03]  /*3a4a0*/  IMAD.MOV.U32 R219, RZ, RZ, R214 ;  /* 0x000000ffffdb7224 */ /* 0x000fc600078e00d6 */
[----:B------:R3:W-:Y:S02]  /*3a4b0*/  STL [R1+0x16f8], R212 ;  /* 0x0016f8d401007387 */ /* 0x0007e40000100800 */
[C---:B---3--:R-:W-:Y:S02]  /*3a4c0*/  HMMA.1688.F32.TF32 R212, R228.reuse, R30, R220 ;  /* 0x0000001ee4d4723c */ /* 0x048fe400000810dc */
[----:B------:R-:W-:Y:S04]  /*3a4d0*/  STL [R1+0x16f4], R219 ;  /* 0x0016f4db01007387 */ /* 0x000fe80000100800 */
[----:B------:R-:W-:Y:S04]  /*3a4e0*/  STL [R1+0x16f0], R218 ;  /* 0x0016f0da01007387 */ /* 0x000fe80000100800 */
[----:B------:R-:W-:Y:S11]  /*3a4f0*/  STL [R1+0x16ec], R217 ;  /* 0x0016ecd901007387 */ /* 0x000ff60000100800 */
[----:B------:R-:W-:Y:S03]  /*3a500*/  @!UPT UIADD3 URZ, URZ, URZ, URZ ;  /* 0x0000003f3f3ff290 */ /* 0x000fe6000fffe03f */
[----:B------:R-:W-:Y:S01]  /*3a510*/  IMAD.MOV.U32 R221, RZ, RZ, R212 ;  /* 0x000000ffffdd7224 */ /* 0x000fe200078e00d4 */
[----:B------:R-:W-:Y:S01]  /*3a520*/  MOV R222, R213 ;  /* 0x000000d500de7202 */ /* 0x000fe20000000f00 */
[----:B------:R-:W-:Y:S02]  /*3a530*/  IMAD.MOV.U32 R223, RZ, RZ, R214 ;  /* 0x000000ffffdf7224 */ /* 0x000fe400078e00d6 */
[----:B------:R-:W-:Y:S02]  /*3a540*/  IMAD.MOV.U32 R216, RZ, RZ, R215 ;  /* 0x000000ffffd87224 */ /* 0x000fe400078e00d7 */
[----:B------:R-:W-:Y:S03]  /*3a550*/  HMMA.1688.F32.TF32 R212, R228, R34, R224 ;  /* 0x00000022e4d4723c */ /* 0x000fe600000810e0 */
[----:B------:R3:W-:Y:S04]  /*3a560*/  STL [R1+0x1708], R216 ;  /* 0x001708d801007387 */ /* 0x0007e80000100800 */
[----:B------:R-:W-:Y:S04]  /*3a570*/  STL [R1+0x1704], R223 ;  /* 0x001704df01007387 */ /* 0x000fe80000100800 */
[----:B------:R-:W-:Y:S04]  /*3a580*/  STL [R1+0x1700], R222 ;  /* 0x001700de01007387 */ /* 0x000fe80000100800 */
[----:B------:R-:W-:Y:S04]  /*3a590*/  STL [R1+0x16fc], R221 ;  /* 0x0016fcdd01007387 */ /* 0x000fe80000100800 */
[----:B---3--:R-:W3:Y:S04]  /*3a5a0*/  LDL.LU R216, [R1] ;  /* 0x0000000001d87983 */ /* 0x008ee80000300800 */
[----:B------:R-:W3:Y:S04]  /*3a5b0*/  LDL.LU R217, [R1+0x4] ;  /* 0x0000040001d97983 */ /* 0x000ee80000300800 */
[----:B------:R-:W3:Y:S04]  /*3a5c0*/  LDL.LU R218, [R1+0x8] ;  /* 0x0000080001da7983 */ /* 0x000ee80000300800 */
[----:B------:R-:W3:Y:S01]  /*3a5d0*/  LDL.LU R219, [R1+0xc] ;  /* 0x00000c0001db7983 */ /* 0x000ee20000300800 */
        /* <DEDUP_REMOVED lines=9> */
[----:B------:R-:W2:Y:S04]  /*3a670*/  LDL.LU R212, [R1+0x10] ;  /* 0x0000100001d47983 */ /* 0x000ea80000300800 */
[----:B------:R-:W2:Y:S04]  /*3a680*/  LDL.LU R213, [R1+0x14] ;  /* 0x0000140001d57983 */ /* 0x000ea80000300800 */
[----:B------:R-:W2:Y:S04]  /*3a690*/  LDL.LU R214, [R1+0x18] ;  /* 0x0000180001d67983 */ /* 0x000ea80000300800 */
[----:B------:R-:W2:Y:S04]  /*3a6a0*/  LDL.LU R2, [R1+0x1738] ;  /* 0x0017380001027983 */ /* 0x000ea80000300800 */
[----:B------:R1:W-:Y:S04]  /*3a6b0*/  STL [R1+0x1718], R220 ;  /* 0x001718dc01007387 */ /* 0x0003e80000100800 */
[----:B-1----:R-:W2:Y:S04]  /*3a6c0*/  LDL.LU R220, [R1+0x30] ;  /* 0x0000300001dc7983 */ /* 0x002ea80000300800 */
[----:B------:R-:W2:Y:S04]  /*3a6d0*/  LDL.LU R221, [R1+0x34] ;  /* 0x0000340001dd7983 */ /* 0x000ea80000300800 */
[----:B------:R-:W2:Y:S04]  /*3a6e0*/  LDL.LU R222, [R1+0x38] ;  /* 0x0000380001de7983 */ /* 0x000ea80000300800 */
[----:B------:R-:W2:Y:S04]  /*3a6f0*/  LDL.LU R223, [R1+0x3c] ;  /* 0x00003c0001df7983 */ /* 0x000ea80000300800 */
[----:B------:R-:W-:Y:S04]  /*3a700*/  STL [R1+0x1714], R227 ;  /* 0x001714e301007387 */ /* 0x000fe80000100800 */
[----:B------:R-:W-:Y:S04]  /*3a710*/  STL [R1+0x1710], R226 ;  /* 0x001710e201007387 */ /* 0x000fe80000100800 */
[----:B------:R1:W-:Y:S04]  /*3a720*/  STL [R1+0x170c], R225 ;  /* 0x00170ce101007387 */ /* 0x0003e80000100800 */
[----:B------:R-:W2:Y:S04]  /*3a730*/  LDL.LU R224, [R1+0x50] ;  /* 0x0000500001e07983 */ /* 0x000ea80000300800 */
[----:B-1----:R-:W2:Y:S04]  /*3a740*/  LDL.LU R225, [R1+0x54] ;  /* 0x0000540001e17983 */ /* 0x002ea80000300800 */
[----:B------:R-:W2:Y:S04]  /*3a750*/  LDL.LU R226, [R1+0x58] ;  /* 0x0000580001e27983 */ /* 0x000ea80000300800 */
[----:B------:R-:W2:Y:S02]  /*3a760*/  LDL.LU R227, [R1+0x5c] ;  /* 0x00005c0001e37983 */ /* 0x000ea40000300800 */
[----:B--2---:R-:W-:Y:S11]  /*3a770*/  HMMA.1688.F32.TF32 R224, R232, R6, R224 ;  /* 0x00000006e8e0723c */ /* 0x004ff600000810e0 */
[----:B------:R-:W-:Y:S11]  /*3a780*/  @!UPT UIADD3 URZ, URZ, URZ, URZ ;  /* 0x0000003f3f3ff290 */ /* 0x000ff6000fffe03f */
[----:B------:R-:W-:Y:S02]  /*3a790*/  @!UPT UIADD3 URZ, URZ, URZ, URZ ;  /* 0x0000003f3f3ff290 */ /* 0x000fe4000fffe03f */
[----:B------:R-:W-:Y:S01]  /*3a7a0*/  MOV R9, R224 ;  /* 0x000000e000097202 */ /* 0x000fe20000000f00 */
[----:B------:R-:W-:Y:S02]  /*3a7b0*/  IMAD.MOV.U32 R224, RZ, RZ, R227 ;  /* 0x000000ffffe07224 */ /* 0x000fe400078e00e3 */
[----:B------:R-:W-:-:S03]  /*3a7c0*/  IMAD.MOV.U32 R12, RZ, RZ, R225 ;  /* 0x000000ffff0c7224 */ /* 0x000fc600078e00e1 */
[----:B------:R1:W-:Y:S01]  /*3a7d0*/  STL [R1+0x1728], R224 ;  /* 0x001728e001007387 */ /* 0x0003e20000100800 */
[----:B------:R-:W-:-:S03]  /*3a7e0*/  IMAD.MOV.U32 R13, RZ, RZ, R226 ;  /* 0x000000ffff0d7224 */ /* 0x000fc600078e00e2 */
[----:B-1----:R-:W2:Y:S04]  /*3a7f0*/  LDL.LU R224, [R1+0x40] ;  /* 0x0000400001e07983 */ /* 0x002ea80000300800 */
[----:B------:R-:W2:Y:S04]  /*3a800*/  LDL.LU R225, [R1+0x44] ;  /* 0x0000440001e17983 */ /* 0x000ea80000300800 */
[----:B------:R-:W2:Y:S01]  /*3a810*/  LDL.LU R226, [R1+0x48] ;  /* 0x0000480001e27983 */ /* 0x000ea20000300800 */
[C---:B------:R-:W-:Y:S11]  /*3a820*/  HMMA.1688.F32.TF32 R220, R232.reuse, R14, R220 ;  /* 0x0000000ee8dc723c */ /* 0x040ff600000810dc */
[----:B------:R-:W-:Y:S11]  /*3a830*/  @!UPT UIADD3 URZ, URZ, URZ, URZ ;  /* 0x0000003f3f3ff290 */ /* 0x000ff6000fffe03f */
[----:B------:R-:W-:Y:S02]  /*3a840*/  @!UPT UIADD3 URZ, URZ, URZ, URZ ;  /* 0x0000003f3f3ff290 */ /* 0x000fe4000fffe03f */
[----:B------:R-:W-:Y:S01]  /*3a850*/  IMAD.MOV.U32 R25, RZ, RZ, R220 ;  /* 0x000000ffff197224 */ /* 0x000fe200078e00dc */
[----:B------:R-:W-:Y:S01]  /*3a860*/  MOV R16, R223 ;  /* 0x000000df00107202 */ /* 0x000fe20000000f00 */
[----:B------:R-:W-:Y:S02]  /*3a870*/  IMAD.MOV.U32 R28, RZ, RZ, R221 ;  /* 0x000000ffff1c7224 */ /* 0x000fe400078e00dd */
[----:B------:R-:W-:Y:S02]  /*3a880*/  IMAD.MOV.U32 R29, RZ, RZ, R222 ;  /* 0x000000ffff1d7224 */ /* 0x000fe400078e00de */
[C---:B----4-:R-:W-:Y:S11]  /*3a890*/  HMMA.1688.F32.TF32 R220, R232.reuse, R18, R228 ;  /* 0x00000012e8dc723c */ /* 0x050ff600000810e4 */
        /* <DEDUP_REMOVED lines=21> */
[----:B------:R-:W-:Y:S11]  /*3a9f0*/  HMMA.1688.F32.TF32 R36, R236, R6, R36 ;  /* 0x00000006ec24723c */ /* 0x000ff60000081024 */
[----:B------:R-:W-:Y:S05]  /*3aa00*/  @!UPT UIADD3 URZ, URZ, URZ, URZ ;  /* 0x0000003f3f3ff290 */ /* 0x000fea000fffe03f */
[----:B------:R-:W-:Y:S01]  /*3aa10*/  IMAD.MOV.U32 R251, RZ, RZ, R220 ;  /* 0x000000fffffb7224 */ /* 0x000fe200078e00dc */
[----:B------:R-:W-:Y:S01]  /*3aa20*/  MOV R248, R223 ;  /* 0x000000df00f87202 */ /* 0x000fe20000000f00 */
[----:B------:R-:W-:Y:S02]  /*3aa30*/  IMAD.MOV.U32 R250, RZ, RZ, R221 ;  /* 0x000000fffffa7224 */ /* 0x000fe400078e00dd */
[----:B------:R-:W-:Y:S02]  /*3aa40*/  IMAD.MOV.U32 R249, RZ, RZ, R222 ;  /* 0x000000fffff97224 */ /* 0x000fe400078e00de */
[----:B------:R-:W-:Y:S01]  /*3aa50*/  HMMA.1688.F32.TF32 R220, R232, R34, R244 ;  /* 0x00000022e8dc723c */ /* 0x000fe200000810f4 */
[----:B------:R-:W-:Y:S02]  /*3aa60*/  MOV R227, R2 ;  /* 0x0000000200e37202 */ /* 0x000fe40000000f00 */
[----:B------:R-:W-:Y:S11]  /*3aa70*/  MOV R212, R39 ;  /* 0x0000002700d47202 */ /* 0x000ff60000000f00 */
[----:B------:R-:W-:Y:S10]  /*3aa80*/  @!UPT UIADD3 URZ, URZ, URZ, URZ ;  /* 0x0000003f3f3ff290 */ /* 0x000ff4000fffe03f */
[----:B------:R-:W-:Y:S01]  /*3aa90*/  IMAD.MOV.U32 R246, RZ, RZ, R221 ;  /* 0x000000fffff67224 */ /* 0x000fe200078e00dd */
[----:B------:R-:W-:Y:S01]  /*3aaa0*/  MOV R244, R223 ;  /* 0x000000df00f47202 */ /* 0x000fe20000000f00 */
[----:B------:R-:W-:Y:S02]  /*3aab0*/  IMAD.MOV.U32 R245, RZ, RZ, R222 ;  /* 0x000000fffff57224 */ /* 0x000fe400078e00de */
[----:B------:R-:W-:Y:S02]  /*3aac0*/  IMAD.MOV.U32 R223, RZ, RZ, R36 ;  /* 0x000000ffffdf7224 */ /* 0x000fe400078e0024 */
[----:B------:R-:W-:Y:S02]  /*3aad0*/  IMAD.MOV.U32 R222, RZ, RZ, R37 ;  /* 0x000000ffffde7224 */ /* 0x000fe400078e0025 */
[----:B------:R-:W-:Y:S02]  /*3aae0*/  IMAD.MOV.U32 R221, RZ, RZ, R38 ;  /* 0x000000ffffdd7224 */ /* 0x000fe400078e0026 */
[----:B------:R-:W-:Y:S01]  /*3aaf0*/  HMMA.1688.F32.TF32 R36, R236, R10, R40 ;  /* 0x0000000aec24723c */ /* 0x000fe20000081028 */
[----:B------:R1:W-:Y:S01]  /*3ab00*/  STL [R1+0x1724], R13 ;  /* 0x0017240d01007387 */ /* 0x0003e20000100800 */
[----:B------:R-:W-:-:S03]  /*3ab10*/  IMAD.MOV.U32 R247, RZ, RZ, R220 ;  /* 0x000000fffff77224 */ /* 0x000fc600078e00dc */
[----:B------:R-:W-:Y:S03]  /*3ab20*/  LDS R40, [R3+0x16300] ;  /* 0x0163000003287984 */ /* 0x000fe60000000800 */
[----:B------:R-:W-:Y:S01]  /*3ab30*/  HMMA.1688.F32.TF32 R228, R240, R34, R96 ;  /* 0x00000022f0e4723c */ /* 0x000fe20000081060 */
[----:B------:R-:W-:Y:S04]  /*3ab40*/  LDS R42, [R3+0x17300] ;  /* 0x01730000032a7984 */ /* 0x000fe80000000800 */
[----:B------:R-:W-:Y:S04]  /*3ab50*/  LDS R41, [R0+0x16300] ;  /* 0x0163000000297984 */ /* 0x000fe80000000800 */
[----:B------:R-:W-:Y:S07]  /*3ab60*/  LDS R43, [R0+0x17300] ;  /* 0x01730000002b7984 */ /* 0x000fee0000000800 */
[----:B------:R-:W-:Y:S01]  /*3ab70*/  MOV R216, R39 ;  /* 0x0000002700d87202 */ /* 0x000fe20000000f00 */
[----:B------:R3:W-:Y:S04]  /*3ab80*/  STL [R1+0x1720], R12 ;  /* 0x0017200c01007387 */ /* 0x0007e80000100800 */
[----:B------:R4:W-:Y:S01]  /*3ab90*/  STL [R1+0x171c], R9 ;  /* 0x00171c0901007387 */ /* 0x0009e20000100800 */
[----:B--2---:R-:W-:Y:S11]  /*3aba0*/  HMMA.1688.F32.TF32 R224, R232, R10, R224 ;  /* 0x0000000ae8e0723c */ /* 0x004ff600000810e0 */
[----:B------:R-:W-:Y:S11]  /*3abb0*/  @!UPT UIADD3 URZ, URZ, URZ, URZ ;  /* 0x0000003f3f3ff290 */ /* 0x000ff6000fffe03f */
[----:B------:R-:W-:Y:S02]  /*3abc0*/  @!UPT UIADD3 URZ, URZ, URZ, URZ ;  /* 0x0000003f3f3ff290 */ /* 0x000fe4000fffe03f */
[----:B------:R-:W-:Y:S01]  /*3abd0*/  IMAD.MOV.U32 R20, RZ, RZ, R225 ;  /* 0x000000ffff147224 */ /* 0x000fe200078e00e1 */
[----:B------:R-:W-:Y:S01]  /*3abe0*/  MOV R8, R227 ;  /* 0x000000e300087202 */ /* 0x000fe20000000f00 */
[----:B------:R-:W-:Y:S02]  /*3abf0*/  IMAD.MOV.U32 R21, RZ, RZ, R226 ;  /* 0x000000ffff157224 */ /* 0x000fe400078e00e2 */
[----:B------:R-:W-:Y:S02]  /*3ac00*/  IMAD.MOV.U32 R227, RZ, RZ, R36 ;  /* 0x000000ffffe37224 */ /* 0x000fe400078e0024 */
[----:B------:R-:W-:Y:S02]  /*3ac10*/  IMAD.MOV.U32 R226, RZ, RZ, R37 ;  /* 0x000000ffffe27224 */ /* 0x000fe400078e0025 */
[----:B------:R-:W-:Y:S02]  /*3ac20*/  IMAD.MOV.U32 R225, RZ, RZ, R38 ;  /* 0x000000ffffe17224 */ /* 0x000fe400078e0026 */
[----:B------:R-:W-:Y:S01]  /*3ac30*/  HMMA.1688.F32.TF32 R36, R236, R14, R44 ;  /* 0x0000000eec24723c */ /* 0x000fe2000008102c */
[----:B------:R-:W-:Y:S01]  /*3ac40*/  IMAD.MOV.U32 R17, RZ, RZ, R224 ;  /* 0x000000ffff117224 */ /* 0x000fe200078e00e0 */
[----:B------:R2:W-:Y:S04]  /*3ac50*/  STL [R1+0x1734], R21 ;  /* 0x0017341501007387 */ /* 0x0005e80000100800 */
[----:B------:R-:W-:Y:S04]  /*3ac60*/  LDS R44, [R3+0x16200] ;  /* 0x01620000032c7984 */ /* 0x000fe80000000800 */
[----:B------:R-:W-:Y:S04]  /*3ac70*/  LDS R46, [R3+0x17200] ;  /* 0x01720000032e7984 */ /* 0x000fe80000000800 */
[----:B------:R-:W-:Y:S04]  /*3ac80*/  LDS R45, [R0+0x16200] ;  /* 0x01620000002d7984 */ /* 0x000fe80000000800 */
[----:B------:R-:W2:Y:S06]  /*3ac90*/  LDS R47, [R0+0x17200] ;  /* 0x01720000002f7984 */ /* 0x000eac0000000800 */
[----:B-1----:R-:W-:Y:S01]  /*3aca0*/  IMAD.MOV.U32 R13, RZ, RZ, R36 ;  /* 0x000000ffff0d7224 */ /* 0x002fe200078e0024 */
[----:B------:R-:W-:Y:S01]  /*3acb0*/  MOV R220, R39 ;  /* 0x0000002700dc7202 */ /* 0x000fe20000000f00 */
[----:B---3--:R-:W-:-:S02]  /*3acc0*/  IMAD.MOV.U32 R12, RZ, RZ, R37 ;  /* 0x000000ffff0c7224 */ /* 0x008fc400078e0025 */
[----:B----4-:R-:W-:Y:S02]  /*3acd0*/  IMAD.MOV.U32 R9, RZ, RZ, R38 ;  /* 0x000000ffff097224 */ /* 0x010fe400078e0026 */
[----:B------:R-:W-:Y:S01]  /*3ace0*/  HMMA.1688.F32.TF32 R36, R236, R18, R48 ;  /* 0x00000012ec24723c */ /* 0x000fe20000081030 */
[----:B------:R1:W-:Y:S04]  /*3acf0*/  STL [R1+0x1730], R20 ;  /* 0x0017301401007387 */ /* 0x0003e80000100800 */
[----:B------:R3:W-:Y:S03]  /*3ad00*/  STL [R1+0x172c], R17 ;  /* 0x00172c1101007387 */ /* 0x0007e60000100800 */
[----:B------:R-:W-:Y:S01]  /*3ad10*/  HMMA.1688.F32.TF32 R232, R240, R30, R92 ;  /* 0x0000001ef0e8723c */ /* 0x000fe2000008105c */
[----:B------:R-:W-:Y:S04]  /*3ad20*/  LDS R48, [R3+0x16280] ;  /* 0x0162800003307984 */ /* 0x000fe80000000800 */
[----:B------:R-:W-:Y:S04]  /*3ad30*/  LDS R50, [R3+0x17280] ;  /* 0x0172800003327984 */ /* 0x000fe80000000800 */
[----:B------:R-:W-:Y:S04]  /*3ad40*/  LDS R49, [R0+0x16280] ;  /* 0x0162800000317984 */ /* 0x000fe80000000800 */
[----:B------:R-:W4:Y:S03]  /*3ad50*/  LDS R51, [R0+0x17280] ;  /* 0x0172800000337984 */ /* 0x000f260000000800 */
[----:B--2---:R-:W-:Y:S01]  /*3ad60*/  IMAD.MOV.U32 R21, RZ, RZ, R36 ;  /* 0x000000ffff157224 */ /* 0x004fe200078e0024 */
[----:B------:R-:W-:Y:S01]  /*3ad70*/  MOV R224, R39 ;  /* 0x0000002700e07202 */ /* 0x000fe20000000f00 */
[----:B-1----:R-:W-:-:S02]  /*3ad80*/  IMAD.MOV.U32 R20, RZ, RZ, R37 ;  /* 0x000000ffff147224 */ /* 0x002fc400078e0025 */
[----:B---3--:R-:W-:Y:S02]  /*3ad90*/  IMAD.MOV.U32 R17, RZ, RZ, R38 ;  /* 0x000000ffff117224 */ /* 0x008fe400078e0026 */
        /* <DEDUP_REMOVED lines=22> */
[----:B------:R-:W-:Y:S08]  /*3af00*/  HMMA.1688.F32.TF32 R236, R240, R26, R88 ;  /* 0x0000001af0ec723c */ /* 0x000ff00000081058 */
[----:B------:R-:W-:Y:S11]  /*3af10*/  HMMA.1688.F32.TF32 R88, R44, R10, R104 ;  /* 0x0000000a2c58723c */ /* 0x000ff60000081068 */
[----:B------:R-:W-:Y:S04]  /*3af20*/  @!UPT UIADD3 URZ, URZ, URZ, URZ ;  /* 0x0000003f3f3ff290 */ /* 0x000fe8000fffe03f */
[----:B------:R1:W-:Y:S04]  /*3af30*/  STL [R1+0x15f8], R236 ;  /* 0x0015f8ec01007387 */ /* 0x0003e80000100800 */
[----:B------:R-:W-:Y:S04]  /*3af40*/  STL [R1+0x15f4], R237 ;  /* 0x0015f4ed01007387 */ /* 0x000fe80000100800 */
[----:B------:R-:W-:Y:S04]  /*3af50*/  STL [R1+0x15f0], R238 ;  /* 0x0015f0ee01007387 */ /* 0x000fe80000100800 */
[----:B------:R-:W-:Y:S04]  /*3af60*/  STL [R1+0x15ec], R239 ;  /* 0x0015ecef01007387 */ /* 0x000fe80000100800 */
[----:B------:R-:W-:Y:S01]  /*3af70*/  STL [R1+0x1608], R232 ;  /* 0x001608e801007387 */ /* 0x000fe20000100800 */
[----:B-1----:R-:W-:-:S03]  /*3af80*/  MOV R236, R91 ;  /* 0x0000005b00ec7202 */ /* 0x002fc60000000f00 */
[----:B------:R1:W-:Y:S04]  /*3af90*/  STL [R1+0x1604], R233 ;  /* 0x001604e901007387 */ /* 0x0003e80000100800 */
[----:B------:R2:W-:Y:S04]  /*3afa0*/  STL [R1+0x1600], R234 ;  /* 0x001600ea01007387 */ /* 0x0005e80000100800 */
[----:B------:R3:W-:Y:S01]  /*3afb0*/  STL [R1+0x15fc], R235 ;  /* 0x0015fceb01007387 */ /* 0x0007e20000100800 */
[----:B-1----:R-:W-:Y:S02]  /*3afc0*/  IMAD.MOV.U32 R233, RZ, RZ, R88 ;  /* 0x000000ffffe97224 */ /* 0x002fe400078e0058 */
[----:B--2---:R-:W-:-:S02]  /*3afd0*/  IMAD.MOV.U32 R234, RZ, RZ, R89 ;  /* 0x000000ffffea7224 */ /* 0x004fc400078e0059 */
[----:B---3--:R-:W-:Y:S02]  /*3afe0*/  IMAD.MOV.U32 R235, RZ, RZ, R90 ;  /* 0x000000ffffeb7224 */ /* 0x008fe400078e005a */
[C---:B------:R-:W-:Y:S01]  /*3aff0*/  HMMA.1688.F32.TF32 R88, R44.reuse, R14, R108 ;  /* 0x0000000e2c58723c */ /* 0x040fe2000008106c */
[----:B------:R1:W-:Y:S04]  /*3b000*/  STL [R1+0x1614], R228 ;  /* 0x001614e401007387 */ /* 0x0003e80000100800 */
[----:B------:R2:W-:Y:S04]  /*3b010*/  STL [R1+0x1610], R229 ;  /* 0x001610e501007387 */ /* 0x0005e80000100800 */
[----:B------:R3:W-:Y:S11]  /*3b020*/  STL [R1+0x160c], R230 ;  /* 0x00160ce601007387 */ /* 0x0007f60000100800 */
[----:B------:R-:W-:Y:S04]  /*3b030*/  @!UPT UIADD3 URZ, URZ, URZ, URZ ;  /* 0x0000003f3f3ff290 */ /* 0x000fe8000fffe03f */
[----:B-1----:R-:W-:Y:S01]  /*3b040*/  IMAD.MOV.U32 R228, RZ, RZ, R88 ;  /* 0x000000ffffe47224 */ /* 0x002fe200078e0058 */
[----:B------:R-:W-:Y:S01]  /*3b050*/  MOV R232, R91 ;  /* 0x0000005b00e87202 */ /* 0x000fe20000000f00 */
[----:B--2---:R-:W-:Y:S02]  /*3b060*/  IMAD.MOV.U32 R229, RZ, RZ, R89 ;  /* 0x000000ffffe57224 */ /* 0x004fe400078e0059 */
[----:B---3--:R-:W-:Y:S02]  /*3b070*/  IMAD.MOV.U32 R230, RZ, RZ, R90 ;  /* 0x000000ffffe67224 */ /* 0x008fe400078e005a */
[C---:B------:R-:W-:Y:S01]  /*3b080*/  HMMA.1688.F32.TF32 R88, R44.reuse, R18, R112 ;  /* 0x000000122c58723c */ /* 0x040fe20000081070 */
[----:B------:R1:W-:Y:S07]  /*3b090*/  STL [R1+0x15e8], R231 ;  /* 0x0015e8e701007387 */ /* 0x0003ee0000100800 */
[C---:B------:R-:W-:Y:S11]  /*3b0a0*/  HMMA.1688.F32.TF32 R92, R44.reuse, R6, R100 ;  /* 0x000000062c5c723c */ /* 0x040ff60000081064 */
[----:B------:R-:W-:Y:S05]  /*3b0b0*/  @!UPT UIADD3 URZ, URZ, URZ, URZ ;  /* 0x0000003f3f3ff290 */ /* 0x000fea000fffe03f */
[----:B------:R-:W-:Y:S01]  /*3b0c0*/  IMAD.MOV.U32 R237, RZ, RZ, R88 ;  /* 0x000000ffffed7224 */ /* 0x000fe200078e0058 */
[----:B-1----:R-:W-:Y:S01]  /*3b0d0*/  MOV R231, R91 ;  /* 0x0000005b00e77202 */ /* 0x002fe20000000f00 */
[----:B------:R-:W-:Y:S02]  /*3b0e0*/  IMAD.MOV.U32 R238, RZ, RZ, R89 ;  /* 0x000000ffffee7224 */ /* 0x000fe400078e0059 */
[----:B------:R-:W-:Y:S02]  /*3b0f0*/  IMAD.MOV.U32 R239, RZ, RZ, R90 ;  /* 0x000000ffffef7224 */ /* 0x000fe400078e005a */
[C---:B------:R-:W-:Y:S01]  /*3b100*/  HMMA.1688.F32.TF32 R88, R44.reuse, R22, R116 ;  /* 0x000000162c58723c */ /* 0x040fe20000081074 */
[----:B------:R-:W-:Y:S04]  /*3b110*/  STL.64 [R1+0x310], R92 ;  /* 0x0003105c01007387 */ /* 0x000fe80000100a00 */
[----:B------:R-:W-:Y:S04]  /*3b120*/  STL.64 [R1+0x318], R94 ;  /* 0x0003185e01007387 */ /* 0x000fe80000100a00 */
[----:B------:R1:W-:Y:S04]  /*3b130*/  STL [R1+0x1624], R236 ;  /* 0x001624ec01007387 */ /* 0x0003e80000100800 */
[----:B------:R2:W-:Y:S04]  /*3b140*/  STL [R1+0x1620], R235 ;  /* 0x001620eb01007387 */ /* 0x0005e80000100800 */
[----:B------:R3:W-:Y:S04]  /*3b150*/  STL [R1+0x161c], R233 ;  /* 0x00161ce901007387 */ /* 0x0007e80000100800 */
[----:B------:R4:W-:Y:S03]  /*3b160*/  STL [R1+0x1618], R234 ;  /* 0x001618ea01007387 */ /* 0x0009e60000100800 */
[----:B-1----:R-:W-:Y:S01]  /*3b170*/  IMAD.MOV.U32 R236, RZ, RZ, R88 ;  /* 0x000000ffffec7224 */ /* 0x002fe200078e0058 */
[----:B------:R-:W-:Y:S01]  /*3b180*/  MOV R64, R39 ;  /* 0x0000002700407202 */ /* 0x000fe20000000f00 */
[----:B--2---:R-:W-:Y:S01]  /*3b190*/  IMAD.MOV.U32 R235, RZ, RZ, R89 ;  /* 0x000000ffffeb7224 */ /* 0x004fe200078e0059 */
[----:B------:R-:W-:Y:S01]  /*3b1a0*/  LDS R116, [R3+0x18180] ;  /* 0x0181800003747984 */ /* 0x000fe20000000800 */
[----:B---3--:R-:W-:Y:S01]  /*3b1b0*/  IMAD.MOV.U32 R233, RZ, RZ, R90 ;  /* 0x000000ffffe97224 */ /* 0x008fe200078e005a */
[----:B----4-:R-:W-:Y:S01]  /*3b1c0*/  MOV R234, R91 ;  /* 0x0000005b00ea7202 */ /* 0x010fe20000000f00 */
[----:B------:R-:W-:Y:S01]  /*3b1d0*/  IMAD.MOV.U32 R67, RZ, RZ, R36 ;  /* 0x000000ffff437224 */ /* 0x000fe200078e0024 */
[----:B------:R-:W-:Y:S01]  /*3b1e0*/  HMMA.1688.F32.TF32 R88, R44, R26, R120 ;  /* 0x0000001a2c58723c */ /* 0x000fe20000081078 */
[----:B------:R1:W-:Y:S04]  /*3b1f0*/  STL [R1+0x1634], R232 ;  /* 0x001634e801007387 */ /* 0x0003e80000100800 */
[----:B------:R-:W-:Y:S04]  /*3b200*/  STL [R1+0x1630], R230 ;  /* 0x001630e601007387 */ /* 0x000fe80000100800 */
[----:B------:R-:W-:Y:S04]  /*3b210*/  STL [R1+0x162c], R228 ;  /* 0x00162ce401007387 */ /* 0x000fe80000100800 */
[----:B------:R2:W-:Y:S01]  /*3b220*/  STL [R1+0x1628], R229 ;  /* 0x001628e501007387 */ /* 0x0005e20000100800 */
[----:B------:R-:W-:-:S02]  /*3b230*/  IMAD.MOV.U32 R66, RZ, RZ, R37 ;  /* 0x000000ffff427224 */ /* 0x000fc400078e0025 */
[----:B------:R-:W-:Y:S01]  /*3b240*/  IMAD.MOV.U32 R65, RZ, RZ, R38 ;  /* 0x000000ffff417224 */ /* 0x000fe200078e0026 */
[----:B------:R-:W-:Y:S04]  /*3b250*/  LDS R118, [R3+0x19180] ;  /* 0x0191800003767984 */ /* 0x000fe80000000800 */
[----:B------:R-:W-:Y:S03]  /*3b260*/  LDS R117, [R0+0x18180] ;  /* 0x0181800000757984 */ /* 0x000fe60000000800 */
[----:B-1----:R-:W-:Y:S01]  /*3b270*/  IMAD.MOV.U32 R232, RZ, RZ, R88 ;  /* 0x000000ffffe87224 */ /* 0x002fe200078e0058 */
[----:B--2---:R-:W-:Y:S01]  /*3b280*/  MOV R229, R91 ;  /* 0x0000005b00e57202 */ /* 0x004fe20000000f00 */
[----:B------:R-:W-:Y:S01]  /*3b290*/  IMAD.MOV.U32 R230, RZ, RZ, R89 ;  /* 0x000000ffffe67224 */ /* 0x000fe200078e0059 */
[----:B------:R-:W-:Y:S01]  /*3b2a0*/  LDS R119, [R0+0x19180] ;  /* 0x0191800000777984 */ /* 0x000fe20000000800 */
[----:B------:R-:W-:-:S02]  /*3b2b0*/  IMAD.MOV.U32 R228, RZ, RZ, R90 ;  /* 0x000000ffffe47224 */ /* 0x000fc400078e005a */
[C---:B------:R-:W-:Y:S08]  /*3b2c0*/  HMMA.1688.F32.TF32 R88, R44.reuse, R30, R124 ;  /* 0x0000001e2c58723c */ /* 0x040ff0000008107c */
[----:B------:R-:W-:Y:S08]  /*3b2d0*/  HMMA.1688.F32.TF32 R44, R44, R34, R128 ;  /* 0x000000222c2c723c */ /* 0x000ff00000081080 */
[-C--:B------:R-:W-:Y:S11]  /*3b2e0*/  HMMA.1688.F32.TF32 R36, R240, R6.reuse, R68 ;  /* 0x00000006f024723c */ /* 0x080ff60000081044 */
[----:B------:R-:W-:Y:S05]  /*3b2f0*/  @!UPT UIADD3 URZ, URZ, URZ, URZ ;  /* 0x0000003f3f3ff290 */ /* 0x000fea000fffe03f */
[----:B------:R-:W-:Y:S01]  /*3b300*/  IMAD.MOV.U32 R111, RZ, RZ, R44 ;  /* 0x000000ffff6f7224 */ /* 0x000fe200078e002c */
[----:B------:R-:W-:Y:S01]  /*3b310*/  MOV R108, R47 ;  /* 0x0000002f006c7202 */ /* 0x000fe20000000f00 */
[----:B------:R-:W-:Y:S02]  /*3b320*/  IMAD.MOV.U32 R110, RZ, RZ, R45 ;  /* 0x000000ffff6e7224 */ /* 0x000fe400078e002d */
[----:B------:R-:W-:Y:S02]  /*3b330*/  IMAD.MOV.U32 R109, RZ, RZ, R46 ;  /* 0x000000ffff6d7224 */ /* 0x000fe400078e002e */
[----:B------:R-:W-:Y:S02]  /*3b340*/  HMMA.1688.F32.TF32 R44, R48, R6, R132 ;  /* 0x00000006302c723c */ /* 0x000fe40000081084 */
[----:B------:R-:W-:Y:S01]  /*3b350*/  IMAD.MOV.U32 R71, RZ, RZ, R36 ;  /* 0x000000ffff477224 */ /* 0x000fe200078e0024 */
[----:B------:R-:W-:Y:S01]  /*3b360*/  MOV R68, R39 ;  /* 0x0000002700447202 */ /* 0x000fe20000000f00 */
[----:B------:R-:W-:-:S02]  /*3b370*/  IMAD.MOV.U32 R70, RZ, RZ, R37 ;  /* 0x000000ffff467224 */ /* 0x000fc400078e0025 */
[----:B------:R-:W-:Y:S02]  /*3b380*/  IMAD.MOV.U32 R69, RZ, RZ, R38 ;  /* 0x000000ffff457224 */ /* 0x000fe400078e0026 */
[-C--:B------:R-:W-:Y:S11]  /*3b390*/  HMMA.1688.F32.TF32 R36, R240, R10.reuse, R72 ;  /* 0x0000000af024723c */ /* 0x080ff60000081048 */
[----:B------:R-:W-:Y:S05]  /*3b3a0*/  @!UPT UIADD3 URZ, URZ, URZ, URZ ;  /* 0x0000003f3f3ff290 */ /* 0x000fea000fffe03f */
[----:B------:R-:W-:Y:S01]  /*3b3b0*/  IMAD.MOV.U32 R115, RZ, RZ, R44 ;  /* 0x000000ffff737224 */ /* 0x000fe200078e002c */
[----:B------:R-:W-:Y:S01]  /*3b3c0*/  MOV R112, R47 ;  /* 0x0000002f00707202 */ /* 0x000fe20000000f00 */
[----:B------:R-:W-:Y:S02]  /*3b3d0*/  IMAD.MOV.U32 R114, RZ, RZ, R45 ;  /* 0x000000ffff727224 */ /* 0x000fe400078e002d */
[----:B------:R-:W-:Y:S02]  /*3b3e0*/  IMAD.MOV.U32 R113, RZ, RZ, R46 ;  /* 0x000000ffff717224 */ /* 0x000fe400078e002e */
[----:B------:R-:W-:Y:S01]  /*3b3f0*/  HMMA.1688.F32.TF32 R44, R48, R10, R136 ;  /* 0x0000000a302c723c */ /* 0x000fe20000081088 */
        /* <DEDUP_REMOVED lines=9> */
[----:B--2---:R-:W-:Y:S02]  /*3b490*/  IMAD.MOV.U32 R233, RZ, RZ, R45 ;  /* 0x000000ffffe97224 */ /* 0x004fe400078e002d */
[----:B---3--:R-:W-:Y:S01]  /*3b4a0*/  IMAD.MOV.U32 R235, RZ, RZ, R46 ;  /* 0x000000ffffeb7224 */ /* 0x008fe200078e002e */
[----:B-1----:R-:W-:Y:S02]  /*3b4b0*/  MOV R236, R47 ;  /* 0x0000002f00ec7202 */ /* 0x002fe40000000f00 */
[----:B------:R-:W-:Y:S01]  /*3b4c0*/  HMMA.1688.F32.TF32 R44, R48, R14, R140 ;  /* 0x0000000e302c723c */ /* 0x000fe2000008108c */
[----:B------:R-:W-:Y:S01]  /*3b4d0*/  IMAD.MOV.U32 R75, RZ, RZ, R36 ;  /* 0x000000ffff4b7224 */ /* 0x000fe200078e0024 */
[----:B------:R-:W-:Y:S01]  /*3b4e0*/  MOV R72, R39 ;  /* 0x0000002700487202 */ /* 0x000fe20000000f00 */
[----:B------:R-:W-:Y:S02]  /*3b4f0*/  IMAD.MOV.U32 R74, RZ, RZ, R37 ;  /* 0x000000ffff4a7224 */ /* 0x000fe400078e0025 */
[----:B------:R-:W-:-:S03]  /*3b500*/  IMAD.MOV.U32 R73, RZ, RZ, R38 ;  /* 0x000000ffff497224 */ /* 0x000fc600078e0026 */
[----:B------:R-:W-:Y:S01]  /*3b510*/  HMMA.1688.F32.TF32 R36, R240, R14, R76 ;  /* 0x0000000ef024723c */ /* 0x000fe2000008104c */
[----:B------:R-:W-:Y:S01]  /*3b520*/  IMAD.MOV.U32 R231, RZ, RZ, R88 ;  /* 0x000000ffffe77224 */ /* 0x000fe200078e0058 */
[----:B------:R-:W-:Y:S01]  /*3b530*/  MOV R237, R91 ;  /* 0x0000005b00ed7202 */ /* 0x000fe20000000f00 */
[----:B------:R-:W-:Y:S02]  /*3b540*/  IMAD.MOV.U32 R239, RZ, RZ, R89 ;  /* 0x000000ffffef7224 */ /* 0x000fe400078e0059 */
[----:B------:R-:W-:-:S03]  /*3b550*/  IMAD.MOV.U32 R238, RZ, RZ, R90 ;  /* 0x000000ffffee7224 */ /* 0x000fc600078e005a */
[C---:B------:R-:W-:Y:S07]  /*3b560*/  HMMA.1688.F32.TF32 R88, R48.reuse, R18, R144 ;  /* 0x000000123058723c */ /* 0x040fee0000081090 */
[----:B------:R-:W-:Y:S01]  /*3b570*/  STL.64 [R1+0x1f0], R44 ;  /* 0x0001f02c01007387 */ /* 0x000fe20000100a00 */
[C---:B------:R-:W-:Y:S03]  /*3b580*/  HMMA.1688.F32.TF32 R92, R48.reuse, R22, R148 ;  /* 0x00000016305c723c */ /* 0x040fe60000081094 */
[----:B------:R1:W-:Y:S05]  /*3b590*/  STL.64 [R1+0x1f8], R46 ;  /* 0x0001f82e01007387 */ /* 0x0003ea0000100a00 */
[----:B-1----:R-:W-:Y:S01]  /*3b5a0*/  HMMA.1688.F32.TF32 R44, R48, R26, R152 ;  /* 0x0000001a302c723c */ /* 0x002fe20000081098 */
[----:B------:R-:W-:Y:S01]  /*3b5b0*/  IMAD.MOV.U32 R79, RZ, RZ, R36 ;  /* 0x000000ffff4f7224 */ /* 0x000fe200078e0024 */
[----:B------:R-:W-:Y:S01]  /*3b5c0*/  MOV R76, R39 ;  /* 0x00000027004c7202 */ /* 0x000fe20000000f00 */
[----:B------:R-:W-:-:S02]  /*3b5d0*/  IMAD.MOV.U32 R78, RZ, RZ, R37 ;  /* 0x000000ffff4e7224 */ /* 0x000fc400078e0025 */
[----:B------:R-:W-:-:S03]  /*3b5e0*/  IMAD.MOV.U32 R77, RZ, RZ, R38 ;  /* 0x000000ffff4d7224 */ /* 0x000fc600078e0026 */
[----:B------:R-:W-:Y:S01]  /*3b5f0*/  HMMA.1688.F32.TF32 R36, R240, R18, R80 ;  /* 0x00000012f024723c */ /* 0x000fe20000081050 */
[----:B------:R-:W-:Y:S04]  /*3b600*/  STL.64 [R1+0x1e0], R88 ;  /* 0x0001e05801007387 */ /* 0x000fe80000100a00 */
[----:B------:R1:W-:Y:S04]  /*3b610*/  STL.64 [R1+0x1e8], R90 ;  /* 0x0001e85a01007387 */ /* 0x0003e80000100a00 */
[----:B------:R-:W-:Y:S04]  /*3b620*/  STL.64 [R1+0x1d0], R92 ;  /* 0x0001d05c01007387 */ /* 0x000fe80000100a00 */
[----:B------:R-:W-:Y:S01]  /*3b630*/  STL.64 [R1+0x1d8], R94 ;  /* 0x0001d85e01007387 */ /* 0x000fe20000100a00 */
[C---:B-1----:R-:W-:Y:S03]  /*3b640*/  HMMA.1688.F32.TF32 R88, R48.reuse, R30, R156 ;  /* 0x0000001e3058723c */ /* 0x042fe6000008109c */
[----:B------:R-:W-:Y:S04]  /*3b650*/  STL.64 [R1+0x1c0], R44 ;  /* 0x0001c02c01007387 */ /* 0x000fe80000100a00 */
[----:B------:R1:W-:Y:S01]  /*3b660*/  STL.64 [R1+0x1c8], R46 ;  /* 0x0001c82e01007387 */ /* 0x0003e20000100a00 */
[----:B------:R-:W-:Y:S08]  /*3b670*/  HMMA.1688.F32.TF32 R48, R48, R34, R160 ;  /* 0x000000223030723c */ /* 0x000ff000000810a0 */
        /* <DEDUP_REMOVED lines=9> */
[----:B------:R2:W-:Y:S01]  /*3b710*/  STL.64 [R1+0x188], R50 ;  /* 0x0001883201007387 */ /* 0x0005e20000100a00 */
[C---:B-1----:R-:W-:Y:S03]  /*3b720*/  HMMA.1688.F32.TF32 R88, R40.reuse, R10, R168 ;  /* 0x0000000a2858723c */ /* 0x042fe600000810a8 */
[----:B------:R-:W-:Y:S04]  /*3b730*/  STL.64 [R1+0x170], R44 ;  /* 0x0001702c01007387 */ /* 0x000fe80000100a00 */
[----:B------:R1:W-:Y:S01]  /*3b740*/  STL.64 [R1+0x178], R46 ;  /* 0x0001782e01007387 */ /* 0x0003e20000100a00 */
[C---:B--2---:R-:W-:Y:S08]  /*3b750*/  HMMA.1688.F32.TF32 R48, R40.reuse, R14, R172 ;  /* 0x0000000e2830723c */ /* 0x044ff000000810ac */
[----:B-1----:R-:W-:Y:S01]  /*3b760*/  HMMA.1688.F32.TF32 R44, R40, R18, R176 ;  /* 0x00000012282c723c */ /* 0x002fe200000810b0 */
[----:B------:R-:W-:Y:S01]  /*3b770*/  IMAD.MOV.U32 R87, RZ, RZ, R36 ;  /* 0x000000ffff577224 */ /* 0x000fe200078e0024 */
[----:B------:R-:W-:Y:S01]  /*3b780*/  MOV R84, R39 ;  /* 0x0000002700547202 */ /* 0x000fe20000000f00 */
[----:B------:R-:W-:Y:S01]  /*3b790*/  IMAD.MOV.U32 R86, RZ, RZ, R37 ;  /* 0x000000ffff567224 */ /* 0x000fe200078e0025 */
[----:B------:R-:W-:Y:S01]  /*3b7a0*/  LDS R36, [R3+0x16380] ;  /* 0x0163800003247984 */ /* 0x000fe20000000800 */
[----:B------:R-:W-:-:S03]  /*3b7b0*/  IMAD.MOV.U32 R85, RZ, RZ, R38 ;  /* 0x000000ffff557224 */ /* 0x000fc600078e0026 */
[----:B------:R-:W-:Y:S04]  /*3b7c0*/  LDS R38, [R3+0x17380] ;  /* 0x0173800003267984 */ /* 0x000fe80000000800 */
[----:B------:R-:W-:Y:S04]  /*3b7d0*/  LDS R37, [R0+0x16380] ;  /* 0x0163800000257984 */ /* 0x000fe80000000800 */
[----:B------:R-:W1:Y:S04]  /*3b7e0*/  LDS R39, [R0+0x17380] ;  /* 0x0173800000277984 */ /* 0x000e680000000800 */
[----:B------:R-:W-:Y:S04]  /*3b7f0*/  STL.64 [R1+0x160], R88 ;  /* 0x0001605801007387 */ /* 0x000fe80000100a00 */
[----:B------:R2:W-:Y:S04]  /*3b800*/  STL.64 [R1+0x168], R90 ;  /* 0x0001685a01007387 */ /* 0x0005e80000100a00 */
[----:B------:R-:W-:Y:S04]  /*3b810*/  STL.64 [R1+0x150], R48 ;  /* 0x0001503001007387 */ /* 0x000fe80000100a00 */
[----:B------:R3:W-:Y:S01]  /*3b820*/  STL.64 [R1+0x158], R50 ;  /* 0x0001583201007387 */ /* 0x0007e20000100a00 */
[C---:B--2---:R-:W-:Y:S03]  /*3b830*/  HMMA.1688.F32.TF32 R88, R40.reuse, R22, R180 ;  /* 0x000000162858723c */ /* 0x044fe600000810b4 */
[----:B------:R-:W-:Y:S04]  /*3b840*/  STL.64 [R1+0x140], R44 ;  /* 0x0001402c01007387 */ /* 0x000fe80000100a00 */
[----:B------:R2:W-:Y:S01]  /*3b850*/  STL.64 [R1+0x148], R46 ;  /* 0x0001482e01007387 */ /* 0x0005e20000100a00 */
[C---:B---3--:R-:W-:Y:S08]  /*3b860*/  HMMA.1688.F32.TF32 R48, R40.reuse, R26, R184 ;  /* 0x0000001a2830723c */ /* 0x048ff000000810b8 */
[C---:B--2---:R-:W-:Y:S08]  /*3b870*/  HMMA.1688.F32.TF32 R44, R40.reuse, R30, R188 ;  /* 0x0000001e282c723c */ /* 0x044ff000000810bc */
        /* <DEDUP_REMOVED lines=11> */
[----:B-1----:R-:W-:Y:S07]  /*3b930*/  HMMA.1688.F32.TF32 R40, R36, R14, R204 ;  /* 0x0000000e2428723c */ /* 0x002fee00000810cc */
[----:B------:R-:W-:Y:S04]  /*3b940*/  STL.64 [R1+0x50], R48 ;  /* 0x0000503001007387 */ /* 0x000fe80000100a00 */
[----:B------:R-:W-:Y:S11]  /*3b950*/  STL.64 [R1+0x58], R50 ;  /* 0x0000583201007387 */ /* 0x000ff60000100a00 */
[----:B------:R-:W-:Y:S01]  /*3b960*/  @!UPT UIADD3 URZ, URZ, URZ, URZ ;  /* 0x0000003f3f3ff290 */ /* 0x000fe2000fffe03f */
[----:B------:R-:W-:Y:S01]  /*3b970*/  STL.64 [R1+0x10], R40 ;  /* 0x0000102801007387 */ /* 0x000fe20000100a00 */
[----:B------:R-:W-:-:S03]  /*3b980*/  IMAD.MOV.U32 R2, RZ, RZ, R43 ;  /* 0x000000ffff027224 */ /* 0x000fc600078e002b */
[----:B------:R-:W-:Y:S04]  /*3b990*/  STL.64 [R1+0x20], R44 ;  /* 0x0000202c01007387 */ /* 0x000fe80000100a00 */
[----:B------:R-:W-:Y:S04]  /*3b9a0*/  STL.64 [R1+0x28], R46 ;  /* 0x0000282e01007387 */ /* 0x000fe80000100a00 */
[----:B------:R1:W-:Y:S02]  /*3b9b0*/  STL [R1+0x18], R42 ;  /* 0x0000182a01007387 */ /* 0x0003e40000100800 */
[----:B-1----:R-:W-:Y:S01]  /*3b9c0*/  HMMA.1688.F32.TF32 R40, R36, R18, R208 ;  /* 0x000000122428723c */ /* 0x002fe200000810d0 */
[----:B------:R-:W-:Y:S01]  /*3b9d0*/  IMAD.MOV.U32 R91, RZ, RZ, R68 ;  /* 0x000000ffff5b7224 */ /* 0x000fe200078e0044 */
[----:B------:R-:W-:Y:S01]  /*3b9e0*/  MOV R90, R69 ;  /* 0x00000045005a7202 */ /* 0x000fe20000000f00 */
[----:B------:R-:W-:-:S02]  /*3b9f0*/  IMAD.MOV.U32 R68, RZ, RZ, R21 ;  /* 0x000000ffff447224 */ /* 0x000fc400078e0015 */
[----:B------:R-:W-:Y:S01]  /*3ba00*/  IMAD.MOV.U32 R89, RZ, RZ, R70 ;  /* 0x000000ffff597224 */ /* 0x000fe200078e0046 */
[----:B------:R-:W-:Y:S01]  /*3ba10*/  MOV R70, R17 ;  /* 0x0000001100467202 */ /* 0x000fe20000000f00 */
[----:B------:R-:W-:Y:S02]  /*3ba20*/  IMAD.MOV.U32 R69, RZ, RZ, R20 ;  /* 0x000000ffff457224 */ /* 0x000fe400078e0014 */
[----:B------:R-:W-:Y:S01]  /*3ba30*/  IMAD.MOV.U32 R88, RZ, RZ, R71 ;  /* 0x000000ffff587224 */ /* 0x000fe200078e0047 */
[----:B------:R-:W-:Y:S01]  /*3ba40*/  MOV R162, R65 ;  /* 0x0000004100a27202 */ /* 0x000fe20000000f00 */
[----:B------:R-:W-:Y:S02]  /*3ba50*/  IMAD.MOV.U32 R163, RZ, RZ, R64 ;  /* 0x000000ffffa37224 */ /* 0x000fe400078e0040 */
[----:B------:R-:W-:Y:S02]  /*3ba60*/  IMAD.MOV.U32 R71, RZ, RZ, R224 ;  /* 0x000000ffff477224 */ /* 0x000fe400078e00e0 */
[----:B------:R-:W-:-:S02]  /*3ba70*/  IMAD.MOV.U32 R64, RZ, RZ, R13 ;  /* 0x000000ffff407224 */ /* 0x000fc400078e000d */
[----:B------:R-:W-:-:S06]  /*3ba80*/  IMAD.MOV.U32 R161, RZ, RZ, R66 ;  /* 0x000000ffffa17224 */ /* 0x000fcc00078e0042 */
[----:B------:R-:W-:Y:S04]  /*3ba90*/  STL.64 [R1], R40 ;  /* 0x0000002801007387 */ /* 0x000fe80000100a00 */
[----:B------:R1:W-:Y:S04]  /*3baa0*/  STL.64 [R1+0x8], R42 ;  /* 0x0000082a01007387 */ /* 0x0003e80000100a00 */
[----:B------:R-:W2:Y:S01]  /*3bab0*/  LDL.LU R21, [R1+0x1734] ;  /* 0x0017340001157983 */ /* 0x000ea20000300800 */
[----:B------:R-:W-:-:S03]  /*3bac0*/  IMAD.MOV.U32 R65, RZ, RZ, R12 ;  /* 0x000000ffff417224 */ /* 0x000fc600078e000c */
        /* <DEDUP_REMOVED lines=12> */
[----:B------:R-:W-:Y:S01]  /*3bb90*/  MOV R82, R61 ;  /* 0x0000003d00527202 */ /* 0x000fe20000000f00 */
[----:B------:R-:W-:Y:S02]  /*3bba0*/  IMAD.MOV.U32 R60, RZ, RZ, R227 ;  /* 0x000000ffff3c7224 */ /* 0x000fe400078e00e3 */
[----:B------:R-:W4:Y:S01]  /*3bbb0*/  LDL.LU R9, [R1+0x171c] ;  /* 0x00171c0001097983 */ /* 0x000f220000300800 */
[----:B------:R-:W-:Y:S02]  /*3bbc0*/  IMAD.MOV.U32 R103, RZ, RZ, R80 ;  /* 0x000000ffff677224 */ /* 0x000fe400078e0050 */
        /* <DEDUP_REMOVED lines=14> */
[----:B------:R-:W-:-:S02]  /*3bcb0*/  IMAD.MOV.U32 R56, RZ, RZ, R223 ;  /* 0x000000ffff387224 */ /* 0x000fc400078e00df */
[----:B------:R-:W-:Y:S01]  /*3bcc0*/  IMAD.MOV.U32 R99, RZ, RZ, R76 ;  /* 0x000000ffff637224 */ /* 0x000fe200078e004c */
[----:B------:R-:W4:Y:S01]  /*3bcd0*/  LDL.LU R216, [R1+0x1708] ;  /* 0x0017080001d87983 */ /* 0x000f220000300800 */
[----:B------:R-:W-:Y:S01]  /*3bce0*/  IMAD.MOV.U32 R77, RZ, RZ, R58 ;  /* 0x000000ffff4d7224 */ /* 0x000fe200078e003a */
[----:B------:R-:W-:Y:S01]  /*3bcf0*/  MOV R58, R221 ;  /* 0x000000dd003a7202 */ /* 0x000fe20000000f00 */
[----:B------:R-:W-:Y:S01]  /*3bd00*/  IMAD.MOV.U32 R57, RZ, RZ, R222 ;  /* 0x000000ffff397224 */ /* 0x000fe200078e00de */
[----:B------:R-:W4:Y:S01]  /*3bd10*/  LDL.LU R223, [R1+0x1704] ;  /* 0x0017040001df7983 */ /* 0x000f220000300800 */
[----:B------:R-:W-:Y:S02]  /*3bd20*/  IMAD.MOV.U32 R76, RZ, RZ, R59 ;  /* 0x000000ffff4c7224 */ /* 0x000fe400078e003b */
[----:B------:R-:W-:Y:S01]  /*3bd30*/  IMAD.MOV.U32 R59, RZ, RZ, R212 ;  /* 0x000000ffff3b7224 */ /* 0x000fe200078e00d4 */
[----:B------:R-:W4:Y:S01]  /*3bd40*/  LDL.LU R222, [R1+0x1700] ;  /* 0x0017000001de7983 */ /* 0x000f220000300800 */
[----:B------:R-:W-:-:S03]  /*3bd50*/  IMAD.MOV.U32 R44, RZ, RZ, R219 ;  /* 0x000000ffff2c7224 */ /* 0x000fc600078e00db */
[----:B------:R-:W4:Y:S01]  /*3bd60*/  LDL.LU R221, [R1+0x16fc] ;  /* 0x0016fc0001dd7983 */ /* 0x000f220000300800 */
[----:B------:R-:W-:Y:S01]  /*3bd70*/  IMAD.MOV.U32 R45, RZ, RZ, R218 ;  /* 0x000000ffff2d7224 */ /* 0x000fe200078e00da */
[----:B------:R-:W-:Y:S02]  /*3bd80*/  MOV R46, R217 ;  /* 0x000000d9002e7202 */ /* 0x000fe40000000f00 */
[----:B------:R-:W4:Y:S01]  /*3bd90*/  LDL.LU R212, [R1+0x16f8] ;  /* 0x0016f80001d47983 */ /* 0x000f220000300800 */
[----:B------:R-:W-:-:S03]  /*3bda0*/  IMAD.MOV.U32 R47, RZ, RZ, R252 ;  /* 0x000000ffff2f7224 */ /* 0x000fc600078e00fc */
[----:B------:R-:W1:Y:S01]  /*3bdb0*/  LDL.LU R219, [R1+0x16f4] ;  /* 0x0016f40001db7983 */ /* 0x000e620000300800 */
[----:B------:R-:W-:-:S03]  /*3bdc0*/  IMAD.MOV.U32 R168, RZ, RZ, R215 ;  /* 0x000000ffffa87224 */ /* 0x000fc600078e00d7 */
[----:B------:R-:W4:Y:S01]  /*3bdd0*/  LDL.LU R218, [R1+0x16f0] ;  /* 0x0016f00001da7983 */ /* 0x000f220000300800 */
[----:B------:R-:W-:-:S03]  /*3bde0*/  IMAD.MOV.U32 R169, RZ, RZ, R214 ;  /* 0x000000ffffa97224 */ /* 0x000fc600078e00d6 */
[----:B------:R-:W4:Y:S01]  /*3bdf0*/  LDL.LU R217, [R1+0x16ec] ;  /* 0x0016ec0001d97983 */ /* 0x000f220000300800 */
[----:B------:R-:W-:-:S03]  /*3be00*/  MOV R170, R213 ;  /* 0x000000d500aa7202 */ /* 0x000fc60000000f00 */
[----:B------:R-:W4:Y:S04]  /*3be10*/  LDL.LU R252, [R1+0x16e8] ;  /* 0x0016e80001fc7983 */ /* 0x000f280000300800 */
[----:B------:R-:W4:Y:S04]  /*3be20*/  LDL.LU R215, [R1+0x16e4] ;  /* 0x0016e40001d77983 */ /* 0x000f280000300800 */
[----:B------:R-:W4:Y:S04]  /*3be30*/  LDL.LU R214, [R1+0x16e0] ;  /* 0x0016e00001d67983 */ /* 0x000f280000300800 */
[----:B------:R-:W4:Y:S01]  /*3be40*/  LDL.LU R213, [R1+0x16dc] ;  /* 0x0016dc0001d57983 */ /* 0x000f220000300800 */
[----:B------:R-:W-:-:S02]  /*3be50*/  IMAD.MOV.U32 R171, RZ, RZ, R32 ;  /* 0x000000ffffab7224 */ /* 0x000fc400078e0020 */
[----:B------:R-:W-:Y:S01]  /*3be60*/  IMAD.MOV.U32 R172, RZ, RZ, R33 ;  /* 0x000000ffffac7224 */ /* 0x000fe200078e0021 */
[----:B------:R-:W4:Y:S01]  /*3be70*/  LDL.LU R32, [R1+0x16d8] ;  /* 0x0016d80001207983 */ /* 0x000f220000300800 */
[----:B------:R-:W-:Y:S01]  /*3be80*/  IMAD.MOV.U32 R173, RZ, RZ, R5 ;  /* 0x000000ffffad7224 */ /* 0x000fe200078e0005 */
[----:B------:R-:W-:Y:S02]  /*3be90*/  MOV R174, R4 ;  /* 0x0000000400ae7202 */ /* 0x000fe40000000f00 */
        /* <DEDUP_REMOVED lines=8> */
[----:B------:R-:W-:-:S03]  /*3bf20*/  IMAD.MOV.U32 R179, RZ, RZ, R16 ;  /* 0x000000ffffb37224 */ /* 0x000fc600078e0010 */
[----:B------:R-:W4:Y:S04]  /*3bf30*/  LDL.LU R25, [R1+0x16c4] ;  /* 0x0016c40001197983 */ /* 0x000f280000300800 */
[----:B------:R-:W4:Y:S04]  /*3bf40*/  LDL.LU R28, [R1+0x16c0] ;  /* 0x0016c000011c7983 */ /* 0x000f280000300800 */
[----:B------:R-:W4:Y:S01]  /*3bf50*/  LDL.LU R29, [R1+0x16bc] ;  /* 0x0016bc00011d7983 */ /* 0x000f220000300800 */
[----:B------:R-:W-:-:S03]  /*3bf60*/  IMAD.MOV.U32 R183, RZ, RZ, R8 ;  /* 0x000000ffffb77224 */ /* 0x000fc600078e0008 */
[----:B------:R-:W4:Y:S01]  /*3bf70*/  LDL.LU R16, [R1+0x16b8] ;  /* 0x0016b80001107983 */ /* 0x000f220000300800 */
[----:B--2---:R-:W-:Y:S01]  /*3bf80*/  MOV R182, R21 ;  /* 0x0000001500b67202 */ /* 0x004fe20000000f00 */
[----:B---3--:R-:W-:Y:S02]  /*3bf90*/  IMAD.MOV.U32 R181, RZ, RZ, R20 ;  /* 0x000000ffffb57224 */ /* 0x008fe400078e0014 */
[----:B----4-:R-:W-:Y:S02]  /*3bfa0*/  IMAD.MOV.U32 R180, RZ, RZ, R17 ;  /* 0x000000ffffb47224 */ /* 0x010fe400078e0011 */
[----:B------:R-:W2:Y:S04]  /*3bfb0*/  LDL.LU R17, [R1+0x16b4] ;  /* 0x0016b40001117983 */ /* 0x000ea80000300800 */
[----:B------:R-:W3:Y:S04]  /*3bfc0*/  LDL.LU R20, [R1+0x16b0] ;  /* 0x0016b00001147983 */ /* 0x000ee80000300800 */
[----:B------:R-:W4:Y:S01]  /*3bfd0*/  LDL.LU R21, [R1+0x16ac] ;  /* 0x0016ac0001157983 */ /* 0x000f220000300800 */
[----:B------:R-:W-:Y:S01]  /*3bfe0*/  MOV R186, R13 ;  /* 0x0000000d00ba7202 */ /* 0x000fe20000000f00 */
[----:B------:R-:W-:-:S02]  /*3bff0*/  IMAD.MOV.U32 R185, RZ, RZ, R12 ;  /* 0x000000ffffb97224 */ /* 0x000fc400078e000c */
[----:B------:R-:W2:Y:S01]  /*3c000*/  LDL.LU R8, [R1+0x16a8] ;  /* 0x0016a80001087983 */ /* 0x000ea20000300800 */
[----:B------:R-:W-:-:S03]  /*3c010*/  IMAD.MOV.U32 R184, RZ, RZ, R9 ;  /* 0x000000ffffb87224 */ /* 0x000fc600078e0009 */
[----:B------:R-:W2:Y:S01]  /*3c020*/  LDL.LU R9, [R1+0x16a4] ;  /* 0x0016a40001097983 */ /* 0x000ea20000300800 */
[----:B------:R-:W-:-:S03]  /*3c030*/  IMAD.MOV.U32 R187, RZ, RZ, R224 ;  /* 0x000000ffffbb7224 */ /* 0x000fc600078e00e0 */
[----:B------:R-:W2:Y:S04]  /*3c040*/  LDL.LU R12, [R1+0x16a0] ;  /* 0x0016a000010c7983 */ /* 0x000ea80000300800 */
[----:B------:R-:W2:Y:S01]  /*3c050*/  LDL.LU R13, [R1+0x169c] ;  /* 0x00169c00010d7983 */ /* 0x000ea20000300800 */
[----:B------:R-:W-:Y:S01]  /*3c060*/  MOV R190, R227 ;  /* 0x000000e300be7202 */ /* 0x000fe20000000f00 */
[----:B------:R-:W-:Y:S02]  /*3c070*/  IMAD.MOV.U32 R189, RZ, RZ, R226 ;  /* 0x000000ffffbd7224 */ /* 0x000fe400078e00e2 */
        /* <DEDUP_REMOVED lines=14> */
[----:B-1----:R-:W-:Y:S01]  /*3c160*/  MOV R42, R219 ;  /* 0x000000db002a7202 */ /* 0x002fe20000000f00 */
        /* <DEDUP_REMOVED lines=14> */
[----:B------:R-:W2:Y:S04]  /*3c250*/  LDL.LU R215, [R1+0x165c] ;  /* 0x00165c0001d77983 */ /* 0x000ea80000300800 */
[----:B------:R-:W2:Y:S01]  /*3c260*/  LDL.LU R252, [R1+0x1658] ;  /* 0x0016580001fc7983 */ /* 0x000ea20000300800 */
[----:B------:R-:W-:Y:S01]  /*3c270*/  IMAD.MOV.U32 R48, RZ, RZ, R251 ;  /* 0x000000ffff307224 */ /* 0x000fe200078e00fb */
[----:B------:R-:W-:Y:S01]  /*3c280*/  MOV R50, R249 ;  /* 0x000000f900327202 */ /* 0x000fe20000000f00 */
[----:B------:R-:W-:-:S02]  /*3c290*/  IMAD.MOV.U32 R49, RZ, RZ, R250 ;  /* 0x000000ffff317224 */ /* 0x000fc400078e00fa */
[----:B------:R-:W-:Y:S01]  /*3c2a0*/  IMAD.MOV.U32 R51, RZ, RZ, R248 ;  /* 0x000000ffff337224 */ /* 0x000fe200078e00f8 */
[----:B------:R-:W-:Y:S01]  /*3c2b0*/  MOV R166, R245 ;  /* 0x000000f500a67202 */ /* 0x000fe20000000f00 */
[----:B------:R-:W-:Y:S02]  /*3c2c0*/  IMAD.MOV.U32 R164, RZ, RZ, R247 ;  /* 0x000000ffffa47224 */ /* 0x000fe400078e00f7 */
[----:B------:R-:W-:Y:S02]  /*3c2d0*/  IMAD.MOV.U32 R165, RZ, RZ, R246 ;  /* 0x000000ffffa57224 */ /* 0x000fe400078e00f6 */
[----:B------:R-:W-:Y:S01]  /*3c2e0*/  IMAD.MOV.U32 R167, RZ, RZ, R244 ;  /* 0x000000ffffa77224 */ /* 0x000fe200078e00f4 */
[----:B------:R-:W-:Y:S01]  /*3c2f0*/  MOV R204, R234 ;  /* 0x000000ea00cc7202 */ /* 0x000fe20000000f00 */
[----:B------:R-:W-:Y:S02]  /*3c300*/  IMAD.MOV.U32 R205, RZ, RZ, R233 ;  /* 0x000000ffffcd7224 */ /* 0x000fe400078e00e9 */
[----:B------:R-:W-:-:S02]  /*3c310*/  IMAD.MOV.U32 R206, RZ, RZ, R235 ;  /* 0x000000ffffce7224 */ /* 0x000fc400078e00eb */
[----:B------:R-:W-:Y:S02]  /*3c320*/  IMAD.MOV.U32 R207, RZ, RZ, R236 ;  /* 0x000000ffffcf7224 */ /* 0x000fe400078e00ec */
[----:B---3--:R-:W-:Y:S02]  /*3c330*/  IMAD.MOV.U32 R121, RZ, RZ, R20 ;  /* 0x000000ffff797224 */ /* 0x008fe400078e0014 */
[----:B------:R-:W-:Y:S01]  /*3c340*/  LDS R20, [R3+0x18000] ;  /* 0x0180000003147984 */ /* 0x000fe20000000800 */
[----:B----4-:R-:W-:-:S03]  /*3c350*/  MOV R120, R21 ;  /* 0x0000001500787202 */ /* 0x010fc60000000f00 */
[----:B------:R-:W-:Y:S01]  /*3c360*/  LDS R21, [R0+0x18000] ;  /* 0x0180000000157984 */ /* 0x000fe20000000800 */
[----:B--2---:R-:W-:Y:S02]  /*3c370*/  IMAD.MOV.U32 R243, RZ, RZ, R8 ;  /* 0x000000fffff37224 */ /* 0x004fe400078e0008 */
[----:B------:R-:W-:Y:S02]  /*3c380*/  IMAD.MOV.U32 R242, RZ, RZ, R9 ;  /* 0x000000fffff27224 */ /* 0x000fe400078e0009 */
[----:B------:R-:W-:Y:S01]  /*3c390*/  IMAD.MOV.U32 R241, RZ, RZ, R12 ;  /* 0x000000fffff17224 */ /* 0x000fe200078e000c */
[----:B------:R-:W-:Y:S01]  /*3c3a0*/  MOV R240, R13 ;  /* 0x0000000d00f07202 */ /* 0x000fe20000000f00 */
[C---:B------:R-:W-:Y:S08]  /*3c3b0*/  HMMA.1688.F32.TF32 R224, R36.reuse, R34, R224 ;  /* 0x0000002224e0723c */ /* 0x040ff000000810e0 */
[C---:B------:R-:W-:Y:S08]  /*3c3c0*/  HMMA.1688.F32.TF32 R220, R36.reuse, R30, R220 ;  /* 0x0000001e24dc723c */ /* 0x040ff000000810dc */
[C---:B------:R-:W-:Y:S01]  /*3c3d0*/  HMMA.1688.F32.TF32 R248, R36.reuse, R22, R212 ;  /* 0x0000001624f8723c */ /* 0x040fe200000810d4 */
[----:B------:R-:W-:Y:S04]  /*3c3e0*/  LDS R22, [R3+0x19000] ;  /* 0x0190000003167984 */ /* 0x000fe80000000800 */
[----:B------:R-:W-:Y:S04]  /*3c3f0*/  LDS R23, [R0+0x19000] ;  /* 0x0190000000177984 */ /* 0x000fe80000000800 */
[----:B------:R-:W1:Y:S04]  /*3c400*/  LDSM.16.M88.4 R156, [R252+0x80180] ;  /* 0x08018000fc9c783b */ /* 0x000e680000000200 */
[----:B------:R-:W2:Y:S04]  /*3c410*/  LDSM.16.M88.4 R148, [R252+0x84180] ;  /* 0x08418000fc94783b */ /* 0x000ea80000000200 */
[----:B------:R-:W3:Y:S04]  /*3c420*/  LDSM.16.M88.4 R144, [R252+0x86180] ;  /* 0x08618000fc90783b */ /* 0x000ee80000000200 */
[----:B------:R-:W4:Y:S01]  /*3c430*/  LDSM.16.M88.4 R132, [R252+0x8c180] ;  /* 0x08c18000fc84783b */ /* 0x000f220000000200 */
[----:B------:R-:W-:Y:S03]  /*3c440*/  HMMA.1688.F32.TF32 R244, R36, R26, R216 ;  /* 0x0000001a24f4723c */ /* 0x000fe600000810d8 */
[----:B------:R-:W-:Y:S04]  /*3c450*/  STL.64 [R1+0x15a0], R250 ;  /* 0x0015a0fa01007387 */ /* 0x000fe80000100a00 */
[----:B------:R-:W-:Y:S01]  /*3c460*/  STL.64 [R1+0x1598], R248 ;  /* 0x001598f801007387 */ /* 0x000fe20000100a00 */
[----:B------:R-:W-:-:S03]  /*3c470*/  IMAD.MOV.U32 R92, RZ, RZ, R75 ;  /* 0x000000ffff5c7224 */ /* 0x000fc600078e004b */
[----:B------:R-:W2:Y:S01]  /*3c480*/  LDSM.16.M88.4 R152, [R252+0x82180] ;  /* 0x08218000fc98783b */ /* 0x000ea20000000200 */
[----:B------:R-:W-:-:S03]  /*3c490*/  IMAD.MOV.U32 R93, RZ, RZ, R74 ;  /* 0x000000ffff5d7224 */ /* 0x000fc600078e004a */
[----:B------:R-:W3:Y:S01]  /*3c4a0*/  LDSM.16.M88.4 R140, [R252+0x88180] ;  /* 0x08818000fc8c783b */ /* 0x000ee20000000200 */
[----:B------:R-:W-:-:S03]  /*3c4b0*/  MOV R94, R73 ;  /* 0x00000049005e7202 */ /* 0x000fc60000000f00 */
[----:B------:R-:W3:Y:S01]  /*3c4c0*/  LDSM.16.M88.4 R136, [R252+0x8a180] ;  /* 0x08a18000fc88783b */ /* 0x000ee20000000200 */
[----:B------:R-:W-:-:S03]  /*3c4d0*/  IMAD.MOV.U32 R95, RZ, RZ, R72 ;  /* 0x000000ffff5f7224 */ /* 0x000fc600078e0048 */
[----:B------:R-:W4:Y:S01]  /*3c4e0*/  LDSM.16.M88.4 R128, [R252+0x8e180] ;  /* 0x08e18000fc80783b */ /* 0x000f220000000200 */
[----:B-1----:R-:W-:Y:S03]  /*3c4f0*/  HMMA.1688.F32.TF32 R240, R20, R156, R240 ;  /* 0x0000009c14f0723c */ /* 0x002fe600000810f0 */
[----:B------:R-:W-:Y:S04]  /*3c500*/  STL.64 [R1+0x15b0], R246 ;  /* 0x0015b0f601007387 */ /* 0x000fe80000100a00 */
[----:B------:R-:W-:Y:S04]  /*3c510*/  STL.64 [R1+0x15a8], R244 ;  /* 0x0015a8f401007387 */ /* 0x000fe80000100a00 */
[----:B------:R-:W-:Y:S04]  /*3c520*/  STL.64 [R1+0x15c0], R222 ;  /* 0x0015c0de01007387 */ /* 0x000fe80000100a00 */
[----:B------:R-:W-:Y:S04]  /*3c530*/  STL.64 [R1+0x15b8], R220 ;  /* 0x0015b8dc01007387 */ /* 0x000fe80000100a00 */
[----:B------:R-:W-:Y:S04]  /*3c540*/  STL.64 [R1+0x15d0], R226 ;  /* 0x0015d0e201007387 */ /* 0x000fe80000100a00 */
[----:B------:R-:W-:Y:S04]  /*3c550*/  STL.64 [R1+0x15c8], R224 ;  /* 0x0015c8e001007387 */ /* 0x000fe80000100a00 */
[----:B--2---:R-:W-:Y:S04]  /*3c560*/  STL [R1+0x1594], R150 ;  /* 0x0015949601007387 */ /* 0x004fe80000100800 */
[----:B------:R-:W-:Y:S04]  /*3c570*/  STL [R1+0x1590], R151 ;  /* 0x0015909701007387 */ /* 0x000fe80000100800 */
[----:B---3--:R-:W-:Y:S04]  /*3c580*/  STL [R1+0x158c], R146 ;  /* 0x00158c9201007387 */ /* 0x008fe80000100800 */
[----:B------:R-:W-:Y:S04]  /*3c590*/  STL [R1+0x1588], R147 ;  /* 0x0015889301007387 */ /* 0x000fe80000100800 */
[----:B----4-:R-:W-:Y:S04]  /*3c5a0*/  STL [R1+0x1584], R134 ;  /* 0x0015848601007387 */ /* 0x010fe80000100800 */
[----:B------:R-:W-:Y:S04]  /*3c5b0*/  STL [R1+0x1580], R135 ;  /* 0x0015808701007387 */ /* 0x000fe80000100800 */
[----:B------:R-:W-:Y:S04]  /*3c5c0*/  STL.64 [R1+0x15e0], R242 ;  /* 0x0015e0f201007387 */ /* 0x000fe80000100a00 */
[----:B------:R-:W-:Y:S04]  /*3c5d0*/  STL.64 [R1+0x15d8], R240 ;  /* 0x0015d8f001007387 */ /* 0x000fe80000100a00 */
[----:B------:R-:W2:Y:S04]  /*3c5e0*/  LDL.LU R234, [R1+0x1654] ;  /* 0x0016540001ea7983 */ /* 0x000ea80000300800 */
[----:B------:R-:W3:Y:S04]  /*3c5f0*/  LDL.LU R233, [R1+0x1650] ;  /* 0x0016500001e97983 */ /* 0x000ee80000300800 */
        /* <DEDUP_REMOVED lines=18> */
[C---:B------:R-:W-:Y:S07]  /*3c720*/  HMMA.1688.F32.TF32 R16, R20.reuse, R132, R192 ;  /* 0x000000841410723c */ /* 0x040fee00000810c0 */
[----:B------:R-:W-:Y:S01]  /*3c730*/  MOV R192, R231 ;  /* 0x000000e700c07202 */ /* 0x000fe20000000f00 */
[----:B------:R-:W-:Y:S01]  /*3c740*/  IMAD.MOV.U32 R193, RZ, RZ, R239 ;  /* 0x000000ffffc17224 */ /* 0x000fe200078e00ef */
[----:B------:R-:W4:Y:S01]  /*3c750*/  LDL.LU R231, [R1+0x1644] ;  /* 0x0016440001e77983 */ /* 0x000f220000300800 */
[----:B------:R-:W-:Y:S01]  /*3c760*/  HMMA.1688.F32.TF32 R120, R20, R152, R120 ;  /* 0x000000981478723c */ /* 0x000fe20000081078 */
[----:B------:R-:W-:-:S02]  /*3c770*/  IMAD.MOV.U32 R194, RZ, RZ, R238 ;  /* 0x000000ffffc27224 */ /* 0x000fc400078e00ee */
[----:B------:R-:W4:Y:S01]  /*3c780*/  LDL.LU R239, [R1+0x1640] ;  /* 0x0016400001ef7983 */ /* 0x000f220000300800 */
[----:B------:R-:W-:-:S03]  /*3c790*/  IMAD.MOV.U32 R195, RZ, RZ, R237 ;  /* 0x000000ffffc37224 */ /* 0x000fc600078e00ed */
[----:B------:R-:W4:Y:S01]  /*3c7a0*/  LDL.LU R238, [R1+0x163c] ;  /* 0x00163c0001ee7983 */ /* 0x000f220000300800 */
[C---:B------:R-:W-:Y:S03]  /*3c7b0*/  HMMA.1688.F32.TF32 R124, R20.reuse, R148, R124 ;  /* 0x00000094147c723c */ /* 0x040fe6000008107c */
[----:B------:R-:W4:Y:S05]  /*3c7c0*/  LDL.LU R237, [R1+0x1638] ;  /* 0x0016380001ed7983 */ /* 0x000f2a0000300800 */
[C---:B------:R-:W-:Y:S08]  /*3c7d0*/  HMMA.1688.F32.TF32 R4, R20.reuse, R144, R4 ;  /* 0x000000901404723c */ /* 0x040ff00000081004 */
[C---:B------:R-:W-:Y:S01]  /*3c7e0*/  HMMA.1688.F32.TF32 R8, R20.reuse, R140, R196 ;  /* 0x0000008c1408723c */ /* 0x040fe200000810c4 */
[----:B------:R-:W-:Y:S04]  /*3c7f0*/  LDS R196, [R3+0x18200] ;  /* 0x0182000003c47984 */ /* 0x000fe80000000800 */
[----:B------:R-:W-:Y:S03]  /*3c800*/  LDS R198, [R3+0x19200] ;  /* 0x0192000003c67984 */ /* 0x000fe60000000800 */
[C---:B------:R-:W-:Y:S01]  /*3c810*/  HMMA.1688.F32.TF32 R12, R20.reuse, R136, R40 ;  /* 0x00000088140c723c */ /* 0x040fe20000081028 */
[----:B------:R-:W-:Y:S04]  /*3c820*/  LDS R197, [R0+0x18200] ;  /* 0x0182000000c57984 */ /* 0x000fe80000000800 */
[----:B------:R-:W2:Y:S03]  /*3c830*/  LDS R199, [R0+0x19200] ;  /* 0x0192000000c77984 */ /* 0x000ea60000000800 */
[----:B------:R-:W-:Y:S07]  /*3c840*/  HMMA.1688.F32.TF32 R20, R20, R128, R188 ;  /* 0x000000801414723c */ /* 0x000fee00000810bc */
[----:B------:R-:W-:Y:S01]  /*3c850*/  MOV R188, R232 ;  /* 0x000000e800bc7202 */ /* 0x000fe20000000f00 */
[----:B------:R-:W-:Y:S01]  /*3c860*/  IMAD.MOV.U32 R189, RZ, RZ, R230 ;  /* 0x000000ffffbd7224 */ /* 0x000fe200078e00e6 */
[----:B------:R-:W4:Y:S01]  /*3c870*/  LDL.LU R232, [R1+0x1634] ;  /* 0x0016340001e87983 */ /* 0x000f220000300800 */
[----:B------:R-:W-:Y:S01]  /*3c880*/  IMAD.MOV.U32 R190, RZ, RZ, R228 ;  /* 0x000000ffffbe7224 */ /* 0x000fe200078e00e4 */
[----:B-1----:R-:W-:Y:S01]  /*3c890*/  HMMA.1688.F32.TF32 R24, R52, R156, R184 ;  /* 0x0000009c3418723c */ /* 0x002fe200000810b8 */
[----:B------:R-:W-:Y:S01]  /*3c8a0*/  IMAD.MOV.U32 R191, RZ, RZ, R229 ;  /* 0x000000ffffbf7224 */ /* 0x000fe200078e00e5 */
[----:B------:R-:W4:Y:S04]  /*3c8b0*/  LDL.LU R230, [R1+0x1630] ;  /* 0x0016300001e67983 */ /* 0x000f280000300800 */
[----:B------:R-:W4:Y:S04]  /*3c8c0*/  LDL.LU R228, [R1+0x162c] ;  /* 0x00162c0001e47983 */ /* 0x000f280000300800 */
[----:B------:R-:W4:Y:S01]  /*3c8d0*/  LDL.LU R229, [R1+0x1628] ;  /* 0x0016280001e57983 */ /* 0x000f220000300800 */
[----:B--2---:R-:W-:-:S02]  /*3c8e0*/  IMAD.MOV.U32 R187, RZ, RZ, R234 ;  /* 0x000000ffffbb7224 */ /* 0x004fc400078e00ea */
[----:B---3--:R-:W-:Y:S02]  /*3c8f0*/  IMAD.MOV.U32 R186, RZ, RZ, R233 ;  /* 0x000000ffffba7224 */ /* 0x008fe400078e00e9 */
[----:B----4-:R-:W-:Y:S01]  /*3c900*/  IMAD.MOV.U32 R185, RZ, RZ, R235 ;  /* 0x000000ffffb97224 */ /* 0x010fe200078e00eb */
[----:B------:R-:W-:Y:S02]  /*3c910*/  MOV R184, R236 ;  /* 0x000000ec00b87202 */ /* 0x000fe40000000f00 */
[----:B------:R-:W2:Y:S04]  /*3c920*/  LDL.LU R236, [R1+0x1624] ;  /* 0x0016240001ec7983 */ /* 0x000ea80000300800 */
[----:B------:R-:W3:Y:S04]  /*3c930*/  LDL.LU R235, [R1+0x1620] ;  /* 0x0016200001eb7983 */ /* 0x000ee80000300800 */
[----:B------:R-:W4:Y:S04]  /*3c940*/  LDL.LU R233, [R1+0x161c] ;  /* 0x00161c0001e97983 */ /* 0x000f280000300800 */
[----:B------:R-:W4:Y:S01]  /*3c950*/  LDL.LU R234, [R1+0x1618] ;  /* 0x0016180001ea7983 */ /* 0x000f220000300800 */
[C---:B------:R-:W-:Y:S08]  /*3c960*/  HMMA.1688.F32.TF32 R32, R52.reuse, R148, R176 ;  /* 0x000000943420723c */ /* 0x040ff000000810b0 */
[C---:B------:R-:W-:Y:S08]  /*3c970*/  HMMA.1688.F32.TF32 R36, R52.reuse, R144, R172 ;  /* 0x000000903424723c */ /* 0x040ff000000810ac */
[C---:B------:R-:W-:Y:S08]  /*3c980*/  HMMA.1688.F32.TF32 R40, R52.reuse, R140, R168 ;  /* 0x0000008c3428723c */ /* 0x040ff000000810a8 */
[----:B------:R-:W-:Y:S07]  /*3c990*/  HMMA.1688.F32.TF32 R28, R52, R152, R180 ;  /* 0x00000098341c723c */ /* 0x000fee00000810b4 */
[----:B------:R-:W-:-:S02]  /*3c9a0*/  IMAD.MOV.U32 R182, RZ, RZ, R239 ;  /* 0x000000ffffb67224 */ /* 0x000fc400078e00ef */
[----:B------:R-:W-:Y:S01]  /*3c9b0*/  IMAD.MOV.U32 R181, RZ, RZ, R238 ;  /* 0x000000ffffb57224 */ /* 0x000fe200078e00ee */
[----:B------:R-:W-:Y:S01]  /*3c9c0*/  MOV R180, R237 ;  /* 0x000000ed00b47202 */ /* 0x000fe20000000f00 */
[----:B------:R-:W-:Y:S02]  /*3c9d0*/  IMAD.MOV.U32 R179, RZ, RZ, R232 ;  /* 0x000000ffffb37224 */ /* 0x000fe400078e00e8 */
[----:B------:R-:W-:Y:S01]  /*3c9e0*/  IMAD.MOV.U32 R178, RZ, RZ, R230 ;  /* 0x000000ffffb27224 */ /* 0x000fe200078e00e6 */
[----:B------:R-:W-:Y:S02]  /*3c9f0*/  MOV R176, R228 ;  /* 0x000000e400b07202 */ /* 0x000fe40000000f00 */
[----:B------:R-:W4:Y:S01]  /*3ca00*/  LDL.LU R228, [R1+0x1614] ;  /* 0x0016140001e47983 */ /* 0x000f220000300800 */
[----:B------:R-:W-:-:S03]  /*3ca10*/  IMAD.MOV.U32 R177, RZ, RZ, R229 ;  /* 0x000000ffffb17224 */ /* 0x000fc600078e00e5 */
[----:B------:R-:W4:Y:S04]  /*3ca20*/  LDL.LU R229, [R1+0x1610] ;  /* 0x0016100001e57983 */ /* 0x000f280000300800 */
[----:B------:R-:W4:Y:S04]  /*3ca30*/  LDL.LU R230, [R1+0x160c] ;  /* 0x00160c0001e67983 */ /* 0x000f280000300800 */
[----:B------:R-:W4:Y:S01]  /*3ca40*/  LDL.LU R232, [R1+0x1608] ;  /* 0x0016080001e87983 */ /* 0x000f220000300800 */
[----:B------:R-:W-:Y:S02]  /*3ca50*/  IMAD.MOV.U32 R183, RZ, RZ, R231 ;  /* 0x000000ffffb77224 */ /* 0x000fe400078e00e7 */
[----:B--2---:R-:W-:-:S02]  /*3ca60*/  IMAD.MOV.U32 R175, RZ, RZ, R236 ;  /* 0x000000ffffaf7224 */ /* 0x004fc400078e00ec */
[----:B---3--:R-:W-:Y:S01]  /*3ca70*/  IMAD.MOV.U32 R174, RZ, RZ, R235 ;  /* 0x000000ffffae7224 */ /* 0x008fe200078e00eb */
[----:B----4-:R-:W-:Y:S02]  /*3ca80*/  MOV R172, R233 ;  /* 0x000000e900ac7202 */ /* 0x010fe40000000f00 */
[----:B------:R-:W2:Y:S01]  /*3ca90*/  LDL.LU R233, [R1+0x1604] ;  /* 0x0016040001e97983 */ /* 0x000ea20000300800 */
[----:B------:R-:W-:-:S03]  /*3caa0*/  IMAD.MOV.U32 R173, RZ, RZ, R234 ;  /* 0x000000ffffad7224 */ /* 0x000fc600078e00ea */
[----:B------:R-:W2:Y:S04]  /*3cab0*/  LDL.LU R234, [R1+0x1600] ;  /* 0x0016000001ea7983 */ /* 0x000ea80000300800 */
[----:B------:R-:W2:Y:S04]  /*3cac0*/  LDL.LU R235, [R1+0x15fc] ;  /* 0x0015fc0001eb7983 */ /* 0x000ea80000300800 */
        /* <DEDUP_REMOVED lines=8> */
[----:B------:R-:W2:Y:S01]  /*3cb50*/  LDL.LU R231, [R1+0x15e8] ;  /* 0x0015e80001e77983 */ /* 0x000ea20000300800 */
[----:B------:R-:W-:Y:S01]  /*3cb60*/  MOV R208, R111 ;  /* 0x0000006f00d07202 */ /* 0x000fe20000000f00 */
[----:B------:R-:W-:-:S02]  /*3cb70*/  IMAD.MOV.U32 R209, RZ, RZ, R110 ;  /* 0x000000ffffd17224 */ /* 0x000fc400078e006e */
[----:B------:R-:W-:Y:S02]  /*3cb80*/  IMAD.MOV.U32 R210, RZ, RZ, R109 ;  /* 0x000000ffffd27224 */ /* 0x000fe400078e006d */
[----:B------:R-:W-:Y:S01]  /*3cb90*/  IMAD.MOV.U32 R211, RZ, RZ, R108 ;  /* 0x000000ffffd37224 */ /* 0x000fe200078e006c */
[C---:B------:R-:W-:Y:S01]  /*3cba0*/  HMMA.1688.F32.TF32 R192, R196.reuse, R132, R192 ;  /* 0x00000084c4c0723c */ /* 0x040fe200000810c0 */
[----:B------:R-:W-:Y:S01]  /*3cbb0*/  MOV R200, R115 ;  /* 0x0000007300c87202 */ /* 0x000fe20000000f00 */
[----:B------:R-:W-:Y:S02]  /*3cbc0*/  IMAD.MOV.U32 R201, RZ, RZ, R114 ;  /* 0x000000ffffc97224 */ /* 0x000fe400078e0072 */
[----:B------:R-:W-:Y:S02]  /*3cbd0*/  IMAD.MOV.U32 R202, RZ, RZ, R113 ;  /* 0x000000ffffca7224 */ /* 0x000fe400078e0071 */
[----:B------:R-:W-:Y:S02]  /*3cbe0*/  IMAD.MOV.U32 R203, RZ, RZ, R112 ;  /* 0x000000ffffcb7224 */ /* 0x000fe400078e0070 */
[C---:B------:R-:W-:Y:S08]  /*3cbf0*/  HMMA.1688.F32.TF32 R172, R196.reuse, R152, R172 ;  /* 0x00000098c4ac723c */ /* 0x040ff000000810ac */
[C---:B------:R-:W-:Y:S08]  /*3cc00*/  HMMA.1688.F32.TF32 R176, R196.reuse, R148, R176 ;  /* 0x00000094c4b0723c */ /* 0x040ff000000810b0 */
[C---:B------:R-:W-:Y:S08]  /*3cc10*/  HMMA.1688.F32.TF32 R180, R196.reuse, R144, R180 ;  /* 0x00000090c4b4723c */ /* 0x040ff000000810b4 */
[C---:B------:R-:W-:Y:S08]  /*3cc20*/  HMMA.1688.F32.TF32 R184, R196.reuse, R140, R184 ;  /* 0x0000008cc4b8723c */ /* 0x040ff000000810b8 */
[----:B------:R-:W-:Y:S01]  /*3cc30*/  HMMA.1688.F32.TF32 R188, R196, R136, R188 ;  /* 0x00000088c4bc723c */ /* 0x000fe200000810bc */
        /* <DEDUP_REMOVED lines=8> */
[C---:B------:R-:W-:Y:S01]  /*3ccc0*/  HMMA.1688.F32.TF32 R88, R116.reuse, R156, R88 ;  /* 0x0000009c7458723c */ /* 0x040fe20000081058 */
[----:B------:R-:W-:Y:S04]  /*3ccd0*/  LDS R84, [R3+0x18100] ;  /* 0x0181000003547984 */ /* 0x000fe80000000800 */
[----:B------:R-:W-:Y:S03]  /*3cce0*/  LDS R86, [R3+0x19100] ;  /* 0x0191000003567984 */ /* 0x000fe60000000800 */
[C---:B------:R-:W-:Y:S01]  /*3ccf0*/  HMMA.1688.F32.TF32 R92, R116.reuse, R152, R92 ;  /* 0x00000098745c723c */ /* 0x040fe2000008105c */
[----:B------:R-:W-:Y:S04]  /*3cd00*/  LDS R85, [R0+0x18100] ;  /* 0x0181000000557984 */ /* 0x000fe80000000800 */
[----:B------:R-:W-:Y:S03]  /*3cd10*/  LDS R87, [R0+0x19100] ;  /* 0x0191000000577984 */ /* 0x000fe60000000800 */
[C---:B------:R-:W-:Y:S08]  /*3cd20*/  HMMA.1688.F32.TF32 R96, R116.reuse, R148, R96 ;  /* 0x000000947460723c */ /* 0x040ff00000081060 */
[C---:B------:R-:W-:Y:S08]  /*3cd30*/  HMMA.1688.F32.TF32 R100, R116.reuse, R144, R100 ;  /* 0x000000907464723c */ /* 0x040ff00000081064 */
[C---:B------:R-:W-:Y:S08]  /*3cd40*/  HMMA.1688.F32.TF32 R104, R116.reuse, R140, R104 ;  /* 0x0000008c7468723c */ /* 0x040ff00000081068 */
[----:B---3--:R-:W-:Y:S01]  /*3cd50*/  HMMA.1688.F32.TF32 R108, R116, R136, R236 ;  /* 0x00000088746c723c */ /* 0x008fe200000810ec */
[----:B------:R-:W-:Y:S04]  /*3cd60*/  LDS R236, [R3+0x18280] ;  /* 0x0182800003ec7984 */ /* 0x000fe80000000800 */
[----:B------:R-:W-:Y:S04]  /*3cd70*/  LDS R238, [R3+0x19280] ;  /* 0x0192800003ee7984 */ /* 0x000fe80000000800 */
[----:B------:R-:W-:Y:S04]  /*3cd80*/  LDS R237, [R0+0x18280] ;  /* 0x0182800000ed7984 */ /* 0x000fe80000000800 */
[----:B------:R-:W1:Y:S01]  /*3cd90*/  LDS R239, [R0+0x19280] ;  /* 0x0192800000ef7984 */ /* 0x000e620000000800 */
[C---:B----4-:R-:W-:Y:S08]  /*3cda0*/  HMMA.1688.F32.TF32 R168, R196.reuse, R156, R168 ;  /* 0x0000009cc4a8723c */ /* 0x050ff000000810a8 */
[----:B------:R-:W-:Y:S08]  /*3cdb0*/  HMMA.1688.F32.TF32 R196, R196, R128, R208 ;  /* 0x00000080c4c4723c */ /* 0x000ff000000810d0 */
[----:B-1----:R-:W-:Y:S11]  /*3cdc0*/  HMMA.1688.F32.TF32 R200, R236, R156, R200 ;  /* 0x0000009cecc8723c */ /* 0x002ff600000810c8 */
[----:B------:R-:W-:Y:S04]  /*3cdd0*/  @!UPT UIADD3 URZ, URZ, URZ, URZ ;  /* 0x0000003f3f3ff290 */ /* 0x000fe8000fffe03f */
        /* <DEDUP_REMOVED lines=24> */
[C---:B--2---:R-:W-:Y:S03]  /*3cf60*/  HMMA.1688.F32.TF32 R112, R116.reuse, R132, R232 ;  /* 0x000000847470723c */ /* 0x044fe600000810e8 */
        /* <DEDUP_REMOVED lines=29> */
[C---:B------:R-:W-:Y:S11]  /*3d140*/  HMMA.1688.F32.TF32 R204, R236.reuse, R152, R204 ;  /* 0x00000098eccc723c */ /* 0x040ff600000810cc */
[----:B------:R-:W-:Y:S11]  /*3d150*/  @!UPT UIADD3 URZ, URZ, URZ, URZ ;  /* 0x0000003f3f3ff290 */ /* 0x000ff6000fffe03f */
[----:B------:R-:W-:Y:S01]  /*3d160*/  @!UPT UIADD3 URZ, URZ, URZ, URZ ;  /* 0x0000003f3f3ff290 */ /* 0x000fe2000fffe03f */
        /* <DEDUP_REMOVED lines=8> */
[C---:B---3--:R-:W-:Y:S08]  /*3d1f0*/  HMMA.1688.F32.TF32 R208, R236.reuse, R148, R208 ;  /* 0x00000094ecd0723c */ /* 0x048ff000000810d0 */
[C---:B----4-:R-:W-:Y:S11]  /*3d200*/  HMMA.1688.F32.TF32 R212, R236.reuse, R144, R212 ;  /* 0x00000090ecd4723c */ /* 0x050ff600000810d4 */
[----:B------:R-:W-:Y:S04]  /*3d210*/  @!UPT UIADD3 URZ, URZ, URZ, URZ ;  /* 0x0000003f3f3ff290 */ /* 0x000fe8000fffe03f */
[----:B------:R-:W-:Y:S04]  /*3d220*/  STL [R1+0x155c], R208 ;  /* 0x00155cd001007387 */ /* 0x000fe80000100800 */
[----:B------:R-:W-:Y:S04]  /*3d230*/  STL [R1+0x1558], R209 ;  /* 0x001558d101007387 */ /* 0x000fe80000100800 */
[----:B------:R-:W-:Y:S04]  /*3d240*/  STL [R1+0x1554], R210 ;  /* 0x001554d201007387 */ /* 0x000fe80000100800 */
[----:B------:R-:W-:Y:S01]  /*3d250*/  STL [R1+0x1550], R211 ;  /* 0x001550d301007387 */ /* 0x000fe20000100800 */
[----:B------:R-:W-:Y:S03]  /*3d260*/  HMMA.1688.F32.TF32 R216, R236, R140, R216 ;  /* 0x0000008cecd8723c */ /* 0x000fe600000810d8 */
[----:B------:R3:W-:Y:S04]  /*3d270*/  STL [R1+0x156c], R212 ;  /* 0x00156cd401007387 */ /* 0x0007e80000100800 */
[----:B------:R4:W-:Y:S04]  /*3d280*/  STL [R1+0x1568], R213 ;  /* 0x001568d501007387 */ /* 0x0009e80000100800 */
[----:B------:R1:W-:Y:S04]  /*3d290*/  STL [R1+0x1564], R214 ;  /* 0x001564d601007387 */ /* 0x0003e80000100800 */
[----:B------:R1:W-:Y:S04]  /*3d2a0*/  STL [R1+0x1560], R215 ;  /* 0x001560d701007387 */ /* 0x0003e80000100800 */
[----:B------:R-:W2:Y:S04]  /*3d2b0*/  LDL.LU R244, [R1+0x140] ;  /* 0x0001400001f47983 */ /* 0x000ea80000300800 */
[----:B------:R-:W2:Y:S04]  /*3d2c0*/  LDL.LU R245, [R1+0x144] ;  /* 0x0001440001f57983 */ /* 0x000ea80000300800 */
[----:B------:R-:W2:Y:S04]  /*3d2d0*/  LDL.LU R246, [R1+0x148] ;  /* 0x0001480001f67983 */ /* 0x000ea80000300800 */
[----:B------:R-:W2:Y:S01]  /*3d2e0*/  LDL.LU R247, [R1+0x14c] ;  /* 0x00014c0001f77983 */ /* 0x000ea20000300800 */
[C---:B-1----:R-:W-:Y:S03]  /*3d2f0*/  HMMA.1688.F32.TF32 R196, R160.reuse, R156, R224 ;  /* 0x0000009ca0c4723c */ /* 0x042fe600000810e0 */
[----:B------:R-:W-:Y:S04]  /*3d300*/  STL [R1+0x157c], R216 ;  /* 0x00157cd801007387 */ /* 0x000fe80000100800 */
[----:B------:R-:W-:Y:S04]  /*3d310*/  STL [R1+0x1578], R217 ;  /* 0x001578d901007387 */ /* 0x000fe80000100800 */
[----:B------:R-:W-:Y:S01]  /*3d320*/  STL [R1+0x1574], R218 ;  /* 0x001574da01007387 */ /* 0x000fe20000100800 */
[----:B------:R-:W-:Y:S03]  /*3d330*/  HMMA.1688.F32.TF32 R192, R160, R152, R248 ;  /* 0x00000098a0c0723c */ /* 0x000fe600000810f8 */
[----:B------:R-:W-:Y:S08]  /*3d340*/  STL [R1+0x1570], R219 ;  /* 0x001570db01007387 */ /* 0x000ff00000100800 */
[----:B------:R1:W-:Y:S04]  /*3d350*/  STL.64 [R1+0x30], R196 ;  /* 0x000030c401007387 */ /* 0x0003e80000100a00 */
[----:B------:R1:W-:Y:S04]  /*3d360*/  STL.64 [R1+0x38], R198 ;  /* 0x000038c601007387 */ /* 0x0003e80000100a00 */
[----:B------:R-:W2:Y:S04]  /*3d370*/  LDL.LU R248, [R1+0x130] ;  /* 0x0001300001f87983 */ /* 0x000ea80000300800 */
[----:B------:R-:W2:Y:S04]  /*3d380*/  LDL.LU R249, [R1+0x134] ;  /* 0x0001340001f97983 */ /* 0x000ea80000300800 */
[----:B------:R-:W2:Y:S04]  /*3d390*/  LDL.LU R250, [R1+0x138] ;  /* 0x0001380001fa7983 */ /* 0x000ea80000300800 */
[----:B------:R-:W2:Y:S01]  /*3d3a0*/  LDL.LU R251, [R1+0x13c] ;  /* 0x00013c0001fb7983 */ /* 0x000ea20000300800 */
[C---:B------:R-:W-:Y:S03]  /*3d3b0*/  HMMA.1688.F32.TF32 R228, R236.reuse, R136, R228 ;  /* 0x00000088ece4723c */ /* 0x040fe600000810e4 */
[----:B---3--:R-:W3:Y:S04]  /*3d3c0*/  LDL.LU R212, [R1+0x120] ;  /* 0x0001200001d47983 */ /* 0x008ee80000300800 */
[----:B----4-:R-:W3:Y:S01]  /*3d3d0*/  LDL.LU R213, [R1+0x124] ;  /* 0x0001240001d57983 */ /* 0x010ee20000300800 */
[C---:B------:R-:W-:Y:S03]  /*3d3e0*/  HMMA.1688.F32.TF32 R232, R236.reuse, R132, R232 ;  /* 0x00000084ece8723c */ /* 0x040fe600000810e8 */
[----:B------:R-:W3:Y:S04]  /*3d3f0*/  LDL.LU R214, [R1+0x128] ;  /* 0x0001280001d67983 */ /* 0x000ee80000300800 */
[----:B------:R-:W3:Y:S01]  /*3d400*/  LDL.LU R215, [R1+0x12c] ;  /* 0x00012c0001d77983 */ /* 0x000ee20000300800 */
        /* <DEDUP_REMOVED lines=9> */
[C---:B------:R-:W-:Y:S01]  /*3d4a0*/  HMMA.1688.F32.TF32 R208, R160.reuse, R148, R220 ;  /* 0x00000094a0d0723c */ /* 0x040fe200000810dc */
[----:B------:R-:W-:Y:S01]  /*3d4b0*/  MOV R202, R192 ;  /* 0x000000c000ca7202 */ /* 0x000fe20000000f00 */
[----:B-1----:R-:W-:Y:S01]  /*3d4c0*/  IMAD.MOV.U32 R196, RZ, RZ, R193 ;  /* 0x000000ffffc47224 */ /* 0x002fe200078e00c1 */
[----:B------:R-:W4:Y:S11]  /*3d4d0*/  LDL.LU R220, [R1+0x50] ;  /* 0x0000500001dc7983 */ /* 0x000f360000300800 */
[----:B------:R-:W-:Y:S10]  /*3d4e0*/  @!UPT UIADD3 URZ, URZ, URZ, URZ ;  /* 0x0000003f3f3ff290 */ /* 0x000ff4000fffe03f */
[----:B------:R-:W-:Y:S01]  /*3d4f0*/  MOV R204, R208 ;  /* 0x000000d000cc7202 */ /* 0x000fe20000000f00 */
[----:B------:R-:W-:Y:S01]  /*3d500*/  IMAD.MOV.U32 R205, RZ, RZ, R209 ;  /* 0x000000ffffcd7224 */ /* 0x000fe200078e00d1 */
[----:B------:R-:W4:Y:S01]  /*3d510*/  LDL.LU R221, [R1+0x54] ;  /* 0x0000540001dd7983 */ /* 0x000f220000300800 */
[----:B------:R-:W-:Y:S02]  /*3d520*/  IMAD.MOV.U32 R200, RZ, RZ, R210 ;  /* 0x000000ffffc87224 */ /* 0x000fe400078e00d2 */
[----:B------:R-:W-:Y:S01]  /*3d530*/  IMAD.MOV.U32 R201, RZ, RZ, R211 ;  /* 0x000000ffffc97224 */ /* 0x000fe200078e00d3 */
[----:B------:R-:W4:Y:S01]  /*3d540*/  LDL.LU R222, [R1+0x58] ;  /* 0x0000580001de7983 */ /* 0x000f220000300800 */
[----:B------:R-:W-:Y:S02]  /*3d550*/  IMAD.MOV.U32 R197, RZ, RZ, R194 ;  /* 0x000000ffffc57224 */ /* 0x000fe400078e00c2 */
[----:B------:R-:W-:Y:S01]  /*3d560*/  IMAD.MOV.U32 R192, RZ, RZ, R195 ;  /* 0x000000ffffc07224 */ /* 0x000fe200078e00c3 */
[----:B------:R-:W4:Y:S01]  /*3d570*/  LDL.LU R223, [R1+0x5c] ;  /* 0x00005c0001df7983 */ /* 0x000f220000300800 */
[----:B--2---:R-:W-:Y:S03]  /*3d580*/  HMMA.1688.F32.TF32 R208, R160, R144, R244 ;  /* 0x00000090a0d0723c */ /* 0x004fe600000810f4 */
[----:B------:R-:W2:Y:S04]  /*3d590*/  LDL.LU R244, [R1+0x20] ;  /* 0x0000200001f47983 */ /* 0x000ea80000300800 */
[----:B------:R-:W2:Y:S04]  /*3d5a0*/  LDL.LU R245, [R1+0x24] ;  /* 0x0000240001f57983 */ /* 0x000ea80000300800 */
[----:B------:R-:W2:Y:S04]  /*3d5b0*/  LDL.LU R246, [R1+0x28] ;  /* 0x0000280001f67983 */ /* 0x000ea80000300800 */
[----:B------:R-:W2:Y:S09]  /*3d5c0*/  LDL.LU R247, [R1+0x2c] ;  /* 0x00002c0001f77983 */ /* 0x000eb20000300800 */
[----:B------:R-:W-:Y:S01]  /*3d5d0*/  MOV R193, R208 ;  /* 0x000000d000c17202 */ /* 0x000fe20000000f00 */
[----:B------:R-:W-:-:S02]  /*3d5e0*/  IMAD.MOV.U32 R194, RZ, RZ, R209 ;  /* 0x000000ffffc27224 */ /* 0x000fc400078e00d1 */
[----:B------:R-:W-:Y:S02]  /*3d5f0*/  IMAD.MOV.U32 R195, RZ, RZ, R210 ;  /* 0x000000ffffc37224 */ /* 0x000fe400078e00d2 */
[----:B------:R-:W-:Y:S01]  /*3d600*/  IMAD.MOV.U32 R198, RZ, RZ, R211 ;  /* 0x000000ffffc67224 */ /* 0x000fe200078e00d3 */
[----:B------:R-:W-:Y:S01]  /*3d610*/  HMMA.1688.F32.TF32 R216, R160, R140, R248 ;  /* 0x0000008ca0d8723c */ /* 0x000fe200000810f8 */
[----:B------:R-:W2:Y:S04]  /*3d620*/  LDL.LU R248, [R1] ;  /* 0x0000000001f87983 */ /* 0x000ea80000300800 */
[----:B------:R-:W2:Y:S04]  /*3d630*/  LDL.LU R249, [R1+0x4] ;  /* 0x0000040001f97983 */ /* 0x000ea80000300800 */
[----:B------:R-:W2:Y:S04]  /*3d640*/  LDL.LU R250, [R1+0x8] ;  /* 0x0000080001fa7983 */ /* 0x000ea80000300800 */
[----:B------:R-:W2:Y:S11]  /*3d650*/  LDL.LU R251, [R1+0xc] ;  /* 0x00000c0001fb7983 */ /* 0x000eb60000300800 */
[----:B------:R-:W-:Y:S01]  /*3d660*/  MOV R208, R216 ;  /* 0x000000d800d07202 */ /* 0x000fe20000000f00 */
[----:B------:R-:W-:-:S02]  /*3d670*/  IMAD.MOV.U32 R209, RZ, RZ, R217 ;  /* 0x000000ffffd17224 */ /* 0x000fc400078e00d9 */
[----:B------:R-:W-:Y:S02]  /*3d680*/  IMAD.MOV.U32 R210, RZ, RZ, R218 ;  /* 0x000000ffffd27224 */ /* 0x000fe400078e00da */
[----:B------:R-:W-:Y:S02]  /*3d690*/  IMAD.MOV.U32 R211, RZ, RZ, R219 ;  /* 0x000000ffffd37224 */ /* 0x000fe400078e00db */
[C---:B---3--:R-:W-:Y:S08]  /*3d6a0*/  HMMA.1688.F32.TF32 R216, R160.reuse, R136, R212 ;  /* 0x00000088a0d8723c */ /* 0x048ff000000810d4 */
[C---:B----4-:R-:W-:Y:S08]  /*3d6b0*/  HMMA.1688.F32.TF32 R240, R160.reuse, R132, R240 ;  /* 0x00000084a0f0723c */ /* 0x050ff000000810f0 */
[----:B------:R-:W-:Y:S08]  /*3d6c0*/  HMMA.1688.F32.TF32 R160, R160, R128, R224 ;  /* 0x00000080a0a0723c */ /* 0x000ff000000810e0 */
[----:B------:R-:W-:Y:S01]  /*3d6d0*/  IMAD.MOV.U32 R214, RZ, RZ, R218 ;  /* 0x000000ffffd67224 */ /* 0x000fe200078e00da */
[----:B------:R-:W-:Y:S01]  /*3d6e0*/  MOV R212, R216 ;  /* 0x000000d800d47202 */ /* 0x000fe20000000f00 */
[----:B------:R-:W-:-:S02]  /*3d6f0*/  IMAD.MOV.U32 R215, RZ, RZ, R219 ;  /* 0x000000ffffd77224 */ /* 0x000fc400078e00db */
[----:B------:R-:W-:-:S04]  /*3d700*/  IMAD.MOV.U32 R213, RZ, RZ, R217 ;  /* 0x000000ffffd57224 */ /* 0x000fc800078e00d9 */
[----:B------:R-:W-:Y:S01]  /*3d710*/  IMAD.MOV.U32 R218, RZ, RZ, R242 ;  /* 0x000000ffffda7224 */ /* 0x000fe200078e00f2 */
[----:B------:R-:W-:Y:S01]  /*3d720*/  MOV R216, R240 ;  /* 0x000000f000d87202 */ /* 0x000fe20000000f00 */
[----:B------:R-:W-:Y:S02]  /*3d730*/  IMAD.MOV.U32 R219, RZ, RZ, R243 ;  /* 0x000000ffffdb7224 */ /* 0x000fe400078e00f3 */
[----:B------:R-:W-:Y:S01]  /*3d740*/  IMAD.MOV.U32 R217, RZ, RZ, R241 ;  /* 0x000000ffffd97224 */ /* 0x000fe200078e00f1 */
[----:B------:R-:W3:Y:S04]  /*3d750*/  LDL.LU.64 R242, [R1+0x15e0] ;  /* 0x0015e00001f27983 */ /* 0x000ee80000300a00 */
[----:B------:R-:W3:Y:S01]  /*3d760*/  LDL.LU.64 R240, [R1+0x15d8] ;  /* 0x0015d80001f07983 */ /* 0x000ee20000300a00 */
[----:B------:R-:W-:Y:S01]  /*3d770*/  MOV R199, R160 ;  /* 0x000000a000c77202 */ /* 0x000fe20000000f00 */
[----:B------:R-:W-:-:S02]  /*3d780*/  IMAD.MOV.U32 R203, RZ, RZ, R161 ;  /* 0x000000ffffcb7224 */ /* 0x000fc400078e00a1 */
[----:B------:R-:W4:Y:S01]  /*3d790*/  LDL.LU.64 R226, [R1+0x15d0] ;  /* 0x0015d00001e27983 */ /* 0x000f220000300a00 */
[----:B------:R-:W-:-:S03]  /*3d7a0*/  IMAD.MOV.U32 R206, RZ, RZ, R162 ;  /* 0x000000ffffce7224 */ /* 0x000fc600078e00a2 */
[----:B------:R-:W4:Y:S04]  /*3d7b0*/  LDL.LU.64 R224, [R1+0x15c8] ;  /* 0x0015c80001e07983 */ /* 0x000f280000300a00 */
[----:B------:R-:W3:Y:S04]  /*3d7c0*/  LDL.LU R160, [R1+0x10] ;  /* 0x0000100001a07983 */ /* 0x000ee80000300800 */
[----:B------:R-:W3:Y:S04]  /*3d7d0*/  LDL.LU R161, [R1+0x14] ;  /* 0x0000140001a17983 */ /* 0x000ee80000300800 */
[----:B------:R-:W3:Y:S01]  /*3d7e0*/  LDL.LU R162, [R1+0x18] ;  /* 0x0000180001a27983 */ /* 0x000ee20000300800 */
[C---:B------:R-:W-:Y:S08]  /*3d7f0*/  HMMA.1688.F32.TF32 R44, R52.reuse, R136, R44 ;  /* 0x00000088342c723c */ /* 0x040ff0000008102c */
[C---:B------:R-:W-:Y:S08]  /*3d800*/  HMMA.1688.F32.TF32 R48, R52.reuse, R132, R48 ;  /* 0x000000843430723c */ /* 0x040ff00000081030 */
[----:B------:R-:W-:Y:S01]  /*3d810*/  HMMA.1688.F32.TF32 R52, R52, R128, R164 ;  /* 0x000000803434723c */ /* 0x000fe200000810a4 */
[----:B------:R-:W-:Y:S04]  /*3d820*/  LDS R164, [R3+0x18380] ;  /* 0x0183800003a47984 */ /* 0x000fe80000000800 */
[----:B------:R-:W-:Y:S04]  /*3d830*/  LDS R166, [R3+0x19380] ;  /* 0x0193800003a67984 */ /* 0x000fe80000000800 */
[----:B------:R-:W-:Y:S04]  /*3d840*/  LDS R165, [R0+0x18380] ;  /* 0x0183800000a57984 */ /* 0x000fe80000000800 */
[----:B------:R-:W1:Y:S01]  /*3d850*/  LDS R167, [R0+0x19380] ;  /* 0x0193800000a77984 */ /* 0x000e620000000800 */
[----:B------:R-:W-:Y:S01]  /*3d860*/  IMAD.MOV.U32 R207, RZ, RZ, R163 ;  /* 0x000000ffffcf7224 */ /* 0x000fe200078e00a3 */
[----:B------:R-:W-:Y:S01]  /*3d870*/  MOV R163, R2 ;  /* 0x0000000200a37202 */ /* 0x000fe20000000f00 */
[----:B-1----:R-:W-:Y:S11]  /*3d880*/  HMMA.1688.F32.TF32 R220, R164, R156, R220 ;  /* 0x0000009ca4dc723c */ /* 0x002ff600000810dc */
[----:B------:R-:W-:Y:S11]  /*3d890*/  @!UPT UIADD3 URZ, URZ, URZ, URZ ;  /* 0x0000003f3f3ff290 */ /* 0x000ff6000fffe03f */
[----:B------:R-:W-:Y:S02]  /*3d8a0*/  @!UPT UIADD3 URZ, URZ, URZ, URZ ;  /* 0x0000003f3f3ff290 */ /* 0x000fe4000fffe03f */
[----:B------:R-:W-:Y:S01]  /*3d8b0*/  IMAD.MOV.U32 R157, RZ, RZ, R222 ;  /* 0x000000ffff9d7224 */ /* 0x000fe200078e00de */
[----:B------:R-:W-:Y:S01]  /*3d8c0*/  MOV R156, R223 ;  /* 0x000000df009c7202 */ /* 0x000fe20000000f00 */
[----:B------:R-:W-:Y:S01]  /*3d8d0*/  IMAD.MOV.U32 R135, RZ, RZ, R220 ;  /* 0x000000ffff877224 */ /* 0x000fe200078e00dc */
[----:B------:R-:W4:Y:S01]  /*3d8e0*/  LDL.LU.64 R222, [R1+0x15c0] ;  /* 0x0015c00001de7983 */ /* 0x000f220000300a00 */
[----:B------:R-:W-:-:S03]  /*3d8f0*/  IMAD.MOV.U32 R134, RZ, RZ, R221 ;  /* 0x000000ffff867224 */ /* 0x000fc600078e00dd */
[----:B------:R-:W4:Y:S01]  /*3d900*/  LDL.LU.64 R220, [R1+0x15b8] ;  /* 0x0015b80001dc7983 */ /* 0x000f220000300a00 */
[----:B--2---:R-:W-:Y:S11]  /*3d910*/  HMMA.1688.F32.TF32 R244, R164, R152, R244 ;  /* 0x00000098a4f4723c */ /* 0x004ff600000810f4 */
[----:B------:R-:W-:Y:S11]  /*3d920*/  @!UPT UIADD3 URZ, URZ, URZ, URZ ;  /* 0x0000003f3f3ff290 */ /* 0x000ff6000fffe03f */
[----:B------:R-:W-:Y:S02]  /*3d930*/  @!UPT UIADD3 URZ, URZ, URZ, URZ ;  /* 0x0000003f3f3ff290 */ /* 0x000fe4000fffe03f */
[----:B------:R-:W-:Y:S01]  /*3d940*/  IMAD.MOV.U32 R252, RZ, RZ, R246 ;  /* 0x000000fffffc7224 */ /* 0x000fe200078e00f6 */
[----:B------:R-:W-:Y:S01]  /*3d950*/  MOV R2, R247 ;  /* 0x000000f700027202 */ /* 0x000fe20000000f00 */
[----:B------:R-:W-:Y:S01]  /*3d960*/  IMAD.MOV.U32 R153, RZ, RZ, R245 ;  /* 0x000000ffff997224 */ /* 0x000fe200078e00f5 */
[----:B------:R-:W2:Y:S01]  /*3d970*/  LDL.LU.64 R246, [R1+0x15b0] ;  /* 0x0015b00001f67983 */ /* 0x000ea20000300a00 */
[----:B------:R-:W-:-:S03]  /*3d980*/  IMAD.MOV.U32 R152, RZ, RZ, R244 ;  /* 0x000000ffff987224 */ /* 0x000fc600078e00f4 */
[----:B------:R-:W2:Y:S01]  /*3d990*/  LDL.LU.64 R244, [R1+0x15a8] ;  /* 0x0015a80001f47983 */ /* 0x000ea20000300a00 */
[C---:B------:R-:W-:Y:S11]  /*3d9a0*/  HMMA.1688.F32.TF32 R248, R164.reuse, R144, R248 ;  /* 0x00000090a4f8723c */ /* 0x040ff600000810f8 */
[----:B------:R-:W-:Y:S11]  /*3d9b0*/  @!UPT UIADD3 URZ, URZ, URZ, URZ ;  /* 0x0000003f3f3ff290 */ /* 0x000ff6000fffe03f */
[----:B------:R-:W-:Y:S02]  /*3d9c0*/  @!UPT UIADD3 URZ, URZ, URZ, URZ ;  /* 0x0000003f3f3ff290 */ /* 0x000fe4000fffe03f */
[----:B------:R-:W-:Y:S01]  /*3d9d0*/  IMAD.MOV.U32 R151, RZ, RZ, R250 ;  /* 0x000000ffff977224 */ /* 0x000fe200078e00fa */
[----:B------:R-:W-:Y:S02]  /*3d9e0*/  MOV R150, R251 ;  /* 0x000000fb00967202 */ /* 0x000fe40000000f00 */
[----:B------:R-:W2:Y:S01]  /*3d9f0*/  LDL.LU.64 R250, [R1+0x15a0] ;  /* 0x0015a00001fa7983 */ /* 0x000ea20000300a00 */
[----:B---3--:R-:W-:Y:S11]  /*3da00*/  HMMA.1688.F32.TF32 R160, R164, R148, R160 ;  /* 0x00000094a4a0723c */ /* 0x008ff600000810a0 */
[----:B------:R-:W-:Y:S11]  /*3da10*/  @!UPT UIADD3 URZ, URZ, URZ, URZ ;  /* 0x0000003f3f3ff290 */ /* 0x000ff6000fffe03f */
[----:B------:R-:W-:Y:S02]  /*3da20*/  @!UPT UIADD3 URZ, URZ, URZ, URZ ;  /* 0x0000003f3f3ff290 */ /* 0x000fe4000fffe03f */
[----:B------:R-:W-:Y:S01]  /*3da30*/  IMAD.MOV.U32 R147, RZ, RZ, R160 ;  /* 0x000000ffff937224 */ /* 0x000fe200078e00a0 */
[----:B------:R-:W-:Y:S01]  /*3da40*/  MOV R146, R161 ;  /* 0x000000a100927202 */ /* 0x000fe20000000f00 */
[----:B------:R-:W-:Y:S02]  /*3da50*/  IMAD.MOV.U32 R161, RZ, RZ, R248 ;  /* 0x000000ffffa17224 */ /* 0x000fe400078e00f8 */
[----:B------:R-:W-:Y:S02]  /*3da60*/  IMAD.MOV.U32 R160, RZ, RZ, R249 ;  /* 0x000000ffffa07224 */ /* 0x000fe400078e00f9 */
[----:B------:R-:W3:Y:S01]  /*3da70*/  LDL.LU.64 R248, [R1+0x1598] ;  /* 0x0015980001f87983 */ /* 0x000ee20000300a00 */
[----:B------:R-:W-:-:S04]  /*3da80*/  IMAD.MOV.U32 R149, RZ, RZ, R163 ;  /* 0x000000ffff957224 */ /* 0x000fc800078e00a3 */
[----:B------:R-:W-:Y:S02]  /*3da90*/  IMAD.MOV.U32 R145, RZ, RZ, R149 ;  /* 0x000000ffff917224 */ /* 0x000fe400078e0095 */
[----:B------:R-:W-:Y:S02]  /*3daa0*/  IMAD.MOV.U32 R149, RZ, RZ, R153 ;  /* 0x000000ffff957224 */ /* 0x000fe400078e0099 */
[----:B------:R-:W-:Y:S02]  /*3dab0*/  IMAD.MOV.U32 R153, RZ, RZ, R134 ;  /* 0x000000ffff997224 */ /* 0x000fe400078e0086 */
[----:B------:R-:W-:Y:S01]  /*3dac0*/  IMAD.MOV.U32 R148, RZ, RZ, R162 ;  /* 0x000000ffff947224 */ /* 0x000fe200078e00a2 */
[C---:B----4-:R-:W-:Y:S08]  /*3dad0*/  HMMA.1688.F32.TF32 R220, R164.reuse, R132, R220 ;  /* 0x00000084a4dc723c */ /* 0x050ff000000810dc */
[----:B--2---:R-:W-:Y:S01]  /*3dae0*/  HMMA.1688.F32.TF32 R244, R164, R136, R244 ;  /* 0x00000088a4f4723c */ /* 0x004fe200000810f4 */
[----:B------:R-:W-:Y:S01]  /*3daf0*/  IMAD.MOV.U32 R144, RZ, RZ, R148 ;  /* 0x000000ffff907224 */ /* 0x000fe200078e0094 */
[----:B------:R-:W-:Y:S01]  /*3db00*/  MOV R148, R152 ;  /* 0x0000009800947202 */ /* 0x000fe20000000f00 */
[----:B------:R-:W-:-:S05]  /*3db10*/  IMAD.MOV.U32 R152, RZ, RZ, R135 ;  /* 0x000000ffff987224 */ /* 0x000fca00078e0087 */
[----:B---3--:R-:W-:Y:S07]  /*3db20*/  HMMA.1688.F32.TF32 R248, R164, R140, R248 ;  /* 0x0000008ca4f8723c */ /* 0x008fee00000810f8 */
[----:B------:R-:W-:Y:S01]  /*3db30*/  IMAD.MOV.U32 R140, RZ, RZ, R161 ;  /* 0x000000ffff8c7224 */ /* 0x000fe200078e00a1 */
[----:B------:R-:W-:-:S08]  /*3db40*/  MOV R141, R160 ;  /* 0x000000a0008d7202 */ /* 0x000fd00000000f00 */
[----:B------:R-:W-:Y:S02]  /*3db50*/  IMAD.MOV.U32 R161, RZ, RZ, R246 ;  /* 0x000000ffffa17224 */ /* 0x000fe400078e00f6 */
[----:B------:R-:W-:Y:S01]  /*3db60*/  IMAD.MOV.U32 R160, RZ, RZ, R247 ;  /* 0x000000ffffa07224 */ /* 0x000fe200078e00f7 */
[----:B------:R-:W-:Y:S01]  /*3db70*/  HMMA.1688.F32.TF32 R164, R164, R128, R224 ;  /* 0x00000080a4a4723c */ /* 0x000fe200000810e0 */
[----:B------:R-:W-:Y:S04]  /*3db80*/  LDS R224, [R3+0x1a180] ;  /* 0x01a1800003e07984 */ /* 0x000fe80000000800 */
[----:B------:R-:W-:Y:S01]  /*3db90*/  LDS R226, [R3+0x1b180] ;  /* 0x01b1800003e27984 */ /* 0x000fe20000000800 */
[----:B------:R-:W-:Y:S01]  /*3dba0*/  MOV R134, R248 ;  /* 0x000000f800867202 */ /* 0x000fe20000000f00 */
[----:B------:R-:W-:-:S02]  /*3dbb0*/  IMAD.MOV.U32 R163, RZ, RZ, R249 ;  /* 0x000000ffffa37224 */ /* 0x000fc400078e00f9 */
[----:B------:R-:W-:Y:S01]  /*3dbc0*/  LDS R225, [R0+0x1a180] ;  /* 0x01a1800000e17984 */ /* 0x000fe20000000800 */
[----:B------:R-:W-:Y:S02]  /*3dbd0*/  IMAD.MOV.U32 R162, RZ, RZ, R250 ;  /* 0x000000ffffa27224 */ /* 0x000fe400078e00fa */
[----:B------:R-:W-:Y:S01]  /*3dbe0*/  IMAD.MOV.U32 R136, RZ, RZ, R134 ;  /* 0x000000ffff887224 */ /* 0x000fe200078e0086 */
[----:B------:R-:W-:Y:S01]  /*3dbf0*/  MOV R133, R163 ;  /* 0x000000a300857202 */ /* 0x000fe20000000f00 */
[----:B------:R-:W-:Y:S01]  /*3dc00*/  IMAD.MOV.U32 R128, RZ, RZ, R161 ;  /* 0x000000ffff807224 */ /* 0x000fe200078e00a1 */
[----:B------:R-:W-:Y:S01]  /*3dc10*/  LDS R163, [R0+0x1b000] ;  /* 0x01b0000000a37984 */ /* 0x000fe20000000800 */
[----:B------:R-:W-:Y:S02]  /*3dc20*/  IMAD.MOV.U32 R132, RZ, RZ, R136 ;  /* 0x000000ffff847224 */ /* 0x000fe400078e0088 */
[----:B------:R-:W-:Y:S01]  /*3dc30*/  IMAD.MOV.U32 R136, RZ, RZ, R162 ;  /* 0x000000ffff887224 */ /* 0x000fe200078e00a2 */
[----:B------:R-:W-:Y:S01]  /*3dc40*/  LDS R161, [R0+0x1a000] ;  /* 0x01a0000000a17984 */ /* 0x000fe20000000800 */
[----:B------:R-:W-:-:S03]  /*3dc50*/  IMAD.MOV.U32 R129, RZ, RZ, R160 ;  /* 0x000000ffff817224 */ /* 0x000fc600078e00a0 */
[----:B------:R-:W-:Y:S04]  /*3dc60*/  LDS R160, [R3+0x1a000] ;  /* 0x01a0000003a07984 */ /* 0x000fe80000000800 */
[----:B------:R-:W1:Y:S01]  /*3dc70*/  LDS R162, [R3+0x1b000] ;  /* 0x01b0000003a27984 */ /* 0x000e620000000800 */
[----:B------:R-:W-:Y:S02]  /*3dc80*/  IMAD.MOV.U32 R249, RZ, RZ, R150 ;  /* 0x000000fffff97224 */ /* 0x000fe400078e0096 */
[----:B------:R-:W-:Y:S01]  /*3dc90*/  IMAD.MOV.U32 R248, RZ, RZ, R151 ;  /* 0x000000fffff87224 */ /* 0x000fe200078e0097 */
[----:B------:R-:W-:Y:S01]  /*3dca0*/  MOV R151, R245 ;  /* 0x000000f500977202 */ /* 0x000fe20000000f00 */
[----:B------:R-:W-:Y:S01]  /*3dcb0*/  IMAD.MOV.U32 R150, RZ, RZ, R244 ;  /* 0x000000ffff967224 */ /* 0x000fe200078e00f4 */
[----:B------:R-:W-:Y:S01]  /*3dcc0*/  LDS R227, [R0+0x1b180] ;  /* 0x01b1800000e37984 */ /* 0x000fe20000000800 */
[C---:B-1----:R-:W-:Y:S01]  /*3dcd0*/  HMMA.1688.F32.TF32 R240, R160.reuse, R158, R240 ;  /* 0x0000009ea0f0723c */ /* 0x042fe200000810f0 */
[----:B------:R-:W-:Y:S01]  /*3dce0*/  IMAD.MOV.U32 R135, RZ, RZ, R251 ;  /* 0x000000ffff877224 */ /* 0x000fe200078e00fb */
[----:B------:R-:W-:Y:S11]  /*3dcf0*/  MOV R251, R146 ;  /* 0x0000009200fb7202 */ /* 0x000ff60000000f00 */
[----:B------:R-:W-:Y:S10]  /*3dd00*/  @!UPT UIADD3 URZ, URZ, URZ, URZ ;  /* 0x0000003f3f3ff290 */ /* 0x000ff4000fffe03f */
[----:B------:R-:W-:Y:S04]  /*3dd10*/  STL.64 [R1+0x300], R240 ;  /* 0x000300f001007387 */ /* 0x000fe80000100a00 */
[----:B------:R1:W-:Y:S02]  /*3dd20*/  STL.64 [R1+0x308], R242 ;  /* 0x000308f201007387 */ /* 0x0003e40000100a00 */
[----:B-1----:R-:W-:Y:S01]  /*3dd30*/  MOV R242, R150 ;  /* 0x0000009600f27202 */ /* 0x002fe20000000f00 */
[----:B------:R-:W-:Y:S01]  /*3dd40*/  IMAD.MOV.U32 R243, RZ, RZ, R151 ;  /* 0x000000fffff37224 */ /* 0x000fe200078e0097 */
[----:B------:R-:W2:Y:S04]  /*3dd50*/  LDL.LU R150, [R1+0x1594] ;  /* 0x0015940001967983 */ /* 0x000ea80000300800 */
[----:B------:R-:W2:Y:S01]  /*3dd60*/  LDL.LU R151, [R1+0x1590] ;  /* 0x0015900001977983 */ /* 0x000ea20000300800 */
[----:B------:R-:W-:Y:S01]  /*3dd70*/  IMAD.MOV.U32 R250, RZ, RZ, R147 ;  /* 0x000000fffffa7224 */ /* 0x000fe200078e0093 */
[----:B------:R-:W-:Y:S01]  /*3dd80*/  MOV R147, R223 ;  /* 0x000000df00937202 */ /* 0x000fe20000000f00 */
[----:B------:R-:W-:Y:S01]  /*3dd90*/  IMAD.MOV.U32 R146, RZ, RZ, R222 ;  /* 0x000000ffff927224 */ /* 0x000fe200078e00de */
[----:B------:R-:W-:Y:S01]  /*3dda0*/  HMMA.1688.F32.TF32 R120, R160, R154, R120 ;  /* 0x0000009aa078723c */ /* 0x000fe20000081078 */
[----:B------:R-:W-:Y:S01]  /*3ddb0*/  IMAD.MOV.U32 R137, RZ, RZ, R135 ;  /* 0x000000ffff897224 */ /* 0x000fe200078e0087 */
[----:B------:R-:W-:Y:S01]  /*3ddc0*/  MOV R246, R166 ;  /* 0x000000a600f67202 */ /* 0x000fe20000000f00 */
[----:B------:R-:W-:Y:S01]  /*3ddd0*/  IMAD.MOV.U32 R240, RZ, RZ, R146 ;  /* 0x000000fffff07224 */ /* 0x000fe200078e0092 */
[----:B------:R-:W-:Y:S01]  /*3dde0*/  LDS R166, [R3+0x1b080] ;  /* 0x01b0800003a67984 */ /* 0x000fe20000000800 */
[----:B------:R-:W-:-:S03]  /*3ddf0*/  IMAD.MOV.U32 R241, RZ, RZ, R147 ;  /* 0x000000fffff17224 */ /* 0x000fc600078e0093 */
[----:B------:R-:W3:Y:S04]  /*3de00*/  LDL.LU R146, [R1+0x158c] ;  /* 0x00158c0001927983 */ /* 0x000ee80000300800 */
[----:B------:R-:W3:Y:S01]  /*3de10*/  LDL.LU R147, [R1+0x1588] ;  /* 0x0015880001937983 */ /* 0x000ee20000300800 */
[----:B------:R-:W-:Y:S02]  /*3de20*/  IMAD.MOV.U32 R134, RZ, RZ, R220 ;  /* 0x000000ffff867224 */ /* 0x000fe400078e00dc */
[----:B------:R-:W-:Y:S01]  /*3de30*/  IMAD.MOV.U32 R135, RZ, RZ, R221 ;  /* 0x000000ffff877224 */ /* 0x000fe200078e00dd */
[----:B------:R-:W-:Y:S01]  /*3de40*/  HMMA.1688.F32.TF32 R8, R160, R142, R8 ;  /* 0x0000008ea008723c */ /* 0x000fe20000081008 */
[----:B------:R-:W-:Y:S01]  /*3de50*/  IMAD.MOV.U32 R247, RZ, RZ, R165 ;  /* 0x000000fffff77224 */ /* 0x000fe200078e00a5 */
[----:B------:R-:W-:Y:S01]  /*3de60*/  LDS R220, [R3+0x1a100] ;  /* 0x01a1000003dc7984 */ /* 0x000fe20000000800 */
[----:B------:R-:W-:-:S02]  /*3de70*/  IMAD.MOV.U32 R245, RZ, RZ, R167 ;  /* 0x000000fffff57224 */ /* 0x000fc400078e00a7 */
[----:B------:R-:W-:Y:S01]  /*3de80*/  IMAD.MOV.U32 R244, RZ, RZ, R164 ;  /* 0x000000fffff47224 */ /* 0x000fe200078e00a4 */
[----:B------:R-:W-:Y:S04]  /*3de90*/  LDS R165, [R0+0x1a080] ;  /* 0x01a0800000a57984 */ /* 0x000fe80000000800 */
[----:B------:R-:W-:Y:S04]  /*3dea0*/  STL.64 [R1+0x2f0], R120 ;  /* 0x0002f07801007387 */ /* 0x000fe80000100a00 */
[----:B------:R1:W-:Y:S04]  /*3deb0*/  STL.64 [R1+0x2f8], R122 ;  /* 0x0002f87a01007387 */ /* 0x0003e80000100a00 */
[----:B------:R-:W-:Y:S04]  /*3dec0*/  LDS R164, [R3+0x1a080] ;  /* 0x01a0800003a47984 */ /* 0x000fe80000000800 */
[----:B------:R-:W4:Y:S01]  /*3ded0*/  LDS R167, [R0+0x1b080] ;  /* 0x01b0800000a77984 */ /* 0x000f220000000800 */
[----:B-1----:R-:W-:Y:S01]  /*3dee0*/  MOV R122, R134 ;  /* 0x00000086007a7202 */ /* 0x002fe20000000f00 */
[----:B------:R-:W-:-:S02]  /*3def0*/  IMAD.MOV.U32 R123, RZ, RZ, R135 ;  /* 0x000000ffff7b7224 */ /* 0x000fc400078e0087 */
[----:B------:R-:W4:Y:S04]  /*3df00*/  LDL.LU R134, [R1+0x1584] ;  /* 0x0015840001867983 */ /* 0x000f280000300800 */
[----:B------:R-:W4:Y:S04]  /*3df10*/  LDL.LU R135, [R1+0x1580] ;  /* 0x0015800001877983 */ /* 0x000f280000300800 */
[----:B------:R-:W-:Y:S04]  /*3df20*/  LDS R222, [R3+0x1b100] ;  /* 0x01b1000003de7984 */ /* 0x000fe80000000800 */
[----:B------:R-:W-:Y:S04]  /*3df30*/  LDS R221, [R0+0x1a100] ;  /* 0x01a1000000dd7984 */ /* 0x000fe80000000800 */
[----:B------:R-:W1:Y:S01]  /*3df40*/  LDS R223, [R0+0x1b100] ;  /* 0x01b1000000df7984 */ /* 0x000e620000000800 */
[C---:B--2---:R-:W-:Y:S11]  /*3df50*/  HMMA.1688.F32.TF32 R124, R160.reuse, R150, R124 ;  /* 0x00000096a07c723c */ /* 0x044ff6000008107c */
[----:B------:R-:W-:Y:S11]  /*3df60*/  @!UPT UIADD3 URZ, URZ, URZ, URZ ;  /* 0x0000003f3f3ff290 */ /* 0x000ff6000fffe03f */
[----:B------:R-:W-:Y:S01]  /*3df70*/  @!UPT UIADD3 URZ, URZ, URZ, URZ ;  /* 0x0000003f3f3ff290 */ /* 0x000fe2000fffe03f */
[----:B------:R-:W-:Y:S04]  /*3df80*/  STL.64 [R1+0x2e0], R124 ;  /* 0x0002e07c01007387 */ /* 0x000fe80000100a00 */
[----:B------:R3:W-:Y:S02]  /*3df90*/  STL.64 [R1+0x2e8], R126 ;  /* 0x0002e87e01007387 */ /* 0x0007e40000100a00 */
[C---:B---3--:R-:W-:Y:S08]  /*3dfa0*/  HMMA.1688.F32.TF32 R124, R160.reuse, R146, R4 ;  /* 0x00000092a07c723c */ /* 0x048ff00000081004 */
[C---:B------:R-:W-:Y:S11]  /*3dfb0*/  HMMA.1688.F32.TF32 R4, R160.reuse, R138, R12 ;  /* 0x0000008aa004723c */ /* 0x040ff6000008100c */
[----:B------:R-:W-:Y:S04]  /*3dfc0*/  @!UPT UIADD3 URZ, URZ, URZ, URZ ;  /* 0x0000003f3f3ff290 */ /* 0x000fe8000fffe03f */
[----:B------:R-:W-:Y:S04]  /*3dfd0*/  STL.64 [R1+0x2d0], R124 ;  /* 0x0002d07c01007387 */ /* 0x000fe80000100a00 */
[----:B------:R-:W-:Y:S04]  /*3dfe0*/  STL.64 [R1+0x2d8], R126 ;  /* 0x0002d87e01007387 */ /* 0x000fe80000100a00 */
[----:B------:R-:W-:Y:S04]  /*3dff0*/  STL.64 [R1+0x2c0], R8 ;  /* 0x0002c00801007387 */ /* 0x000fe80000100a00 */
[----:B------:R-:W-:Y:S04]  /*3e000*/  STL.64 [R1+0x2c8], R10 ;  /* 0x0002c80a01007387 */ /* 0x000fe80000100a00 */
[----:B------:R-:W-:Y:S04]  /*3e010*/  STL.64 [R1+0x2b0], R4 ;  /* 0x0002b00401007387 */ /* 0x000fe80000100a00 */
[----:B------:R4:W-:Y:S02]  /*3e020*/  STL.64 [R1+0x2b8], R6 ;  /* 0x0002b80601007387 */ /* 0x0009e40000100a00 */
[C---:B----4-:R-:W-:Y:S08]  /*3e030*/  HMMA.1688.F32.TF32 R4, R160.reuse, R134, R16 ;  /* 0x00000086a004723c */ /* 0x050ff00000081010 */
[----:B------:R-:W-:Y:S08]  /*3e040*/  HMMA.1688.F32.TF32 R12, R160, R130, R20 ;  /* 0x00000082a00c723c */ /* 0x000ff00000081014 */
[C---:B------:R-:W-:Y:S07]  /*3e050*/  HMMA.1688.F32.TF32 R8, R164.reuse, R158, R24 ;  /* 0x0000009ea408723c */ /* 0x040fee0000081018 */
[----:B------:R-:W-:Y:S04]  /*3e060*/  STL.64 [R1+0x2a0], R4 ;  /* 0x0002a00401007387 */ /* 0x000fe80000100a00 */
[----:B------:R2:W-:Y:S02]  /*3e070*/  STL.64 [R1+0x2a8], R6 ;  /* 0x0002a80601007387 */ /* 0x0005e40000100a00 */
[C---:B--2---:R-:W-:Y:S02]  /*3e080*/  HMMA.1688.F32.TF32 R4, R164.reuse, R154, R28 ;  /* 0x0000009aa404723c */ /* 0x044fe4000008101c */
[----:B------:R-:W-:Y:S04]  /*3e090*/  STL.64 [R1+0x230], R12 ;  /* 0x0002300c01007387 */ /* 0x000fe80000100a00 */
[----:B------:R2:W-:Y:S04]  /*3e0a0*/  STL.64 [R1+0x238], R14 ;  /* 0x0002380e01007387 */ /* 0x0005e80000100a00 */
[----:B------:R-:W-:Y:S04]  /*3e0b0*/  STL.64 [R1+0x220], R8 ;  /* 0x0002200801007387 */ /* 0x000fe80000100a00 */
[----:B------:R3:W-:Y:S01]  /*3e0c0*/  STL.64 [R1+0x228], R10 ;  /* 0x0002280a01007387 */ /* 0x0007e20000100a00 */
[C---:B--2---:R-:W-:Y:S08]  /*3e0d0*/  HMMA.1688.F32.TF32 R12, R164.reuse, R150, R32 ;  /* 0x00000096a40c723c */ /* 0x044ff00000081020 */
[C---:B------:R-:W-:Y:S01]  /*3e0e0*/  HMMA.1688.F32.TF32 R124, R164.reuse, R134, R48 ;  /* 0x00000086a47c723c */ /* 0x040fe20000081030 */
[----:B------:R-:W-:Y:S04]  /*3e0f0*/  STL.64 [R1+0x210], R4 ;  /* 0x0002100401007387 */ /* 0x000fe80000100a00 */
[----:B------:R2:W-:Y:S03]  /*3e100*/  STL.64 [R1+0x218], R6 ;  /* 0x0002180601007387 */ /* 0x0005e60000100a00 */
[----:B---3--:R-:W-:Y:S08]  /*3e110*/  HMMA.1688.F32.TF32 R8, R164, R146, R36 ;  /* 0x00000092a408723c */ /* 0x008ff00000081024 */
[----:B-1----:R-:W-:Y:S01]  /*3e120*/  HMMA.1688.F32.TF32 R16, R220, R138, R76 ;  /* 0x0000008adc10723c */ /* 0x002fe2000008104c */
[----:B------:R-:W-:Y:S01]  /*3e130*/  MOV R28, R216 ;  /* 0x000000d8001c7202 */ /* 0x000fe20000000f00 */
[----:B------:R-:W-:Y:S01]  /*3e140*/  IMAD.MOV.U32 R29, RZ, RZ, R217 ;  /* 0x000000ffff1d7224 */ /* 0x000fe200078e00d9 */
[----:B------:R-:W-:Y:S01]  /*3e150*/  MOV R24, R212 ;  /* 0x000000d400187202 */ /* 0x000fe20000000f00 */
[----:B------:R-:W-:Y:S01]  /*3e160*/  IMAD.MOV.U32 R30, RZ, RZ, R218 ;  /* 0x000000ffff1e7224 */ /* 0x000fe200078e00da */
[----:B------:R-:W-:Y:S01]  /*3e170*/  MOV R20, R208 ;  /* 0x000000d000147202 */ /* 0x000fe20000000f00 */
[----:B------:R-:W-:Y:S01]  /*3e180*/  IMAD.MOV.U32 R31, RZ, RZ, R219 ;  /* 0x000000ffff1f7224 */ /* 0x000fe200078e00db */
[----:B------:R-:W-:Y:S01]  /*3e190*/  LDS R32, [R3+0x1a300] ;  /* 0x01a3000003207984 */ /* 0x000fe20000000800 */
[----:B--2---:R-:W-:Y:S03]  /*3e1a0*/  HMMA.1688.F32.TF32 R4, R164, R142, R40 ;  /* 0x0000008ea404723c */ /* 0x004fe60000081028 */
[----:B------:R-:W-:Y:S04]  /*3e1b0*/  STL.64 [R1+0x200], R12 ;  /* 0x0002000c01007387 */ /* 0x000fe80000100a00 */
[----:B------:R-:W-:Y:S04]  /*3e1c0*/  STL.64 [R1+0x208], R14 ;  /* 0x0002080e01007387 */ /* 0x000fe80000100a00 */
[----:B------:R-:W-:Y:S04]  /*3e1d0*/  STL.64 [R1+0x1f0], R8 ;  /* 0x0001f00801007387 */ /* 0x000fe80000100a00 */
[----:B------:R1:W-:Y:S01]  /*3e1e0*/  STL.64 [R1+0x1f8], R10 ;  /* 0x0001f80a01007387 */ /* 0x0003e20000100a00 */
[----:B------:R-:W-:-:S02]  /*3e1f0*/  IMAD.MOV.U32 R25, RZ, RZ, R213 ;  /* 0x000000ffff197224 */ /* 0x000fc400078e00d5 */
[----:B------:R-:W-:Y:S01]  /*3e200*/  IMAD.MOV.U32 R26, RZ, RZ, R214 ;  /* 0x000000ffff1a7224 */ /* 0x000fe200078e00d6 */
[----:B------:R-:W-:Y:S04]  /*3e210*/  LDS R34, [R3+0x1b300] ;  /* 0x01b3000003227984 */ /* 0x000fe80000000800 */
[----:B------:R-:W-:Y:S04]  /*3e220*/  STL.64 [R1+0x1e0], R4 ;  /* 0x0001e00401007387 */ /* 0x000fe80000100a00 */
[----:B------:R2:W-:Y:S01]  /*3e230*/  STL.64 [R1+0x1e8], R6 ;  /* 0x0001e80601007387 */ /* 0x0005e20000100a00 */
[----:B-1----:R-:W-:Y:S01]  /*3e240*/  HMMA.1688.F32.TF32 R8, R164, R130, R52 ;  /* 0x00000082a408723c */ /* 0x002fe20000081034 */
[----:B------:R-:W-:-:S02]  /*3e250*/  IMAD.MOV.U32 R27, RZ, RZ, R215 ;  /* 0x000000ffff1b7224 */ /* 0x000fc400078e00d7 */
[----:B------:R-:W-:Y:S01]  /*3e260*/  IMAD.MOV.U32 R21, RZ, RZ, R209 ;  /* 0x000000ffff157224 */ /* 0x000fe200078e00d1 */
[----:B------:R-:W-:Y:S04]  /*3e270*/  LDS R4, [R3+0x1a280] ;  /* 0x01a2800003047984 */ /* 0x000fe80000000800 */
[----:B------:R-:W-:Y:S01]  /*3e280*/  HMMA.1688.F32.TF32 R12, R220, R154, R60 ;  /* 0x0000009adc0c723c */ /* 0x000fe2000008103c */
[----:B------:R-:W-:Y:S01]  /*3e290*/  IMAD.MOV.U32 R22, RZ, RZ, R210 ;  /* 0x000000ffff167224 */ /* 0x000fe200078e00d2 */
[----:B------:R-:W-:Y:S01]  /*3e2a0*/  LDS R5, [R0+0x1a280] ;  /* 0x01a2800000057984 */ /* 0x000fe20000000800 */
[----:B--2---:R-:W-:Y:S02]  /*3e2b0*/  IMAD.MOV.U32 R7, RZ, RZ, R122 ;  /* 0x000000ffff077224 */ /* 0x004fe400078e007a */
[----:B------:R-:W-:Y:S01]  /*3e2c0*/  IMAD.MOV.U32 R6, RZ, RZ, R123 ;  /* 0x000000ffff067224 */ /* 0x000fe200078e007b */
[----:B------:R-:W-:Y:S02]  /*3e2d0*/  LDS R33, [R0+0x1a300] ;  /* 0x01a3000000217984 */ /* 0x000fe40000000800 */
[----:B------:R-:W-:Y:S01]  /*3e2e0*/  HMMA.1688.F32.TF32 R120, R164, R138, R44 ;  /* 0x0000008aa478723c */ /* 0x000fe2000008102c */
[----:B------:R-:W-:Y:S01]  /*3e2f0*/  IMAD.MOV.U32 R23, RZ, RZ, R211 ;  /* 0x000000ffff177224 */ /* 0x000fe200078e00d3 */
[----:B------:R-:W1:Y:S04]  /*3e300*/  LDS R35, [R0+0x1b300] ;  /* 0x01b3000000237984 */ /* 0x000e680000000800 */
[----:B------:R-:W-:Y:S02]  /*3e310*/  LDS R36, [R3+0x1a380] ;  /* 0x01a3800003247984 */ /* 0x000fe40000000800 */
[C---:B------:R-:W-:Y:S02]  /*3e320*/  HMMA.1688.F32.TF32 R164, R220.reuse, R158, R56 ;  /* 0x0000009edca4723c */ /* 0x040fe40000081038 */
[----:B------:R-:W-:Y:S04]  /*3e330*/  LDS R38, [R3+0x1b380] ;  /* 0x01b3800003267984 */ /* 0x000fe80000000800 */
[----:B------:R-:W-:Y:S04]  /*3e340*/  LDS R37, [R0+0x1a380] ;  /* 0x01a3800000257984 */ /* 0x000fe80000000800 */
[----:B------:R-:W-:Y:S05]  /*3e350*/  LDS R39, [R0+0x1b380] ;  /* 0x01b3800000277984 */ /* 0x000fea0000000800 */
        /* <DEDUP_REMOVED lines=8> */
[----:B------:R-:W-:Y:S04]  /*3e3e0*/  STL.64 [R1+0x1d0], R8 ;  /* 0x0001d00801007387 */ /* 0x000fe80000100a00 */
[----:B------:R2:W-:Y:S02]  /*3e3f0*/  STL.64 [R1+0x1d8], R10 ;  /* 0x0001d80a01007387 */ /* 0x0005e40000100a00 */
[C---:B--2---:R-:W-:Y:S02]  /*3e400*/  HMMA.1688.F32.TF32 R8, R220.reuse, R150, R64 ;  /* 0x00000096dc08723c */ /* 0x044fe40000081040 */
[----:B------:R-:W-:Y:S04]  /*3e410*/  STL [R1+0x150c], R164 ;  /* 0x00150ca401007387 */ /* 0x000fe80000100800 */
[----:B------:R-:W-:Y:S04]  /*3e420*/  STL [R1+0x1508], R165 ;  /* 0x001508a501007387 */ /* 0x000fe80000100800 */
[----:B------:R-:W-:Y:S04]  /*3e430*/  STL [R1+0x1504], R166 ;  /* 0x001504a601007387 */ /* 0x000fe80000100800 */
[----:B------:R-:W-:Y:S04]  /*3e440*/  STL [R1+0x14e0], R167 ;  /* 0x0014e0a701007387 */ /* 0x000fe80000100800 */
[----:B------:R-:W-:Y:S04]  /*3e450*/  STL.64 [R1+0x1c0], R12 ;  /* 0x0001c00c01007387 */ /* 0x000fe80000100a00 */
[----:B------:R2:W-:Y:S04]  /*3e460*/  STL.64 [R1+0x1c8], R14 ;  /* 0x0001c80e01007387 */ /* 0x0005e80000100a00 */
[----:B------:R-:W-:Y:S04]  /*3e470*/  STL.64 [R1+0x1b0], R8 ;  /* 0x0001b00801007387 */ /* 0x000fe80000100a00 */
[----:B------:R3:W-:Y:S01]  /*3e480*/  STL.64 [R1+0x1b8], R10 ;  /* 0x0001b80a01007387 */ /* 0x0007e20000100a00 */
[C---:B--2---:R-:W-:Y:S08]  /*3e490*/  HMMA.1688.F32.TF32 R12, R220.reuse, R146, R68 ;  /* 0x00000092dc0c723c */ /* 0x044ff00000081044 */
[C---:B---3--:R-:W-:Y:S11]  /*3e4a0*/  HMMA.1688.F32.TF32 R8, R220.reuse, R142, R72 ;  /* 0x0000008edc08723c */ /* 0x048ff60000081048 */
[----:B------:R-:W-:Y:S04]  /*3e4b0*/  @!UPT UIADD3 URZ, URZ, URZ, URZ ;  /* 0x0000003f3f3ff290 */ /* 0x000fe8000fffe03f */
[----:B------:R-:W-:Y:S04]  /*3e4c0*/  STL.64 [R1+0x1a0], R12 ;  /* 0x0001a00c01007387 */ /* 0x000fe80000100a00 */
[----:B------:R2:W-:Y:S04]  /*3e4d0*/  STL.64 [R1+0x1a8], R14 ;  /* 0x0001a80e01007387 */ /* 0x0005e80000100a00 */
[----:B------:R-:W-:Y:S04]  /*3e4e0*/  STL.64 [R1+0x190], R8 ;  /* 0x0001900801007387 */ /* 0x000fe80000100a00 */
[----:B------:R3:W-:Y:S01]  /*3e4f0*/  STL.64 [R1+0x198], R10 ;  /* 0x0001980a01007387 */ /* 0x0007e20000100a00 */
[C---:B--2---:R-:W-:Y:S08]  /*3e500*/  HMMA.1688.F32.TF32 R12, R220.reuse, R134, R80 ;  /* 0x00000086dc0c723c */ /* 0x044ff00000081050 */
[----:B---3--:R-:W-:Y:S01]  /*3e510*/  HMMA.1688.F32.TF32 R8, R220, R130, R84 ;  /* 0x00000082dc08723c */ /* 0x008fe20000081054 */
[----:B------:R-:W-:Y:S04]  /*3e520*/  STL.64 [R1+0x180], R16 ;  /* 0x0001801001007387 */ /* 0x000fe80000100a00 */
[----:B------:R-:W-:Y:S10]  /*3e530*/  STL.64 [R1+0x188], R18 ;  /* 0x0001881201007387 */ /* 0x000ff40000100a00 */
        /* <DEDUP_REMOVED lines=8> */
[----:B------:R-:W-:Y:S04]  /*3e5c0*/  STL.64 [R1+0x158], R14 ;  /* 0x0001580e01007387 */ /* 0x000fe80000100a00 */
[----:B------:R-:W-:Y:S04]  /*3e5d0*/  STL.64 [R1+0x140], R8 ;  /* 0x0001400801007387 */ /* 0x000fe80000100a00 */
[----:B------:R2:W-:Y:S02]  /*3e5e0*/  STL.64 [R1+0x148], R10 ;  /* 0x0001480a01007387 */ /* 0x0005e40000100a00 */
[C---:B--2---:R-:W-:Y:S01]  /*3e5f0*/  HMMA.1688.F32.TF32 R8, R224.reuse, R150, R96 ;  /* 0x00000096e008723c */ /* 0x044fe20000081060 */
[----:B------:R-:W-:Y:S01]  /*3e600*/  IMAD.MOV.U32 R15, RZ, RZ, R247 ;  /* 0x000000ffff0f7224 */ /* 0x000fe200078e00f7 */
[----:B------:R-:W-:Y:S01]  /*3e610*/  MOV R72, R199 ;  /* 0x000000c700487202 */ /* 0x000fe20000000f00 */
[----:B------:R-:W-:Y:S01]  /*3e620*/  IMAD.MOV.U32 R14, RZ, RZ, R244 ;  /* 0x000000ffff0e7224 */ /* 0x000fe200078e00f4 */
[----:B------:R-:W-:Y:S04]  /*3e630*/  LDS R247, [R0+0x1b200] ;  /* 0x01b2000000f77984 */ /* 0x000fe80000000800 */
[----:B------:R-:W-:Y:S01]  /*3e640*/  LDS R244, [R3+0x1a200] ;  /* 0x01a2000003f47984 */ /* 0x000fe20000000800 */
[----:B------:R-:W-:Y:S01]  /*3e650*/  HMMA.1688.F32.TF32 R220, R224, R134, R112 ;  /* 0x00000086e0dc723c */ /* 0x000fe20000081070 */
[----:B------:R-:W-:-:S02]  /*3e660*/  IMAD.MOV.U32 R73, RZ, RZ, R203 ;  /* 0x000000ffff497224 */ /* 0x000fc400078e00cb */
[----:B------:R-:W-:-:S05]  /*3e670*/  IMAD.MOV.U32 R74, RZ, RZ, R206 ;  /* 0x000000ffff4a7224 */ /* 0x000fca00078e00ce */
[C---:B-1----:R-:W-:Y:S01]  /*3e680*/  HMMA.1688.F32.TF32 R20, R32.reuse, R142, R20 ;  /* 0x0000008e2014723c */ /* 0x042fe20000081014 */
[----:B------:R-:W-:Y:S01]  /*3e690*/  IMAD.MOV.U32 R75, RZ, RZ, R207 ;  /* 0x000000ffff4b7224 */ /* 0x000fe200078e00cf */
[----:B------:R-:W-:Y:S01]  /*3e6a0*/  MOV R68, R152 ;  /* 0x0000009800447202 */ /* 0x000fe20000000f00 */
[----:B------:R-:W-:Y:S01]  /*3e6b0*/  IMAD.MOV.U32 R69, RZ, RZ, R153 ;  /* 0x000000ffff457224 */ /* 0x000fe200078e0099 */
[----:B------:R-:W-:Y:S03]  /*3e6c0*/  LDS R96, [R3+0x1c000] ;  /* 0x01c0000003607984 */ /* 0x000fe60000000800 */
[----:B------:R-:W-:Y:S01]  /*3e6d0*/  MOV R164, R8 ;  /* 0x0000000800a47202 */ /* 0x000fe20000000f00 */
[----:B------:R-:W-:Y:S01]  /*3e6e0*/  IMAD.MOV.U32 R165, RZ, RZ, R9 ;  /* 0x000000ffffa57224 */ /* 0x000fe200078e0009 */
[----:B------:R-:W-:Y:S01]  /*3e6f0*/  HMMA.1688.F32.TF32 R24, R32, R138, R24 ;  /* 0x0000008a2018723c */ /* 0x000fe20000081018 */
[----:B------:R-:W-:Y:S01]  /*3e700*/  IMAD.MOV.U32 R166, RZ, RZ, R10 ;  /* 0x000000ffffa67224 */ /* 0x000fe200078e000a */
[----:B------:R-:W-:Y:S01]  /*3e710*/  LDS R98, [R3+0x1d000] ;  /* 0x01d0000003627984 */ /* 0x000fe20000000800 */
[----:B------:R-:W-:-:S02]  /*3e720*/  IMAD.MOV.U32 R124, RZ, RZ, R11 ;  /* 0x000000ffff7c7224 */ /* 0x000fc400078e000b */
[----:B------:R-:W-:Y:S01]  /*3e730*/  IMAD.MOV.U32 R70, RZ, RZ, R157 ;  /* 0x000000ffff467224 */ /* 0x000fe200078e009d */
[----:B------:R-:W-:Y:S02]  /*3e740*/  LDS R97, [R0+0x1c000] ;  /* 0x01c0000000617984 */ /* 0x000fe40000000800 */
[C---:B------:R-:W-:Y:S01]  /*3e750*/  HMMA.1688.F32.TF32 R8, R224.reuse, R146, R100 ;  /* 0x00000092e008723c */ /* 0x040fe20000081064 */
[----:B------:R-:W-:Y:S01]  /*3e760*/  IMAD.MOV.U32 R71, RZ, RZ, R156 ;  /* 0x000000ffff477224 */ /* 0x000fe200078e009c */
[----:B------:R-:W-:Y:S11]  /*3e770*/  LDS R99, [R0+0x1d000] ;  /* 0x01d0000000637984 */ /* 0x000ff60000000800 */
[----:B------:R-:W-:Y:S11]  /*3e780*/  @!UPT UIADD3 URZ, URZ, URZ, URZ ;  /* 0x0000003f3f3ff290 */ /* 0x000ff6000fffe03f */
[----:B------:R-:W-:Y:S01]  /*3e790*/  MOV R125, R8 ;  /* 0x00000008007d7202 */ /* 0x000fe20000000f00 */
[----:B------:R-:W-:Y:S02]  /*3e7a0*/  IMAD.MOV.U32 R126, RZ, RZ, R9 ;  /* 0x000000ffff7e7224 */ /* 0x000fe400078e0009 */
[----:B------:R-:W-:Y:S02]  /*3e7b0*/  IMAD.MOV.U32 R127, RZ, RZ, R10 ;  /* 0x000000ffff7f7224 */ /* 0x000fe400078e000a */
[----:B------:R-:W-:Y:S02]  /*3e7c0*/  IMAD.MOV.U32 R120, RZ, RZ, R11 ;  /* 0x000000ffff787224 */ /* 0x000fe400078e000b */
[C---:B------:R-:W-:Y:S11]  /*3e7d0*/  HMMA.1688.F32.TF32 R8, R224.reuse, R142, R104 ;  /* 0x0000008ee008723c */ /* 0x040ff60000081068 */
        /* <DEDUP_REMOVED lines=8> */
[----:B------:R-:W-:Y:S01]  /*3e860*/  @!UPT UIADD3 URZ, URZ, URZ, URZ ;  /* 0x0000003f3f3ff290 */ /* 0x000fe2000fffe03f */
[----:B------:R1:W-:Y:S02]  /*3e870*/  STL.64 [R1+0x100], R8 ;  /* 0x0001000801007387 */ /* 0x0003e40000100a00 */
[----:B-1----:R-:W-:Y:S01]  /*3e880*/  IMAD.MOV.U32 R8, RZ, RZ, R246 ;  /* 0x000000ffff087224 */ /* 0x002fe200078e00f6 */
[----:B------:R-:W-:Y:S01]  /*3e890*/  MOV R9, R245 ;  /* 0x000000f500097202 */ /* 0x000fe20000000f00 */
[----:B------:R-:W-:Y:S04]  /*3e8a0*/  LDS R246, [R3+0x1b200] ;  /* 0x01b2000003f67984 */ /* 0x000fe80000000800 */
[----:B------:R-:W1:Y:S01]  /*3e8b0*/  LDS R245, [R0+0x1a200] ;  /* 0x01a2000000f57984 */ /* 0x000e620000000800 */
[----:B------:R-:W-:Y:S03]  /*3e8c0*/  HMMA.1688.F32.TF32 R224, R224, R130, R116 ;  /* 0x00000082e0e0723c */ /* 0x000fe60000081074 */
[----:B------:R-:W-:Y:S04]  /*3e8d0*/  STL.64 [R1+0x108], R10 ;  /* 0x0001080a01007387 */ /* 0x000fe80000100a00 */
[----:B------:R-:W-:Y:S04]  /*3e8e0*/  STL [R1+0x14ac], R220 ;  /* 0x0014acdc01007387 */ /* 0x000fe80000100800 */
[----:B------:R-:W-:Y:S04]  /*3e8f0*/  STL [R1+0x14a8], R221 ;  /* 0x0014a8dd01007387 */ /* 0x000fe80000100800 */
[----:B------:R-:W-:Y:S04]  /*3e900*/  STL [R1+0x14a4], R222 ;  /* 0x0014a4de01007387 */ /* 0x000fe80000100800 */
[----:B------:R-:W-:Y:S01]  /*3e910*/  STL [R1+0x14a0], R223 ;  /* 0x0014a0df01007387 */ /* 0x000fe20000100800 */
[C---:B-1----:R-:W-:Y:S03]  /*3e920*/  HMMA.1688.F32.TF32 R16, R244.reuse, R158, R168 ;  /* 0x0000009ef410723c */ /* 0x042fe600000810a8 */
[----:B------:R-:W-:Y:S04]  /*3e930*/  STL [R1+0x14bc], R224 ;  /* 0x0014bce001007387 */ /* 0x000fe80000100800 */
[----:B------:R-:W-:Y:S04]  /*3e940*/  STL [R1+0x14b8], R225 ;  /* 0x0014b8e101007387 */ /* 0x000fe80000100800 */
[----:B------:R-:W-:Y:S04]  /*3e950*/  STL [R1+0x14b4], R226 ;  /* 0x0014b4e201007387 */ /* 0x000fe80000100800 */
[----:B------:R-:W-:Y:S08]  /*3e960*/  STL [R1+0x14b0], R227 ;  /* 0x0014b0e301007387 */ /* 0x000ff00000100800 */
[----:B------:R-:W-:Y:S04]  /*3e970*/  STL.64 [R1+0x290], R16 ;  /* 0x0002901001007387 */ /* 0x000fe80000100a00 */
[----:B------:R1:W-:Y:S02]  /*3e980*/  STL.64 [R1+0x298], R18 ;  /* 0x0002981201007387 */ /* 0x0003e40000100a00 */
[C---:B-1----:R-:W-:Y:S11]  /*3e990*/  HMMA.1688.F32.TF32 R16, R244.reuse, R154, R172 ;  /* 0x0000009af410723c */ /* 0x042ff600000810ac */
[----:B------:R-:W-:Y:S11]  /*3e9a0*/  @!UPT UIADD3 URZ, URZ, URZ, URZ ;  /* 0x0000003f3f3ff290 */ /* 0x000ff6000fffe03f */
[----:B------:R-:W-:Y:S02]  /*3e9b0*/  @!UPT UIADD3 URZ, URZ, URZ, URZ ;  /* 0x0000003f3f3ff290 */ /* 0x000fe4000fffe03f */
[----:B------:R-:W-:Y:S01]  /*3e9c0*/  IMAD.MOV.U32 R220, RZ, RZ, R16 ;  /* 0x000000ffffdc7224 */ /* 0x000fe200078e0010 */
[----:B------:R-:W-:Y:S01]  /*3e9d0*/  MOV R222, R18 ;  /* 0x0000001200de7202 */ /* 0x000fe20000000f00 */
[----:B------:R-:W-:Y:S02]  /*3e9e0*/  IMAD.MOV.U32 R221, RZ, RZ, R17 ;  /* 0x000000ffffdd7224 */ /* 0x000fe400078e0011 */
[----:B------:R-:W-:Y:S02]  /*3e9f0*/  IMAD.MOV.U32 R223, RZ, RZ, R19 ;  /* 0x000000ffffdf7224 */ /* 0x000fe400078e0013 */
[C---:B------:R-:W-:Y:S03]  /*3ea00*/  HMMA.1688.F32.TF32 R16, R244.reuse, R150, R176 ;  /* 0x00000096f410723c */ /* 0x040fe600000810b0 */
[----:B------:R1:W-:Y:S11]  /*3ea10*/  STL [R1+0x14cc], R223 ;  /* 0x0014ccdf01007387 */ /* 0x0003f60000100800 */
[----:B------:R-:W-:Y:S10]  /*3ea20*/  @!UPT UIADD3 URZ, URZ, URZ, URZ ;  /* 0x0000003f3f3ff290 */ /* 0x000ff4000fffe03f */
[----:B------:R-:W-:Y:S01]  /*3ea30*/  IMAD.MOV.U32 R224, RZ, RZ, R16 ;  /* 0x000000ffffe07224 */ /* 0x000fe200078e0010 */
[----:B------:R-:W-:Y:S01]  /*3ea40*/  MOV R226, R18 ;  /* 0x0000001200e27202 */ /* 0x000fe20000000f00 */
[----:B------:R-:W-:Y:S02]  /*3ea50*/  IMAD.MOV.U32 R225, RZ, RZ, R17 ;  /* 0x000000ffffe17224 */ /* 0x000fe400078e0011 */
[----:B------:R-:W-:Y:S02]  /*3ea60*/  IMAD.MOV.U32 R227, RZ, RZ, R19 ;  /* 0x000000ffffe37224 */ /* 0x000fe400078e0013 */
[----:B------:R-:W-:Y:S01]  /*3ea70*/  HMMA.1688.F32.TF32 R16, R244, R146, R180 ;  /* 0x00000092f410723c */ /* 0x000fe200000810b4 */
[----:B------:R-:W-:Y:S04]  /*3ea80*/  STL [R1+0x14c8], R222 ;  /* 0x0014c8de01007387 */ /* 0x000fe80000100800 */
[----:B------:R2:W-:Y:S04]  /*3ea90*/  STL [R1+0x14c4], R220 ;  /* 0x0014c4dc01007387 */ /* 0x0005e80000100800 */
[----:B------:R3:W-:Y:S01]  /*3eaa0*/  STL [R1+0x14c0], R221 ;  /* 0x0014c0dd01007387 */ /* 0x0007e20000100800 */
[----:B------:R-:W-:Y:S01]  /*3eab0*/  MOV R11, R6 ;  /* 0x00000006000b7202 */ /* 0x000fe20000000f00 */
[----:B------:R-:W-:-:S02]  /*3eac0*/  IMAD.MOV.U32 R10, RZ, RZ, R7 ;  /* 0x000000ffff0a7224 */ /* 0x000fc400078e0007 */
[----:B------:R-:W-:-:S11]  /*3ead0*/  IMAD.MOV.U32 R12, RZ, RZ, R14 ;  /* 0x000000ffff0c7224 */ /* 0x000fd600078e000e */
[----:B-1----:R-:W-:Y:S01]  /*3eae0*/  IMAD.MOV.U32 R223, RZ, RZ, R16 ;  /* 0x000000ffffdf7224 */ /* 0x002fe200078e0010 */
[----:B--2---:R-:W-:Y:S01]  /*3eaf0*/  MOV R220, R18 ;  /* 0x0000001200dc7202 */ /* 0x004fe20000000f00 */
[----:B------:R-:W-:Y:S02]  /*3eb00*/  IMAD.MOV.U32 R222, RZ, RZ, R17 ;  /* 0x000000ffffde7224 */ /* 0x000fe400078e0011 */
[----:B---3--:R-:W-:Y:S02]  /*3eb10*/  IMAD.MOV.U32 R221, RZ, RZ, R19 ;  /* 0x000000ffffdd7224 */ /* 0x008fe400078e0013 */
[----:B------:R-:W-:Y:S01]  /*3eb20*/  IMAD.MOV.U32 R13, RZ, RZ, R15 ;  /* 0x000000ffff0d7224 */ /* 0x000fe200078e000f */
[----:B------:R-:W-:Y:S01]  /*3eb30*/  HMMA.1688.F32.TF32 R16, R244, R142, R184 ;  /* 0x0000008ef410723c */ /* 0x000fe200000810b8 */
[----:B------:R-:W-:Y:S01]  /*3eb40*/  MOV R14, R8 ;  /* 0x00000008000e7202 */ /* 0x000fe20000000f00 */
[----:B------:R-:W-:Y:S01]  /*3eb50*/  IMAD.MOV.U32 R15, RZ, RZ, R9 ;  /* 0x000000ffff0f7224 */ /* 0x000fe200078e0009 */
[----:B------:R-:W-:Y:S01]  /*3eb60*/  STL [R1+0x14dc], R227 ;  /* 0x0014dce301007387 */ /* 0x000fe20000100800 */
[----:B------:R-:W-:Y:S01]  /*3eb70*/  IMAD.MOV.U32 R8, RZ, RZ, R10 ;  /* 0x000000ffff087224 */ /* 0x000fe200078e000a */
[----:B------:R-:W-:Y:S01]  /*3eb80*/  MOV R10, R240 ;  /* 0x000000f0000a7202 */ /* 0x000fe20000000f00 */
[----:B------:R-:W-:Y:S01]  /*3eb90*/  IMAD.MOV.U32 R9, RZ, RZ, R11 ;  /* 0x000000ffff097224 */ /* 0x000fe200078e000b */
[----:B------:R-:W-:Y:S01]  /*3eba0*/  LDS R6, [R3+0x1b280] ;  /* 0x01b2800003067984 */ /* 0x000fe20000000800 */
[----:B------:R-:W-:-:S02]  /*3ebb0*/  IMAD.MOV.U32 R11, RZ, RZ, R241 ;  /* 0x000000ffff0b7224 */ /* 0x000fc400078e00f1 */
[----:B------:R-:W-:Y:S01]  /*3ebc0*/  IMAD.MOV.U32 R240, RZ, RZ, R242 ;  /* 0x000000fffff07224 */ /* 0x000fe200078e00f2 */
[----:B------:R-:W-:Y:S01]  /*3ebd0*/  MOV R242, R128 ;  /* 0x0000008000f27202 */ /* 0x000fe20000000f00 */
[----:B------:R-:W-:Y:S01]  /*3ebe0*/  IMAD.MOV.U32 R241, RZ, RZ, R243 ;  /* 0x000000fffff17224 */ /* 0x000fe200078e00f3 */
[----:B------:R-:W1:Y:S01]  /*3ebf0*/  LDS R7, [R0+0x1b280] ;  /* 0x01b2800000077984 */ /* 0x000e620000000800 */
[----:B------:R-:W-:Y:S02]  /*3ec00*/  IMAD.MOV.U32 R243, RZ, RZ, R129 ;  /* 0x000000fffff37224 */ /* 0x000fe400078e0081 */
[----:B------:R-:W-:Y:S01]  /*3ec10*/  IMAD.MOV.U32 R128, RZ, RZ, R132 ;  /* 0x000000ffff807224 */ /* 0x000fe200078e0084 */
[----:B------:R-:W-:Y:S01]  /*3ec20*/  MOV R132, R136 ;  /* 0x0000008800847202 */ /* 0x000fe20000000f00 */
[----:B------:R-:W-:Y:S02]  /*3ec30*/  IMAD.MOV.U32 R129, RZ, RZ, R133 ;  /* 0x000000ffff817224 */ /* 0x000fe400078e0085 */
[----:B------:R-:W-:-:S02]  /*3ec40*/  IMAD.MOV.U32 R133, RZ, RZ, R137 ;  /* 0x000000ffff857224 */ /* 0x000fc400078e0089 */
[----:B------:R-:W-:Y:S01]  /*3ec50*/  IMAD.MOV.U32 R136, RZ, RZ, R140 ;  /* 0x000000ffff887224 */ /* 0x000fe200078e008c */
[----:B------:R-:W-:Y:S01]  /*3ec60*/  MOV R140, R248 ;  /* 0x000000f8008c7202 */ /* 0x000fe20000000f00 */
[----:B------:R-:W-:Y:S02]  /*3ec70*/  IMAD.MOV.U32 R137, RZ, RZ, R141 ;  /* 0x000000ffff897224 */ /* 0x000fe400078e008d */
[----:B------:R-:W-:Y:S01]  /*3ec80*/  IMAD.MOV.U32 R141, RZ, RZ, R249 ;  /* 0x000000ffff8d7224 */ /* 0x000fe200078e00f9 */
[----:B------:R-:W-:Y:S01]  /*3ec90*/  STL [R1+0x14d8], R226 ;  /* 0x0014d8e201007387 */ /* 0x000fe20000100800 */
[----:B------:R-:W-:Y:S01]  /*3eca0*/  IMAD.MOV.U32 R248, RZ, RZ, R250 ;  /* 0x000000fffff87224 */ /* 0x000fe200078e00fa */
[----:B------:R-:W-:Y:S01]  /*3ecb0*/  MOV R250, R144 ;  /* 0x0000009000fa7202 */ /* 0x000fe20000000f00 */
[----:B------:R-:W-:Y:S01]  /*3ecc0*/  IMAD.MOV.U32 R249, RZ, RZ, R251 ;  /* 0x000000fffff97224 */ /* 0x000fe200078e00fb */
[----:B------:R-:W-:Y:S01]  /*3ecd0*/  STL [R1+0x14d4], R224 ;  /* 0x0014d4e001007387 */ /* 0x000fe20000100800 */
[----:B------:R-:W-:-:S02]  /*3ece0*/  IMAD.MOV.U32 R251, RZ, RZ, R145 ;  /* 0x000000fffffb7224 */ /* 0x000fc400078e0091 */
[----:B------:R-:W-:Y:S01]  /*3ecf0*/  IMAD.MOV.U32 R144, RZ, RZ, R148 ;  /* 0x000000ffff907224 */ /* 0x000fe200078e0094 */
[----:B------:R-:W-:Y:S01]  /*3ed00*/  STL [R1+0x14d0], R225 ;  /* 0x0014d0e101007387 */ /* 0x000fe20000100800 */
[----:B------:R-:W-:Y:S01]  /*3ed10*/  IMAD.MOV.U32 R145, RZ, RZ, R149 ;  /* 0x000000ffff917224 */ /* 0x000fe200078e0095 */
[----:B------:R-:W-:Y:S01]  /*3ed20*/  MOV R148, R252 ;  /* 0x000000fc00947202 */ /* 0x000fe20000000f00 */
[----:B------:R-:W-:Y:S01]  /*3ed30*/  IMAD.MOV.U32 R149, RZ, RZ, R2 ;  /* 0x000000ffff957224 */ /* 0x000fe200078e0002 */
[----:B------:R2:W-:Y:S01]  /*3ed40*/  STL.64 [R1+0x250], R16 ;  /* 0x0002501001007387 */ /* 0x0005e20000100a00 */
[----:B------:R-:W-:Y:S02]  /*3ed50*/  IMAD.MOV.U32 R252, RZ, RZ, R18 ;  /* 0x000000fffffc7224 */ /* 0x000fe400078e0012 */
[----:B------:R-:W-:Y:S01]  /*3ed60*/  IMAD.MOV.U32 R2, RZ, RZ, R19 ;  /* 0x000000ffff027224 */ /* 0x000fe200078e0013 */
[----:B------:R-:W3:Y:S04]  /*3ed70*/  LDL.LU R216, [R1+0x157c] ;  /* 0x00157c0001d87983 */ /* 0x000ee80000300800 */
[----:B------:R-:W3:Y:S01]  /*3ed80*/  LDL.LU R217, [R1+0x1578] ;  /* 0x0015780001d97983 */ /* 0x000ee20000300800 */
[----:B--2---:R-:W-:Y:S03]  /*3ed90*/  HMMA.1688.F32.TF32 R16, R244, R138, R188 ;  /* 0x0000008af410723c */ /* 0x004fe600000810bc */
[----:B------:R-:W3:Y:S04]  /*3eda0*/  LDL.LU R218, [R1+0x1574] ;  /* 0x0015740001da7983 */ /* 0x000ee80000300800 */
[----:B------:R-:W3:Y:S04]  /*3edb0*/  LDL.LU R219, [R1+0x1570] ;  /* 0x0015700001db7983 */ /* 0x000ee80000300800 */
[----:B------:R-:W2:Y:S04]  /*3edc0*/  LDL.LU R212, [R1+0x156c] ;  /* 0x00156c0001d47983 */ /* 0x000ea80000300800 */
[----:B------:R-:W2:Y:S04]  /*3edd0*/  LDL.LU R213, [R1+0x1568] ;  /* 0x0015680001d57983 */ /* 0x000ea80000300800 */
[----:B------:R-:W2:Y:S01]  /*3ede0*/  LDL.LU R214, [R1+0x1564] ;  /* 0x0015640001d67983 */ /* 0x000ea20000300800 */
[----:B------:R-:W-:-:S03]  /*3edf0*/  MOV R160, R12 ;  /* 0x0000000c00a07202 */ /* 0x000fc60000000f00 */
[----:B------:R-:W2:Y:S01]  /*3ee00*/  LDL.LU R215, [R1+0x1560] ;  /* 0x0015600001d77983 */ /* 0x000ea20000300800 */
        /* <DEDUP_REMOVED lines=13> */
[----:B------:R-:W-:Y:S02]  /*3eee0*/  MOV R8, R202 ;  /* 0x000000ca00087202 */ /* 0x000fe40000000f00 */
[----:B------:R-:W4:Y:S01]  /*3eef0*/  LDL.LU R205, [R1+0x1548] ;  /* 0x0015480001cd7983 */ /* 0x000f220000300800 */
[----:B------:R-:W-:-:S03]  /*3ef00*/  IMAD.MOV.U32 R41, RZ, RZ, R9 ;  /* 0x000000ffff297224 */ /* 0x000fc600078e0009 */
[----:B------:R-:W4:Y:S01]  /*3ef10*/  LDL.LU R200, [R1+0x1544] ;  /* 0x0015440001c87983 */ /* 0x000f220000300800 */
[----:B------:R-:W-:Y:S02]  /*3ef20*/  IMAD.MOV.U32 R42, RZ, RZ, R10 ;  /* 0x000000ffff2a7224 */ /* 0x000fe400078e000a */
[----:B------:R-:W-:Y:S01]  /*3ef30*/  IMAD.MOV.U32 R9, RZ, RZ, R196 ;  /* 0x000000ffff097224 */ /* 0x000fe200078e00c4 */
[----:B------:R-:W4:Y:S01]  /*3ef40*/  LDL.LU R201, [R1+0x1540] ;  /* 0x0015400001c97983 */ /* 0x000f220000300800 */
[----:B------:R-:W-:Y:S02]  /*3ef50*/  IMAD.MOV.U32 R43, RZ, RZ, R11 ;  /* 0x000000ffff2b7224 */ /* 0x000fe400078e000b */
[----:B------:R-:W-:Y:S01]  /*3ef60*/  IMAD.MOV.U32 R10, RZ, RZ, R197 ;  /* 0x000000ffff0a7224 */ /* 0x000fe200078e00c5 */
[----:B------:R-:W4:Y:S01]  /*3ef70*/  LDL.LU R202, [R1+0x153c] ;  /* 0x00153c0001ca7983 */ /* 0x000f220000300800 */
[----:B------:R-:W-:-:S03]  /*3ef80*/  IMAD.MOV.U32 R11, RZ, RZ, R192 ;  /* 0x000000ffff0b7224 */ /* 0x000fc600078e00c0 */
[----:B------:R-:W4:Y:S04]  /*3ef90*/  LDL.LU R196, [R1+0x1538] ;  /* 0x0015380001c47983 */ /* 0x000f280000300800 */
[----:B------:R-:W4:Y:S01]  /*3efa0*/  LDL.LU R197, [R1+0x1534] ;  /* 0x0015340001c57983 */ /* 0x000f220000300800 */
[----:B------:R-:W-:-:S03]  /*3efb0*/  MOV R227, R16 ;  /* 0x0000001000e37202 */ /* 0x000fc60000000f00 */
        /* <DEDUP_REMOVED lines=9> */
[----:B------:R-:W-:Y:S02]  /*3f050*/  IMAD.MOV.U32 R225, RZ, RZ, R19 ;  /* 0x000000ffffe17224 */ /* 0x000fe400078e0013 */
[----:B------:R-:W-:Y:S01]  /*3f060*/  IMAD.MOV.U32 R18, RZ, RZ, R195 ;  /* 0x000000ffff127224 */ /* 0x000fe200078e00c3 */
        /* <DEDUP_REMOVED lines=10> */
[----:B------:R-:W-:Y:S01]  /*3f110*/  MOV R48, R128 ;  /* 0x0000008000307202 */ /* 0x000fe20000000f00 */
[----:B------:R-:W-:-:S02]  /*3f120*/  IMAD.MOV.U32 R49, RZ, RZ, R129 ;  /* 0x000000ffff317224 */ /* 0x000fc400078e0081 */
        /* <DEDUP_REMOVED lines=14> */
[----:B------:R-:W-:Y:S01]  /*3f210*/  HMMA.1688.F32.TF32 R16, R32, R146, R16 ;  /* 0x000000922010723c */ /* 0x000fe20000081010 */
[----:B------:R-:W-:Y:S01]  /*3f220*/  MOV R44, R240 ;  /* 0x000000f0002c7202 */ /* 0x000fe20000000f00 */
[----:B------:R-:W-:-:S06]  /*3f230*/  IMAD.MOV.U32 R45, RZ, RZ, R241 ;  /* 0x000000ffff2d7224 */ /* 0x000fcc00078e00f1 */
[----:B------:R-:W-:Y:S01]  /*3f240*/  HMMA.1688.F32.TF32 R12, R32, R150, R12 ;  /* 0x00000096200c723c */ /* 0x000fe2000008100c */
[----:B------:R-:W-:Y:S02]  /*3f250*/  IMAD.MOV.U32 R46, RZ, RZ, R242 ;  /* 0x000000ffff2e7224 */ /* 0x000fe400078e00f2 */
[----:B------:R-:W-:-:S05]  /*3f260*/  IMAD.MOV.U32 R47, RZ, RZ, R243 ;  /* 0x000000ffff2f7224 */ /* 0x000fca00078e00f3 */
[----:B------:R-:W-:Y:S08]  /*3f270*/  HMMA.1688.F32.TF32 R8, R32, R154, R8 ;  /* 0x0000009a2008723c */ /* 0x000ff00000081008 */
[C---:B-1----:R-:W-:Y:S08]  /*3f280*/  HMMA.1688.F32.TF32 R228, R4.reuse, R138, R228 ;  /* 0x0000008a04e4723c */ /* 0x042ff000000810e4 */
[C---:B------:R-:W-:Y:S08]  /*3f290*/  HMMA.1688.F32.TF32 R232, R4.reuse, R134, R232 ;  /* 0x0000008604e8723c */ /* 0x040ff000000810e8 */
[----:B------:R-:W-:Y:S08]  /*3f2a0*/  HMMA.1688.F32.TF32 R236, R4, R130, R236 ;  /* 0x0000008204ec723c */ /* 0x000ff000000810ec */
[----:B------:R-:W-:Y:S08]  /*3f2b0*/  HMMA.1688.F32.TF32 R28, R32, R134, R28 ;  /* 0x00000086201c723c */ /* 0x000ff0000008101c */
[-C--:B---3--:R-:W-:Y:S08]  /*3f2c0*/  HMMA.1688.F32.TF32 R216, R4, R142.reuse, R216 ;  /* 0x0000008e04d8723c */ /* 0x088ff000000810d8 */
[----:B------:R-:W-:Y:S08]  /*3f2d0*/  HMMA.1688.F32.TF32 R140, R36, R142, R48 ;  /* 0x0000008e248c723c */ /* 0x000ff00000081030 */
[-C--:B--2---:R-:W-:Y:S08]  /*3f2e0*/  HMMA.1688.F32.TF32 R212, R4, R146.reuse, R212 ;  /* 0x0000009204d4723c */ /* 0x084ff000000810d4 */
[----:B------:R-:W-:Y:S08]  /*3f2f0*/  HMMA.1688.F32.TF32 R144, R36, R146, R52 ;  /* 0x000000922490723c */ /* 0x000ff00000081034 */
[-C--:B----4-:R-:W-:Y:S08]  /*3f300*/  HMMA.1688.F32.TF32 R208, R4, R150.reuse, R208 ;  /* 0x0000009604d0723c */ /* 0x090ff000000810d0 */
[----:B------:R-:W-:Y:S08]  /*3f310*/  HMMA.1688.F32.TF32 R148, R36, R150, R56 ;  /* 0x000000962494723c */ /* 0x000ff00000081038 */
[C---:B------:R-:W-:Y:S01]  /*3f320*/  HMMA.1688.F32.TF32 R248, R244.reuse, R134, R192 ;  /* 0x00000086f4f8723c */ /* 0x040fe200000810c0 */
[----:B------:R-:W-:Y:S04]  /*3f330*/  LDS R192, [R3+0x1c100] ;  /* 0x01c1000003c07984 */ /* 0x000fe80000000800 */
[----:B------:R-:W-:Y:S03]  /*3f340*/  LDS R194, [R3+0x1d100] ;  /* 0x01d1000003c27984 */ /* 0x000fe60000000800 */
[----:B------:R-:W-:Y:S01]  /*3f350*/  HMMA.1688.F32.TF32 R244, R244, R130, R196 ;  /* 0x00000082f4f4723c */ /* 0x000fe200000810c4 */
[----:B------:R-:W-:Y:S04]  /*3f360*/  LDS R196, [R3+0x1c180] ;  /* 0x01c1800003c47984 */ /* 0x000fe80000000800 */
[----:B------:R-:W-:Y:S03]  /*3f370*/  LDS R198, [R3+0x1d180] ;  /* 0x01d1800003c67984 */ /* 0x000fe60000000800 */
[-C--:B------:R-:W-:Y:S01]  /*3f380*/  HMMA.1688.F32.TF32 R204, R4, R154.reuse, R204 ;  /* 0x0000009a04cc723c */ /* 0x080fe200000810cc */
[----:B------:R-:W-:Y:S04]  /*3f390*/  LDS R197, [R0+0x1c180] ;  /* 0x01c1800000c57984 */ /* 0x000fe80000000800 */
[----:B------:R-:W1:Y:S04]  /*3f3a0*/  LDSM.16.M88.4 R48, [R67+0x86180] ;  /* 0x086180004330783b */ /* 0x000e680000000200 */
[----:B------:R-:W2:Y:S01]  /*3f3b0*/  LDSM.16.M88.4 R52, [R67+0x88180] ;  /* 0x088180004334783b */ /* 0x000ea20000000200 */
[----:B------:R-:W-:Y:S03]  /*3f3c0*/  HMMA.1688.F32.TF32 R152, R36, R154, R60 ;  /* 0x0000009a2498723c */ /* 0x000fe6000008103c */
[----:B------:R-:W3:Y:S04]  /*3f3d0*/  LDSM.16.M88.4 R56, [R67+0x8a180] ;  /* 0x08a180004338783b */ /* 0x000ee80000000200 */
[----:B------:R-:W4:Y:S01]  /*3f3e0*/  LDSM.16.M88.4 R60, [R67+0x8c180] ;  /* 0x08c18000433c783b */ /* 0x000f220000000200 */
[----:B------:R-:W-:Y:S03]  /*3f3f0*/  HMMA.1688.F32.TF32 R240, R4, R158, R200 ;  /* 0x0000009e04f0723c */ /* 0x000fe600000810c8 */
[----:B------:R-:W-:Y:S04]  /*3f400*/  STL.64 [R1+0x1448], R250 ;  /* 0x001448fa01007387 */ /* 0x000fe80000100a00 */
[----:B------:R-:W-:Y:S04]  /*3f410*/  STL.64 [R1+0x1440], R248 ;  /* 0x001440f801007387 */ /* 0x000fe80000100a00 */
[----:B------:R-:W-:Y:S04]  /*3f420*/  STL.64 [R1+0x1458], R246 ;  /* 0x001458f601007387 */ /* 0x000fe80000100a00 */
[----:B------:R-:W-:Y:S01]  /*3f430*/  STL.64 [R1+0x1450], R244 ;  /* 0x001450f401007387 */ /* 0x000fe20000100a00 */
[----:B------:R-:W-:Y:S03]  /*3f440*/  HMMA.1688.F32.TF32 R136, R36, R138, R44 ;  /* 0x0000008a2488723c */ /* 0x000fe6000008102c */
[----:B------:R-:W-:Y:S04]  /*3f450*/  LDSM.16.M88.4 R44, [R67+0x84180] ;  /* 0x08418000432c783b */ /* 0x000fe80000000200 */
        /* <DEDUP_REMOVED lines=8> */
[----:B-1----:R-:W-:Y:S04]  /*3f4e0*/  STL [R1+0x13e4], R50 ;  /* 0x0013e43201007387 */ /* 0x002fe80000100800 */
[----:B------:R-:W-:Y:S04]  /*3f4f0*/  STL [R1+0x13e0], R51 ;  /* 0x0013e03301007387 */ /* 0x000fe80000100800 */
[----:B--2---:R-:W-:Y:S04]  /*3f500*/  STL [R1+0x13ec], R54 ;  /* 0x0013ec3601007387 */ /* 0x004fe80000100800 */
        /* <DEDUP_REMOVED lines=12> */
[----:B------:R-:W3:Y:S01]  /*3f5d0*/  LDL.LU R107, [R1+0x21c] ;  /* 0x00021c00016b7983 */ /* 0x000ee20000300800 */
[C---:B------:R-:W-:Y:S03]  /*3f5e0*/  HMMA.1688.F32.TF32 R4, R32.reuse, R158, R76 ;  /* 0x0000009e2004723c */ /* 0x040fe6000008104c */
        /* <DEDUP_REMOVED lines=9> */
[C---:B------:R-:W-:Y:S03]  /*3f680*/  HMMA.1688.F32.TF32 R156, R36.reuse, R158, R68 ;  /* 0x0000009e249c723c */ /* 0x040fe60000081044 */
        /* <DEDUP_REMOVED lines=28> */
[C---:B------:R-:W-:Y:S03]  /*3f850*/  HMMA.1688.F32.TF32 R132, R36.reuse, R134, R40 ;  /* 0x000000862484723c */ /* 0x040fe60000081028 */
[----:B------:R-:W-:Y:S04]  /*3f860*/  LDSM.16.M88.4 R40, [R67+0x82180] ;  /* 0x082180004328783b */ /* 0x000fe80000000200 */
[----:B------:R-:W-:Y:S01]  /*3f870*/  LDS R199, [R0+0x1d180] ;  /* 0x01d1800000c77984 */ /* 0x000fe20000000800 */
[----:B------:R-:W-:Y:S03]  /*3f880*/  HMMA.1688.F32.TF32 R128, R36, R130, R160 ;  /* 0x000000822480723c */ /* 0x000fe600000810a0 */
[----:B------:R-:W-:Y:S04]  /*3f890*/  LDSM.16.M88.4 R36, [R67+0x80180] ;  /* 0x080180004324783b */ /* 0x000fe80000000200 */
[----:B------:R-:W1:Y:S04]  /*3f8a0*/  LDSM.16.M88.4 R64, [R67+0x8e180] ;  /* 0x08e180004340783b */ /* 0x000e680000000200 */
[----:B------:R-:W-:Y:S04]  /*3f8b0*/  LDS R160, [R3+0x1c080] ;  /* 0x01c0800003a07984 */ /* 0x000fe80000000800 */
[----:B------:R-:W-:Y:S04]  /*3f8c0*/  LDS R162, [R3+0x1d080] ;  /* 0x01d0800003a27984 */ /* 0x000fe80000000800 */
[----:B------:R-:W-:Y:S04]  /*3f8d0*/  LDS R161, [R0+0x1c080] ;  /* 0x01c0800000a17984 */ /* 0x000fe80000000800 */
[----:B------:R-:W3:Y:S04]  /*3f8e0*/  LDS R163, [R0+0x1d080] ;  /* 0x01d0800000a37984 */ /* 0x000ee80000000800 */
[----:B------:R-:W-:Y:S04]  /*3f8f0*/  LDS R193, [R0+0x1c100] ;  /* 0x01c1000000c17984 */ /* 0x000fe80000000800 */
[----:B------:R-:W2:Y:S04]  /*3f900*/  LDS R195, [R0+0x1d100] ;  /* 0x01d1000000c37984 */ /* 0x000ea80000000800 */
[----:B-1----:R-:W-:Y:S04]  /*3f910*/  STL [R1+0x13f4], R66 ;  /* 0x0013f44201007387 */ /* 0x002fe80000100800 */
[----:B------:R-:W-:Y:S01]  /*3f920*/  STL [R1+0x13d0], R67 ;  /* 0x0013d04301007387 */ /* 0x000fe20000100800 */
[----:B------:R-:W-:Y:S01]  /*3f930*/  MOV R240, R164 ;  /* 0x000000a400f07202 */ /* 0x000fe20000000f00 */
[----:B------:R-:W-:-:S02]  /*3f940*/  IMAD.MOV.U32 R241, RZ, RZ, R165 ;  /* 0x000000fffff17224 */ /* 0x000fc400078e00a5 */
[----:B------:R-:W-:Y:S01]  /*3f950*/  IMAD.MOV.U32 R242, RZ, RZ, R166 ;  /* 0x000000fffff27224 */ /* 0x000fe200078e00a6 */
[----:B------:R-:W-:Y:S01]  /*3f960*/  MOV R200, R125 ;  /* 0x0000007d00c87202 */ /* 0x000fe20000000f00 */
[----:B------:R-:W-:Y:S02]  /*3f970*/  IMAD.MOV.U32 R243, RZ, RZ, R124 ;  /* 0x000000fffff37224 */ /* 0x000fe400078e007c */
[----:B------:R-:W-:Y:S01]  /*3f980*/  IMAD.MOV.U32 R201, RZ, RZ, R126 ;  /* 0x000000ffffc97224 */ /* 0x000fe200078e007e */
[----:B----4-:R-:W-:Y:S08]  /*3f990*/  HMMA.1688.F32.TF32 R80, R96, R48, R80 ;  /* 0x000000306050723c */ /* 0x010ff00000081050 */
[----:B---3--:R-:W-:Y:S08]  /*3f9a0*/  HMMA.1688.F32.TF32 R104, R160, R40, R104 ;  /* 0x00000028a068723c */ /* 0x008ff00000081068 */
[C---:B--2---:R-:W-:Y:S07]  /*3f9b0*/  HMMA.1688.F32.TF32 R76, R96.reuse, R44, R76 ;  /* 0x0000002c604c723c */ /* 0x044fee000008104c */
[----:B------:R1:W-:Y:S01]  /*3f9c0*/  STL [R1+0x1404], R80 ;  /* 0x0014045001007387 */ /* 0x0003e20000100800 */
[C---:B------:R-:W-:Y:S03]  /*3f9d0*/  HMMA.1688.F32.TF32 R72, R96.reuse, R40, R72 ;  /* 0x000000286048723c */ /* 0x040fe60000081048 */
[----:B------:R2:W-:Y:S04]  /*3f9e0*/  STL [R1+0x1400], R81 ;  /* 0x0014005101007387 */ /* 0x0005e80000100800 */
[----:B------:R3:W-:Y:S01]  /*3f9f0*/  STL [R1+0x13fc], R82 ;  /* 0x0013fc5201007387 */ /* 0x0007e20000100800 */
[C---:B------:R-:W-:Y:S03]  /*3fa00*/  HMMA.1688.F32.TF32 R68, R96.reuse, R36, R68 ;  /* 0x000000246044723c */ /* 0x040fe60000081044 */
[----:B------:R2:W-:Y:S05]  /*3fa10*/  STL [R1+0x13f8], R83 ;  /* 0x0013f85301007387 */ /* 0x0005ea0000100800 */
[C---:B------:R-:W-:Y:S08]  /*3fa20*/  HMMA.1688.F32.TF32 R84, R96.reuse, R52, R84 ;  /* 0x000000346054723c */ /* 0x040ff00000081054 */
[C---:B------:R-:W-:Y:S08]  /*3fa30*/  HMMA.1688.F32.TF32 R88, R96.reuse, R56, R88 ;  /* 0x000000386058723c */ /* 0x040ff00000081058 */
[C---:B------:R-:W-:Y:S07]  /*3fa40*/  HMMA.1688.F32.TF32 R92, R96.reuse, R60, R92 ;  /* 0x0000003c605c723c */ /* 0x040fee000008105c */
        /* <DEDUP_REMOVED lines=47> */
[----:B-1----:R-:W4:Y:S04]  /*3fd40*/  LDL.LU R80, [R1+0x1d0] ;  /* 0x0001d00001507983 */ /* 0x002f280000300800 */
[----:B--2---:R-:W2:Y:S04]  /*3fd50*/  LDL.LU R81, [R1+0x1d4] ;  /* 0x0001d40001517983 */ /* 0x004ea80000300800 */
[----:B---3--:R-:W2:Y:S04]  /*3fd60*/  LDL.LU R82, [R1+0x1d8] ;  /* 0x0001d80001527983 */ /* 0x008ea80000300800 */
        /* <DEDUP_REMOVED lines=14> */
[----:B------:R-:W3:Y:S01]  /*3fe50*/  LDL.LU R165, [R1+0x1508] ;  /* 0x0015080001a57983 */ /* 0x000ee20000300800 */
[----:B------:R-:W-:-:S03]  /*3fe60*/  IMAD.MOV.U32 R202, RZ, RZ, R127 ;  /* 0x000000ffffca7224 */ /* 0x000fc600078e007f */
[----:B------:R-:W3:Y:S01]  /*3fe70*/  LDL.LU R166, [R1+0x1504] ;  /* 0x0015040001a67983 */ /* 0x000ee20000300800 */
[----:B------:R-:W-:-:S03]  /*3fe80*/  IMAD.MOV.U32 R203, RZ, RZ, R120 ;  /* 0x000000ffffcb7224 */ /* 0x000fc600078e0078 */
        /* <DEDUP_REMOVED lines=17> */
[C---:B------:R-:W-:Y:S08]  /*3ffa0*/  HMMA.1688.F32.TF32 R100, R160.reuse, R36, R100 ;  /* 0x00000024a064723c */ /* 0x040ff00000081064 */
[----:B------:R-:W-:Y:S08]  /*3ffb0*/  HMMA.1688.F32.TF32 R108, R160, R44, R108 ;  /* 0x0000002ca06c723c */ /* 0x000ff0000008106c */
[C---:B----4-:R-:W-:Y:S11]  /*3ffc0*/  HMMA.1688.F32.TF32 R88, R196.reuse, R36, R208 ;  /* 0x00000024c458723c */ /* 0x050ff600000810d0 */
[----:B------:R-:W-:Y:S11]  /*3ffd0*/  @!UPT UIADD3 URZ, URZ, URZ, URZ ;  /* 0x0000003f3f3ff290 */ /* 0x000ff6000fffe03f */
[----:B------:R-:W-:Y:S01]  /*3ffe0*/  @!UPT UIADD3 URZ, URZ, URZ, URZ ;  /* 0x0000003f3f3ff290 */ /* 0x000fe2000fffe03f */
[----:B------:R-:W-:Y:S04]  /*3fff0*/  STL.64 [R1], R88 ;  /* 0x0000005801007387 */ /* 0x000fe80000100a00 */
[----:B------:R1:W-:Y:S02]  /*40000*/  STL.64 [R1+0x8], R90 ;  /* 0x0000085a01007387 */ /* 0x0003e40000100a00 */
[----:B-1----:R-:W-:Y:S08]  /*40010*/  HMMA.1688.F32.TF32 R88, R196, R44, R240 ;  /* 0x0000002cc458723c */ /* 0x002ff000000810f0 */
[----:B------:R-:W-:Y:S01]  /*40020*/  HMMA.1688.F32.TF32 R112, R160, R48, R112 ;  /* 0x00000030a070723c */ /* 0x000fe20000081070 */
[----:B------:R-:W-:Y:S01]  /*40030*/  MOV R240, R223 ;  /* 0x000000df00f07202 */ /* 0x000fe20000000f00 */
[----:B------:R-:W-:-:S02]  /*40040*/  IMAD.MOV.U32 R241, RZ, RZ, R222 ;  /* 0x000000fffff17224 */ /* 0x000fc400078e00de */
[----:B------:R-:W-:-:S04]  /*40050*/  IMAD.MOV.U32 R242, RZ, RZ, R220 ;  /* 0x000000fffff27224 */ /* 0x000fc800078e00dc */
[----:B------:R-:W-:Y:S01]  /*40060*/  HMMA.1688.F32.TF32 R116, R160, R52, R116 ;  /* 0x00000034a074723c */ /* 0x000fe20000081074 */
[----:B------:R-:W-:-:S07]  /*40070*/  IMAD.MOV.U32 R243, RZ, RZ, R221 ;  /* 0x000000fffff37224 */ /* 0x000fce00078e00dd */
[----:B--2---:R-:W-:Y:S11]  /*40080*/  HMMA.1688.F32.TF32 R84, R196, R40, R204 ;  /* 0x00000028c454723c */ /* 0x004ff600000810cc */
[----:B------:R-:W-:Y:S11]  /*40090*/  @!UPT UIADD3 URZ, URZ, URZ, URZ ;  /* 0x0000003f3f3ff290 */ /* 0x000ff6000fffe03f */
[----:B------:R-:W-:Y:S02]  /*400a0*/  @!UPT UIADD3 URZ, URZ, URZ, URZ ;  /* 0x0000003f3f3ff290 */ /* 0x000fe4000fffe03f */
[----:B------:R-:W-:Y:S01]  /*400b0*/  IMAD.MOV.U32 R54, RZ, RZ, R87 ;  /* 0x000000ffff367224 */ /* 0x000fe200078e0057 */
[----:B------:R-:W-:Y:S01]  /*400c0*/  MOV R87, R88 ;  /* 0x0000005800577202 */ /* 0x000fe20000000f00 */
[C---:B---3--:R-:W-:Y:S08]  /*400d0*/  HMMA.1688.F32.TF32 R124, R160.reuse, R60, R124 ;  /* 0x0000003ca07c723c */ /* 0x048ff0000008107c */
[C---:B------:R-:W-:Y:S08]  /*400e0*/  HMMA.1688.F32.TF32 R120, R160.reuse, R56, R120 ;  /* 0x00000038a078723c */ /* 0x040ff00000081078 */
[----:B------:R-:W-:Y:S07]  /*400f0*/  HMMA.1688.F32.TF32 R160, R160, R64, R80 ;  /* 0x00000040a0a0723c */ /* 0x000fee0000081050 */
[----:B------:R-:W-:-:S02]  /*40100*/  IMAD.MOV.U32 R80, RZ, RZ, R89 ;  /* 0x000000ffff507224 */ /* 0x000fc400078e0059 */
[----:B------:R-:W-:Y:S02]  /*40110*/  IMAD.MOV.U32 R81, RZ, RZ, R90 ;  /* 0x000000ffff517224 */ /* 0x000fe400078e005a */
[----:B------:R-:W-:Y:S02]  /*40120*/  IMAD.MOV.U32 R82, RZ, RZ, R91 ;  /* 0x000000ffff527224 */ /* 0x000fe400078e005b */
[C---:B------:R-:W-:Y:S08]  /*40130*/  HMMA.1688.F32.TF32 R88, R196.reuse, R48, R200 ;  /* 0x00000030c458723c */ /* 0x040ff000000810c8 */
[----:B------:R-:W-:Y:S07]  /*40140*/  HMMA.1688.F32.TF32 R200, R196, R56, R248 ;  /* 0x00000038c4c8723c */ /* 0x000fee00000810f8 */
[----:B------:R-:W-:Y:S01]  /*40150*/  MOV R248, R227 ;  /* 0x000000e300f87202 */ /* 0x000fe20000000f00 */
[----:B------:R-:W-:Y:S01]  /*40160*/  IMAD.MOV.U32 R249, RZ, RZ, R226 ;  /* 0x000000fffff97224 */ /* 0x000fe200078e00e2 */
[----:B------:R-:W2:Y:S01]  /*40170*/  LDL.LU R227, [R1+0x14dc] ;  /* 0x0014dc0001e37983 */ /* 0x000ea20000300800 */
[----:B------:R-:W-:-:S02]  /*40180*/  IMAD.MOV.U32 R250, RZ, RZ, R224 ;  /* 0x000000fffffa7224 */ /* 0x000fc400078e00e0 */
[----:B------:R-:W-:Y:S01]  /*40190*/  IMAD.MOV.U32 R251, RZ, RZ, R225 ;  /* 0x000000fffffb7224 */ /* 0x000fe200078e00e1 */
[----:B------:R-:W3:Y:S04]  /*401a0*/  LDL.LU R226, [R1+0x14d8] ;  /* 0x0014d80001e27983 */ /* 0x000ee80000300800 */
        /* <DEDUP_REMOVED lines=13> */
[----:B------:R-:W-:Y:S08]  /*40280*/  HMMA.1688.F32.TF32 R192, R192, R64, R212 ;  /* 0x00000040c0c0723c */ /* 0x000ff000000810d4 */
[----:B------:R-:W-:Y:S01]  /*40290*/  HMMA.1688.F32.TF32 R92, R196, R52, R244 ;  /* 0x00000034c45c723c */ /* 0x000fe200000810f4 */
[----:B--2---:R-:W-:-:S02]  /*402a0*/  IMAD.MOV.U32 R207, RZ, RZ, R227 ;  /* 0x000000ffffcf7224 */ /* 0x004fc400078e00e3 */
[----:B---3--:R-:W-:Y:S01]  /*402b0*/  IMAD.MOV.U32 R206, RZ, RZ, R226 ;  /* 0x000000ffffce7224 */ /* 0x008fe200078e00e2 */
[----:B----4-:R-:W-:Y:S02]  /*402c0*/  MOV R204, R224 ;  /* 0x000000e000cc7202 */ /* 0x010fe40000000f00 */
[----:B------:R-:W2:Y:S01]  /*402d0*/  LDL.LU R224, [R1+0x14bc] ;  /* 0x0014bc0001e07983 */ /* 0x000ea20000300800 */
[----:B------:R-:W-:-:S03]  /*402e0*/  IMAD.MOV.U32 R205, RZ, RZ, R225 ;  /* 0x000000ffffcd7224 */ /* 0x000fc600078e00e1 */
[----:B------:R-:W2:Y:S04]  /*402f0*/  LDL.LU R225, [R1+0x14b8] ;  /* 0x0014b80001e17983 */ /* 0x000ea80000300800 */
[----:B------:R-:W2:Y:S01]  /*40300*/  LDL.LU R226, [R1+0x14b4] ;  /* 0x0014b40001e27983 */ /* 0x000ea20000300800 */
[----:B------:R-:W-:-:S03]  /*40310*/  IMAD.MOV.U32 R211, RZ, RZ, R223 ;  /* 0x000000ffffd37224 */ /* 0x000fc600078e00df */
[----:B------:R-:W2:Y:S01]  /*40320*/  LDL.LU R227, [R1+0x14b0] ;  /* 0x0014b00001e37983 */ /* 0x000ea20000300800 */
[----:B------:R-:W-:Y:S01]  /*40330*/  MOV R208, R220 ;  /* 0x000000dc00d07202 */ /* 0x000fe20000000f00 */
[----:B------:R-:W-:Y:S02]  /*40340*/  IMAD.MOV.U32 R210, RZ, RZ, R222 ;  /* 0x000000ffffd27224 */ /* 0x000fe400078e00de */
[----:B------:R-:W3:Y:S01]  /*40350*/  LDL.LU R220, [R1+0x14ac] ;  /* 0x0014ac0001dc7983 */ /* 0x000ee20000300800 */
[----:B------:R-:W-:-:S03]  /*40360*/  IMAD.MOV.U32 R209, RZ, RZ, R221 ;  /* 0x000000ffffd17224 */ /* 0x000fc600078e00dd */
        /* <DEDUP_REMOVED lines=19> */
[----:B------:R-:W-:Y:S01]  /*404a0*/  IMAD.MOV.U32 R247, RZ, RZ, R2 ;  /* 0x000000fffff77224 */ /* 0x000fe200078e0002 */
[----:B---3--:R-:W-:Y:S01]  /*404b0*/  HMMA.1688.F32.TF32 R200, R196, R60, R220 ;  /* 0x0000003cc4c8723c */ /* 0x008fe200000810dc */
[----:B------:R-:W-:-:S07]  /*404c0*/  MOV R83, R84 ;  /* 0x0000005400537202 */ /* 0x000fce0000000f00 */
[----:B--2---:R-:W-:Y:S01]  /*404d0*/  HMMA.1688.F32.TF32 R196, R196, R64, R224 ;  /* 0x00000040c4c4723c */ /* 0x004fe200000810e0 */
[----:B------:R-:W-:Y:S01]  /*404e0*/  IMAD.MOV.U32 R66, RZ, RZ, R85 ;  /* 0x000000ffff427224 */ /* 0x000fe200078e0055 */
[----:B------:R-:W-:Y:S01]  /*404f0*/  LDS R220, [R3+0x1c300] ;  /* 0x01c3000003dc7984 */ /* 0x000fe20000000800 */
[----:B------:R-:W-:Y:S02]  /*40500*/  IMAD.MOV.U32 R63, RZ, RZ, R91 ;  /* 0x000000ffff3f7224 */ /* 0x000fe400078e005b */
[----:B------:R-:W-:Y:S01]  /*40510*/  IMAD.MOV.U32 R84, RZ, RZ, R93 ;  /* 0x000000ffff547224 */ /* 0x000fe200078e005d */
[----:B------:R-:W-:Y:S04]  /*40520*/  LDS R222, [R3+0x1d300] ;  /* 0x01d3000003de7984 */ /* 0x000fe80000000800 */
[----:B------:R-:W-:Y:S04]  /*40530*/  LDS R221, [R0+0x1c300] ;  /* 0x01c3000000dd7984 */ /* 0x000fe80000000800 */
[----:B------:R-:W-:Y:S02]  /*40540*/  LDS R223, [R0+0x1d300] ;  /* 0x01d3000000df7984 */ /* 0x000fe40000000800 */
[----:B------:R-:W-:-:S02]  /*40550*/  IMAD.MOV.U32 R99, RZ, RZ, R200 ;  /* 0x000000ffff637224 */ /* 0x000fc400078e00c8 */
[----:B------:R-:W-:Y:S04]  /*40560*/  LDS R224, [R3+0x1c380] ;  /* 0x01c3800003e07984 */ /* 0x000fe80000000800 */
[----:B------:R-:W-:Y:S02]  /*40570*/  LDS R226, [R3+0x1d380] ;  /* 0x01d3800003e27984 */ /* 0x000fe40000000800 */
[----:B------:R-:W-:Y:S01]  /*40580*/  IMAD.MOV.U32 R58, RZ, RZ, R196 ;  /* 0x000000ffff3a7224 */ /* 0x000fe200078e00c4 */
[----:B------:R-:W-:Y:S01]  /*40590*/  MOV R67, R198 ;  /* 0x000000c600437202 */ /* 0x000fe20000000f00 */
[----:B------:R-:W-:Y:S01]  /*405a0*/  IMAD.MOV.U32 R59, RZ, RZ, R197 ;  /* 0x000000ffff3b7224 */ /* 0x000fe200078e00c5 */
[----:B------:R-:W-:Y:S01]  /*405b0*/  LDS R196, [R3+0x1c200] ;  /* 0x01c2000003c47984 */ /* 0x000fe20000000800 */
[----:B------:R-:W-:-:S03]  /*405c0*/  IMAD.MOV.U32 R107, RZ, RZ, R199 ;  /* 0x000000ffff6b7224 */ /* 0x000fc600078e00c7 */
[----:B------:R-:W-:Y:S04]  /*405d0*/  LDS R198, [R3+0x1d200] ;  /* 0x01d2000003c67984 */ /* 0x000fe80000000800 */
[----:B------:R-:W-:Y:S04]  /*405e0*/  LDS R197, [R0+0x1c200] ;  /* 0x01c2000000c57984 */ /* 0x000fe80000000800 */
[----:B------:R-:W4:Y:S01]  /*405f0*/  LDS R199, [R0+0x1d200] ;  /* 0x01d2000000c77984 */ /* 0x000f220000000800 */
[----:B------:R-:W-:Y:S01]  /*40600*/  MOV R91, R92 ;  /* 0x0000005c005b7202 */ /* 0x000fe20000000f00 */
[----:B------:R-:W-:Y:S01]  /*40610*/  IMAD.MOV.U32 R85, RZ, RZ, R94 ;  /* 0x000000ffff557224 */ /* 0x000fe200078e005e */
[----:B------:R-:W-:Y:S01]  /*40620*/  MOV R93, R202 ;  /* 0x000000ca005d7202 */ /* 0x000fe20000000f00 */
[----:B------:R-:W-:Y:S04]  /*40630*/  LDS R200, [R3+0x1c280] ;  /* 0x01c2800003c87984 */ /* 0x000fe80000000800 */
[----:B------:R-:W-:Y:S04]  /*40640*/  LDS R225, [R0+0x1c380] ;  /* 0x01c3800000e17984 */ /* 0x000fe80000000800 */
[----:B------:R-:W1:Y:S01]  /*40650*/  LDS R227, [R0+0x1d380] ;  /* 0x01d3800000e37984 */ /* 0x000e620000000800 */
[C---:B----4-:R-:W-:Y:S08]  /*40660*/  HMMA.1688.F32.TF32 R212, R196.reuse, R36, R212 ;  /* 0x00000024c4d4723c */ /* 0x050ff000000810d4 */
[C---:B------:R-:W-:Y:S08]  /*40670*/  HMMA.1688.F32.TF32 R208, R196.reuse, R40, R208 ;  /* 0x00000028c4d0723c */ /* 0x040ff000000810d0 */
[C---:B------:R-:W-:Y:S08]  /*40680*/  HMMA.1688.F32.TF32 R204, R196.reuse, R44, R204 ;  /* 0x0000002cc4cc723c */ /* 0x040ff000000810cc */
[C---:B------:R-:W-:Y:S01]  /*40690*/  HMMA.1688.F32.TF32 R240, R196.reuse, R48, R240 ;  /* 0x00000030c4f0723c */ /* 0x040fe200000810f0 */
[----:B------:R-:W-:Y:S07]  /*406a0*/  STL.64 [R1+0xc0], R212 ;  /* 0x0000c0d401007387 */ /* 0x000fee0000100a00 */
[C---:B------:R-:W-:Y:S01]  /*406b0*/  HMMA.1688.F32.TF32 R244, R196.reuse, R52, R244 ;  /* 0x00000034c4f4723c */ /* 0x040fe200000810f4 */
[----:B------:R2:W-:Y:S07]  /*406c0*/  STL.64 [R1+0xc8], R214 ;  /* 0x0000c8d601007387 */ /* 0x0005ee0000100a00 */
[----:B------:R-:W-:Y:S01]  /*406d0*/  HMMA.1688.F32.TF32 R248, R196, R56, R248 ;  /* 0x00000038c4f8723c */ /* 0x000fe200000810f8 */
[----:B------:R-:W-:Y:S01]  /*406e0*/  IMAD.MOV.U32 R92, RZ, RZ, R201 ;  /* 0x000000ffff5c7224 */ /* 0x000fe200078e00c9 */
[----:B------:R-:W-:Y:S04]  /*406f0*/  LDS R202, [R3+0x1d280] ;  /* 0x01d2800003ca7984 */ /* 0x000fe80000000800 */
[----:B--2---:R-:W2:Y:S04]  /*40700*/  LDL.LU.64 R214, [R1+0x1498] ;  /* 0x0014980001d67983 */ /* 0x004ea80000300a00 */
[----:B------:R-:W2:Y:S04]  /*40710*/  LDL.LU.64 R212, [R1+0x1490] ;  /* 0x0014900001d47983 */ /* 0x000ea80000300a00 */
[----:B------:R-:W-:Y:S04]  /*40720*/  STL.64 [R1+0xe0], R208 ;  /* 0x0000e0d001007387 */ /* 0x000fe80000100a00 */
[----:B------:R3:W-:Y:S01]  /*40730*/  STL.64 [R1+0xe8], R210 ;  /* 0x0000e8d201007387 */ /* 0x0007e20000100a00 */
[----:B------:R-:W-:-:S03]  /*40740*/  IMAD.MOV.U32 R94, RZ, RZ, R203 ;  /* 0x000000ffff5e7224 */ /* 0x000fc600078e00cb */
[----:B------:R-:W-:Y:S04]  /*40750*/  LDS R201, [R0+0x1c280] ;  /* 0x01c2800000c97984 */ /* 0x000fe80000000800 */
[----:B------:R-:W2:Y:S04]  /*40760*/  LDS R203, [R0+0x1d280] ;  /* 0x01d2800000cb7984 */ /* 0x000ea80000000800 */
[----:B---3--:R-:W3:Y:S04]  /*40770*/  LDL.LU.64 R210, [R1+0x1488] ;  /* 0x0014880001d27983 */ /* 0x008ee80000300a00 */
[----:B------:R-:W3:Y:S04]  /*40780*/  LDL.LU.64 R208, [R1+0x1480] ;  /* 0x0014800001d07983 */ /* 0x000ee80000300a00 */
[----:B------:R-:W-:Y:S04]  /*40790*/  STL.64 [R1+0x100], R204 ;  /* 0x000100cc01007387 */ /* 0x000fe80000100a00 */
[----:B------:R4:W-:Y:S04]  /*407a0*/  STL.64 [R1+0x108], R206 ;  /* 0x000108ce01007387 */ /* 0x0009e80000100a00 */
[----:B----4-:R-:W4:Y:S04]  /*407b0*/  LDL.LU.64 R206, [R1+0x1478] ;  /* 0x0014780001ce7983 */ /* 0x010f280000300a00 */
[----:B------:R-:W4:Y:S04]  /*407c0*/  LDL.LU.64 R204, [R1+0x1470] ;  /* 0x0014700001cc7983 */ /* 0x000f280000300a00 */
        /* <DEDUP_REMOVED lines=12> */
[----:B------:R-:W-:Y:S08]  /*40890*/  HMMA.1688.F32.TF32 R4, R220, R36, R4 ;  /* 0x00000024dc04723c */ /* 0x000ff00000081004 */
[C---:B------:R-:W-:Y:S08]  /*408a0*/  HMMA.1688.F32.TF32 R144, R224.reuse, R48, R144 ;  /* 0x00000030e090723c */ /* 0x040ff00000081090 */
[C---:B------:R-:W-:Y:S08]  /*408b0*/  HMMA.1688.F32.TF32 R140, R224.reuse, R52, R140 ;  /* 0x00000034e08c723c */ /* 0x040ff0000008108c */
[----:B------:R-:W-:Y:S08]  /*408c0*/  HMMA.1688.F32.TF32 R136, R224, R56, R136 ;  /* 0x00000038e088723c */ /* 0x000ff00000081088 */
[C---:B--2---:R-:W-:Y:S08]  /*408d0*/  HMMA.1688.F32.TF32 R212, R200.reuse, R48, R212 ;  /* 0x00000030c8d4723c */ /* 0x044ff000000810d4 */
[C---:B----4-:R-:W-:Y:S08]  /*408e0*/  HMMA.1688.F32.TF32 R204, R200.reuse, R40, R204 ;  /* 0x00000028c8cc723c */ /* 0x050ff000000810cc */
[----:B---3--:R-:W-:Y:S08]  /*408f0*/  HMMA.1688.F32.TF32 R240, R200, R36, R240 ;  /* 0x00000024c8f0723c */ /* 0x008ff000000810f0 */
[C---:B------:R-:W-:Y:S08]  /*40900*/  HMMA.1688.F32.TF32 R248, R196.reuse, R60, R248 ;  /* 0x0000003cc4f8723c */ /* 0x040ff000000810f8 */
[----:B------:R-:W-:Y:S11]  /*40910*/  HMMA.1688.F32.TF32 R196, R196, R64, R244 ;  /* 0x00000040c4c4723c */ /* 0x000ff600000810f4 */
[----:B------:R-:W-:Y:S04]  /*40920*/  @!UPT UIADD3 URZ, URZ, URZ, URZ ;  /* 0x0000003f3f3ff290 */ /* 0x000fe8000fffe03f */
[----:B------:R-:W-:Y:S04]  /*40930*/  STL.64 [R1+0x1b0], R248 ;  /* 0x0001b0f801007387 */ /* 0x000fe80000100a00 */
[----:B------:R-:W-:Y:S04]  /*40940*/  STL.64 [R1+0x1b8], R250 ;  /* 0x0001b8fa01007387 */ /* 0x000fe80000100a00 */
[----:B------:R-:W-:Y:S04]  /*40950*/  STL.64 [R1+0x190], R196 ;  /* 0x000190c401007387 */ /* 0x000fe80000100a00 */
[----:B------:R1:W-:Y:S02]  /*40960*/  STL.64 [R1+0x198], R198 ;  /* 0x000198c601007387 */ /* 0x0003e40000100a00 */
[----:B-1----:R-:W-:Y:S02]  /*40970*/  HMMA.1688.F32.TF32 R196, R200, R44, R208 ;  /* 0x0000002cc8c4723c */ /* 0x002fe400000810d0 */
[----:B------:R-:W-:Y:S04]  /*40980*/  STL.64 [R1+0x180], R240 ;  /* 0x000180f001007387 */ /* 0x000fe80000100a00 */
[----:B------:R-:W-:Y:S04]  /*40990*/  STL.64 [R1+0x188], R242 ;  /* 0x000188f201007387 */ /* 0x000fe80000100a00 */
[----:B------:R-:W-:Y:S04]  /*409a0*/  STL.64 [R1+0x170], R204 ;  /* 0x000170cc01007387 */ /* 0x000fe80000100a00 */
[----:B------:R-:W-:Y:S09]  /*409b0*/  STL.64 [R1+0x178], R206 ;  /* 0x000178ce01007387 */ /* 0x000ff20000100a00 */
[----:B------:R1:W-:Y:S01]  /*409c0*/  STL.64 [R1+0x160], R196 ;  /* 0x000160c401007387 */ /* 0x0003e20000100a00 */
[----:B------:R-:W-:-:S02]  /*409d0*/  IMAD.MOV.U32 R2, RZ, RZ, R198 ;  /* 0x000000ffff027224 */ /* 0x000fc400078e00c6 */
[----:B------:R-:W-:Y:S02]  /*409e0*/  IMAD.MOV.U32 R252, RZ, RZ, R199 ;  /* 0x000000fffffc7224 */ /* 0x000fe400078e00c7 */
[C---:B-1----:R-:W-:Y:S03]  /*409f0*/  HMMA.1688.F32.TF32 R196, R200.reuse, R52, R216 ;  /* 0x00000034c8c4723c */ /* 0x042fe600000810d8 */
[----:B------:R-:W-:Y:S04]  /*40a00*/  STL [R1+0x13b0], R252 ;  /* 0x0013b0fc01007387 */ /* 0x000fe80000100800 */
[----:B------:R-:W-:Y:S04]  /*40a10*/  STL [R1+0x13ac], R2 ;  /* 0x0013ac0201007387 */ /* 0x000fe80000100800 */
[----:B------:R-:W-:Y:S01]  /*40a20*/  STL.64 [R1+0x13a0], R214 ;  /* 0x0013a0d601007387 */ /* 0x000fe20000100a00 */
[C---:B------:R-:W-:Y:S03]  /*40a30*/  HMMA.1688.F32.TF32 R216, R200.reuse, R56, R228 ;  /* 0x00000038c8d8723c */ /* 0x040fe600000810e4 */
[----:B------:R1:W-:Y:S09]  /*40a40*/  STL.64 [R1+0x1398], R212 ;  /* 0x001398d401007387 */ /* 0x0003f20000100a00 */
[----:B------:R-:W-:Y:S01]  /*40a50*/  MOV R211, R196 ;  /* 0x000000c400d37202 */ /* 0x000fe20000000f00 */
[----:B------:R-:W-:Y:S01]  /*40a60*/  IMAD.MOV.U32 R210, RZ, RZ, R197 ;  /* 0x000000ffffd27224 */ /* 0x000fe200078e00c5 */
[----:B-1----:R-:W-:Y:S01]  /*40a70*/  HMMA.1688.F32.TF32 R212, R200, R64, R236 ;  /* 0x00000040c8d4723c */ /* 0x002fe200000810ec */
[----:B------:R-:W-:-:S02]  /*40a80*/  IMAD.MOV.U32 R209, RZ, RZ, R198 ;  /* 0x000000ffffd17224 */ /* 0x000fc400078e00c6 */
[----:B------:R-:W-:-:S05]  /*40a90*/  IMAD.MOV.U32 R208, RZ, RZ, R199 ;  /* 0x000000ffffd07224 */ /* 0x000fca00078e00c7 */
[----:B------:R-:W-:Y:S07]  /*40aa0*/  HMMA.1688.F32.TF32 R196, R200, R60, R232 ;  /* 0x0000003cc8c4723c */ /* 0x000fee00000810e8 */
[----:B------:R-:W-:Y:S01]  /*40ab0*/  MOV R203, R4 ;  /* 0x0000000400cb7202 */ /* 0x000fe20000000f00 */
[----:B------:R-:W-:Y:S02]  /*40ac0*/  IMAD.MOV.U32 R202, RZ, RZ, R5 ;  /* 0x000000ffffca7224 */ /* 0x000fe400078e0005 */
[----:B------:R-:W-:-:S02]  /*40ad0*/  IMAD.MOV.U32 R201, RZ, RZ, R6 ;  /* 0x000000ffffc97224 */ /* 0x000fc400078e0006 */
[----:B------:R-:W-:Y:S02]  /*40ae0*/  IMAD.MOV.U32 R200, RZ, RZ, R7 ;  /* 0x000000ffffc87224 */ /* 0x000fe400078e0007 */
[----:B------:R-:W-:Y:S02]  /*40af0*/  HMMA.1688.F32.TF32 R4, R220, R40, R8 ;  /* 0x00000028dc04723c */ /* 0x000fe40000081008 */
[----:B------:R-:W-:Y:S01]  /*40b00*/  MOV R207, R212 ;  /* 0x000000d400cf7202 */ /* 0x000fe20000000f00 */
[----:B------:R-:W-:Y:S02]  /*40b10*/  IMAD.MOV.U32 R206, RZ, RZ, R213 ;  /* 0x000000ffffce7224 */ /* 0x000fe400078e00d5 */
[----:B------:R-:W-:Y:S02]  /*40b20*/  IMAD.MOV.U32 R205, RZ, RZ, R214 ;  /* 0x000000ffffcd7224 */ /* 0x000fe400078e00d6 */
[----:B------:R-:W-:Y:S01]  /*40b30*/  IMAD.MOV.U32 R204, RZ, RZ, R215 ;  /* 0x000000ffffcc7224 */ /* 0x000fe200078e00d7 */
[C---:B------:R-:W-:Y:S08]  /*40b40*/  HMMA.1688.F32.TF32 R248, R224.reuse, R36, R156 ;  /* 0x00000024e0f8723c */ /* 0x040ff0000008109c */
[C---:B------:R-:W-:Y:S01]  /*40b50*/  HMMA.1688.F32.TF32 R244, R224.reuse, R40, R152 ;  /* 0x00000028e0f4723c */ /* 0x040fe20000081098 */
[----:B------:R-:W-:Y:S04]  /*40b60*/  STL [R1+0x13c0], R208 ;  /* 0x0013c0d001007387 */ /* 0x000fe80000100800 */
[----:B------:R-:W-:Y:S03]  /*40b70*/  LDS R8, [R3+0x1e100] ;  /* 0x01e1000003087984 */ /* 0x000fe60000000800 */
[----:B------:R-:W-:Y:S01]  /*40b80*/  MOV R215, R4 ;  /* 0x0000000400d77202 */ /* 0x000fe20000000f00 */
[----:B------:R-:W-:Y:S01]  /*40b90*/  IMAD.MOV.U32 R214, RZ, RZ, R5 ;  /* 0x000000ffffd67224 */ /* 0x000fe200078e0005 */
[----:B------:R-:W-:Y:S01]  /*40ba0*/  HMMA.1688.F32.TF32 R240, R224, R44, R148 ;  /* 0x0000002ce0f0723c */ /* 0x000fe20000081094 */
[----:B------:R-:W-:Y:S01]  /*40bb0*/  IMAD.MOV.U32 R213, RZ, RZ, R6 ;  /* 0x000000ffffd57224 */ /* 0x000fe200078e0006 */
[----:B------:R-:W-:Y:S01]  /*40bc0*/  LDS R10, [R3+0x1f100] ;  /* 0x01f10000030a7984 */ /* 0x000fe20000000800 */
[----:B------:R-:W-:-:S03]  /*40bd0*/  IMAD.MOV.U32 R212, RZ, RZ, R7 ;  /* 0x000000ffffd47224 */ /* 0x000fc600078e0007 */
[----:B------:R-:W-:Y:S02]  /*40be0*/  LDS R9, [R0+0x1e100] ;  /* 0x01e1000000097984 */ /* 0x000fe40000000800 */
[----:B------:R-:W-:Y:S02]  /*40bf0*/  HMMA.1688.F32.TF32 R4, R220, R44, R12 ;  /* 0x0000002cdc04723c */ /* 0x000fe4000008100c */
[----:B------:R-:W-:Y:S06]  /*40c00*/  STL [R1+0x13bc], R209 ;  /* 0x0013bcd101007387 */ /* 0x000fec0000100800 */
[C---:B------:R-:W-:Y:S08]  /*40c10*/  HMMA.1688.F32.TF32 R132, R224.reuse, R60, R132 ;  /* 0x0000003ce084723c */ /* 0x040ff00000081084 */
[----:B------:R-:W-:Y:S01]  /*40c20*/  HMMA.1688.F32.TF32 R128, R224, R64, R128 ;  /* 0x00000040e080723c */ /* 0x000fe20000081080 */
[----:B------:R-:W-:Y:S01]  /*40c30*/  MOV R152, R83 ;  /* 0x0000005300987202 */ /* 0x000fe20000000f00 */
[----:B------:R-:W-:Y:S01]  /*40c40*/  IMAD.MOV.U32 R153, RZ, RZ, R66 ;  /* 0x000000ffff997224 */ /* 0x000fe200078e0042 */
[----:B------:R-:W-:Y:S01]  /*40c50*/  MOV R156, R58 ;  /* 0x0000003a009c7202 */ /* 0x000fe20000000f00 */
[----:B------:R-:W-:Y:S01]  /*40c60*/  IMAD.MOV.U32 R154, RZ, RZ, R62 ;  /* 0x000000ffff9a7224 */ /* 0x000fe200078e003e */
[----:B------:R-:W-:Y:S03]  /*40c70*/  LDS R11, [R0+0x1f100] ;  /* 0x01f10000000b7984 */ /* 0x000fe60000000800 */
[----:B------:R-:W-:Y:S01]  /*40c80*/  MOV R231, R4 ;  /* 0x0000000400e77202 */ /* 0x000fe20000000f00 */
[----:B------:R-:W-:Y:S01]  /*40c90*/  IMAD.MOV.U32 R230, RZ, RZ, R5 ;  /* 0x000000ffffe67224 */ /* 0x000fe200078e0005 */
[----:B------:R-:W-:Y:S01]  /*40ca0*/  LDS R12, [R3+0x1e080] ;  /* 0x01e08000030c7984 */ /* 0x000fe20000000800 */
[----:B------:R-:W-:-:S02]  /*40cb0*/  IMAD.MOV.U32 R229, RZ, RZ, R6 ;  /* 0x000000ffffe57224 */ /* 0x000fc400078e0006 */
[----:B------:R-:W-:Y:S01]  /*40cc0*/  IMAD.MOV.U32 R228, RZ, RZ, R7 ;  /* 0x000000ffffe47224 */ /* 0x000fe200078e0007 */
[----:B------:R-:W-:Y:S01]  /*40cd0*/  LDS R14, [R3+0x1f080] ;  /* 0x01f08000030e7984 */ /* 0x000fe20000000800 */
[----:B------:R-:W-:Y:S03]  /*40ce0*/  HMMA.1688.F32.TF32 R4, R220, R48, R16 ;  /* 0x00000030dc04723c */ /* 0x000fe60000081010 */
[----:B------:R-:W-:Y:S04]  /*40cf0*/  LDS R16, [R3+0x1e000] ;  /* 0x01e0000003107984 */ /* 0x000fe80000000800 */
[----:B------:R-:W-:Y:S04]  /*40d00*/  LDS R18, [R3+0x1f000] ;  /* 0x01f0000003127984 */ /* 0x000fe80000000800 */
[----:B------:R-:W-:Y:S04]  /*40d10*/  LDS R17, [R0+0x1e000] ;  /* 0x01e0000000117984 */ /* 0x000fe80000000800 */
[----:B------:R-:W1:Y:S01]  /*40d20*/  LDS R19, [R0+0x1f000] ;  /* 0x01f0000000137984 */ /* 0x000e620000000800 */
[----:B------:R-:W-:-:S02]  /*40d30*/  IMAD.MOV.U32 R155, RZ, RZ, R54 ;  /* 0x000000ffff9b7224 */ /* 0x000fc400078e0036 */
[----:B------:R-:W-:Y:S01]  /*40d40*/  IMAD.MOV.U32 R157, RZ, RZ, R59 ;  /* 0x000000ffff9d7224 */ /* 0x000fe200078e003b */
[----:B------:R-:W-:Y:S01]  /*40d50*/  LDS R13, [R0+0x1e080] ;  /* 0x01e08000000d7984 */ /* 0x000fe20000000800 */
[----:B------:R-:W-:Y:S02]  /*40d60*/  IMAD.MOV.U32 R158, RZ, RZ, R67 ;  /* 0x000000ffff9e7224 */ /* 0x000fe400078e0043 */
[----:B------:R-:W-:Y:S01]  /*40d70*/  IMAD.MOV.U32 R159, RZ, RZ, R107 ;  /* 0x000000ffff9f7224 */ /* 0x000fe200078e006b */
[----:B------:R-:W-:Y:S01]  /*40d80*/  LDS R15, [R0+0x1f080] ;  /* 0x01f08000000f7984 */ /* 0x000fe20000000800 */
[----:B------:R-:W-:Y:S01]  /*40d90*/  MOV R235, R4 ;  /* 0x0000000400eb7202 */ /* 0x000fe20000000f00 */
[----:B------:R-:W-:Y:S02]  /*40da0*/  IMAD.MOV.U32 R234, RZ, RZ, R5 ;  /* 0x000000ffffea7224 */ /* 0x000fe400078e0005 */
[----:B------:R-:W-:Y:S02]  /*40db0*/  IMAD.MOV.U32 R233, RZ, RZ, R6 ;  /* 0x000000ffffe97224 */ /* 0x000fe400078e0006 */
[----:B------:R-:W-:-:S02]  /*40dc0*/  IMAD.MOV.U32 R232, RZ, RZ, R7 ;  /* 0x000000ffffe87224 */ /* 0x000fc400078e0007 */
[C---:B------:R-:W-:Y:S01]  /*40dd0*/  HMMA.1688.F32.TF32 R4, R220.reuse, R52, R20 ;  /* 0x00000034dc04723c */ /* 0x040fe20000081014 */
[----:B------:R2:W-:Y:S11]  /*40de0*/  STL [R1+0x13b8], R210 ;  /* 0x0013b8d201007387 */ /* 0x0005f60000100800 */
[----:B------:R-:W-:Y:S11]  /*40df0*/  @!UPT UIADD3 URZ, URZ, URZ, URZ ;  /* 0x0000003f3f3ff290 */ /* 0x000ff6000fffe03f */
[----:B------:R-:W-:Y:S01]  /*40e00*/  @!UPT UIADD3 URZ, URZ, URZ, URZ ;  /* 0x0000003f3f3ff290 */ /* 0x000fe2000fffe03f */
[----:B------:R-:W-:Y:S01]  /*40e10*/  MOV R239, R4 ;  /* 0x0000000400ef7202 */ /* 0x000fe20000000f00 */
[----:B------:R-:W-:Y:S02]  /*40e20*/  IMAD.MOV.U32 R238, RZ, RZ, R5 ;  /* 0x000000ffffee7224 */ /* 0x000fe400078e0005 */
[----:B------:R-:W-:Y:S02]  /*40e30*/  IMAD.MOV.U32 R237, RZ, RZ, R6 ;  /* 0x000000ffffed7224 */ /* 0x000fe400078e0006 */
[----:B------:R-:W-:Y:S02]  /*40e40*/  IMAD.MOV.U32 R236, RZ, RZ, R7 ;  /* 0x000000ffffec7224 */ /* 0x000fe400078e0007 */
[----:B------:R-:W-:Y:S01]  /*40e50*/  HMMA.1688.F32.TF32 R4, R220, R56, R24 ;  /* 0x00000038dc04723c */ /* 0x000fe20000081018 */
[----:B------:R3:W-:Y:S04]  /*40e60*/  STL [R1+0x13b4], R211 ;  /* 0x0013b4d301007387 */ /* 0x0007e80000100800 */
[----:B------:R4:W-:Y:S03]  /*40e70*/  STL [R1+0x13c8], R218 ;  /* 0x0013c8da01007387 */ /* 0x0009e60000100800 */
[C---:B-1----:R-:W-:Y:S01]  /*40e80*/  HMMA.1688.F32.TF32 R24, R16.reuse, R42, R72 ;  /* 0x0000002a1018723c */ /* 0x042fe20000081048 */
[----:B------:R1:W-:Y:S04]  /*40e90*/  STL [R1+0x13c4], R219 ;  /* 0x0013c4db01007387 */ /* 0x0003e80000100800 */
[----:B------:R-:W-:Y:S03]  /*40ea0*/  STL.64 [R1+0x1310], R250 ;  /* 0x001310fa01007387 */ /* 0x000fe60000100a00 */
[----:B------:R-:W-:Y:S08]  /*40eb0*/  HMMA.1688.F32.TF32 R20, R16, R46, R76 ;  /* 0x0000002e1014723c */ /* 0x000ff0000008104c */
[----:B--2---:R-:W-:Y:S01]  /*40ec0*/  MOV R210, R4 ;  /* 0x0000000400d27202 */ /* 0x004fe20000000f00 */
[----:B---3--:R-:W-:-:S02]  /*40ed0*/  IMAD.MOV.U32 R211, RZ, RZ, R5 ;  /* 0x000000ffffd37224 */ /* 0x008fc400078e0005 */
[----:B------:R-:W-:Y:S02]  /*40ee0*/  IMAD.MOV.U32 R252, RZ, RZ, R6 ;  /* 0x000000fffffc7224 */ /* 0x000fe400078e0006 */
[----:B------:R-:W-:Y:S02]  /*40ef0*/  IMAD.MOV.U32 R2, RZ, RZ, R7 ;  /* 0x000000ffff027224 */ /* 0x000fe400078e0007 */
[----:B------:R-:W-:Y:S08]  /*40f00*/  HMMA.1688.F32.TF32 R4, R220, R60, R28 ;  /* 0x0000003cdc04723c */ /* 0x000ff0000008101c */
[----:B------:R-:W-:Y:S01]  /*40f10*/  HMMA.1688.F32.TF32 R28, R16, R38, R68 ;  /* 0x00000026101c723c */ /* 0x000fe20000081044 */
        /* <DEDUP_REMOVED lines=13> */
[----:B----4-:R-:W-:-:S03]  /*40ff0*/  MOV R218, R4 ;  /* 0x0000000400da7202 */ /* 0x010fc60000000f00 */
[----:B------:R-:W-:Y:S01]  /*41000*/  STL.64 [R1+0x1380], R130 ;  /* 0x0013808201007387 */ /* 0x000fe20000100a00 */
[----:B-1----:R-:W-:-:S03]  /*41010*/  IMAD.MOV.U32 R219, RZ, RZ, R5 ;  /* 0x000000ffffdb7224 */ /* 0x002fc600078e0005 */
[----:B------:R-:W-:Y:S01]  /*41020*/  STL.64 [R1+0x1378], R128 ;  /* 0x0013788001007387 */ /* 0x000fe20000100a00 */
[----:B------:R-:W-:Y:S02]  /*41030*/  IMAD.MOV.U32 R208, RZ, RZ, R6 ;  /* 0x000000ffffd07224 */ /* 0x000fe400078e0006 */
[----:B------:R-:W-:Y:S01]  /*41040*/  IMAD.MOV.U32 R209, RZ, RZ, R7 ;  /* 0x000000ffffd17224 */ /* 0x000fe200078e0007 */
[----:B------:R1:W-:Y:S01]  /*41050*/  STL.64 [R1+0x200], R28 ;  /* 0x0002001c01007387 */ /* 0x0003e20000100a00 */
[----:B------:R-:W-:Y:S03]  /*41060*/  HMMA.1688.F32.TF32 R4, R220, R64, R32 ;  /* 0x00000040dc04723c */ /* 0x000fe60000081020 */
[----:B------:R2:W-:Y:S04]  /*41070*/  STL.64 [R1+0x208], R30 ;  /* 0x0002081e01007387 */ /* 0x0005e80000100a00 */
[----:B------:R3:W-:Y:S01]  /*41080*/  STL.64 [R1+0x1f0], R24 ;  /* 0x0001f01801007387 */ /* 0x0007e20000100a00 */
[----:B------:R-:W-:-:S03]  /*41090*/  MOV R32, R99 ;  /* 0x0000006300207202 */ /* 0x000fc60000000f00 */
[----:B------:R2:W-:Y:S01]  /*410a0*/  STL.64 [R1+0x1f8], R26 ;  /* 0x0001f81a01007387 */ /* 0x0005e20000100a00 */
[----:B------:R-:W-:-:S03]  /*410b0*/  IMAD.MOV.U32 R33, RZ, RZ, R92 ;  /* 0x000000ffff217224 */ /* 0x000fc600078e005c */
[----:B------:R-:W4:Y:S01]  /*410c0*/  LDL.LU R99, [R1+0x1438] ;  /* 0x0014380001637983 */ /* 0x000f220000300800 */
[----:B------:R-:W-:-:S03]  /*410d0*/  IMAD.MOV.U32 R34, RZ, RZ, R93 ;  /* 0x000000ffff227224 */ /* 0x000fc600078e005d */
[----:B------:R2:W-:Y:S01]  /*410e0*/  STL.64 [R1+0x1e0], R20 ;  /* 0x0001e01401007387 */ /* 0x0005e20000100a00 */
[----:B------:R-:W-:-:S03]  /*410f0*/  IMAD.MOV.U32 R35, RZ, RZ, R94 ;  /* 0x000000ffff237224 */ /* 0x000fc600078e005e */
[----:B------:R3:W-:Y:S01]  /*41100*/  STL.64 [R1+0x1e8], R22 ;  /* 0x0001e81601007387 */ /* 0x0007e20000100a00 */
[----:B-1----:R-:W-:-:S03]  /*41110*/  MOV R28, R95 ;  /* 0x0000005f001c7202 */ /* 0x002fc60000000f00 */
[----:B------:R-:W4:Y:S01]  /*41120*/  LDL.LU R92, [R1+0x1434] ;  /* 0x00143400015c7983 */ /* 0x000f220000300800 */
[----:B------:R-:W-:-:S03]  /*41130*/  IMAD.MOV.U32 R29, RZ, RZ, R88 ;  /* 0x000000ffff1d7224 */ /* 0x000fc600078e0058 */
[----:B------:R-:W4:Y:S01]  /*41140*/  LDL.LU R93, [R1+0x1430] ;  /* 0x00143000015d7983 */ /* 0x000f220000300800 */
[----:B--2---:R-:W-:-:S03]  /*41150*/  IMAD.MOV.U32 R30, RZ, RZ, R89 ;  /* 0x000000ffff1e7224 */ /* 0x004fc600078e0059 */
[----:B------:R-:W4:Y:S01]  /*41160*/  LDL.LU R94, [R1+0x142c] ;  /* 0x00142c00015e7983 */ /* 0x000f220000300800 */
[----:B------:R-:W-:-:S03]  /*41170*/  IMAD.MOV.U32 R31, RZ, RZ, R90 ;  /* 0x000000ffff1f7224 */ /* 0x000fc600078e005a */
[----:B------:R-:W4:Y:S01]  /*41180*/  LDL.LU R95, [R1+0x1428] ;  /* 0x00142800015f7983 */ /* 0x000f220000300800 */
[----:B---3--:R-:W-:-:S03]  /*41190*/  MOV R24, R91 ;  /* 0x0000005b00187202 */ /* 0x008fc60000000f00 */
        /* <DEDUP_REMOVED lines=15> */
[----:B------:R-:W2:Y:S04]  /*41290*/  LDL.LU R80, [R1+0x1404] ;  /* 0x0014040001507983 */ /* 0x000ea80000300800 */
[----:B------:R-:W2:Y:S04]  /*412a0*/  LDL.LU R81, [R1+0x1400] ;  /* 0x0014000001517983 */ /* 0x000ea80000300800 */
[----:B------:R-:W2:Y:S04]  /*412b0*/  LDL.LU R82, [R1+0x13fc] ;  /* 0x0013fc0001527983 */ /* 0x000ea80000300800 */
[----:B------:R-:W2:Y:S04]  /*412c0*/  LDL.LU R83, [R1+0x13f8] ;  /* 0x0013f80001537983 */ /* 0x000ea80000300800 */
[----:B------:R-:W2:Y:S04]  /*412d0*/  LDL.LU R66, [R1+0x13f4] ;  /* 0x0013f40001427983 */ /* 0x000ea80000300800 */
[----:B------:R-:W2:Y:S04]  /*412e0*/  LDL.LU R62, [R1+0x13f0] ;  /* 0x0013f000013e7983 */ /* 0x000ea80000300800 */
[----:B------:R-:W3:Y:S01]  /*412f0*/  LDL.LU R54, [R1+0x13ec] ;  /* 0x0013ec0001367983 */ /* 0x000ee20000300800 */
[----:B------:R-:W-:-:S03]  /*41300*/  MOV R20, R55 ;  /* 0x0000003700147202 */ /* 0x000fc60000000f00 */
[----:B------:R-:W2:Y:S01]  /*41310*/  LDL.LU R244, [R1] ;  /* 0x0000000001f47983 */ /* 0x000ea20000300800 */
[----:B------:R-:W-:-:S03]  /*41320*/  IMAD.MOV.U32 R21, RZ, RZ, R50 ;  /* 0x000000ffff157224 */ /* 0x000fc600078e0032 */
[----:B------:R-:W2:Y:S01]  /*41330*/  LDL.LU R245, [R1+0x4] ;  /* 0x0000040001f57983 */ /* 0x000ea20000300800 */
[----:B------:R-:W-:-:S03]  /*41340*/  IMAD.MOV.U32 R22, RZ, RZ, R51 ;  /* 0x000000ffff167224 */ /* 0x000fc600078e0033 */
[----:B------:R-:W2:Y:S04]  /*41350*/  LDL.LU R246, [R1+0x8] ;  /* 0x0000080001f67983 */ /* 0x000ea80000300800 */
[----:B------:R-:W2:Y:S04]  /*41360*/  LDL.LU R247, [R1+0xc] ;  /* 0x00000c0001f77983 */ /* 0x000ea80000300800 */
[----:B------:R-:W3:Y:S04]  /*41370*/  LDL.LU R55, [R1+0x13e8] ;  /* 0x0013e80001377983 */ /* 0x000ee80000300800 */
[----:B------:R-:W2:Y:S04]  /*41380*/  LDL.LU R50, [R1+0x13e4] ;  /* 0x0013e40001327983 */ /* 0x000ea80000300800 */
[----:B------:R-:W2:Y:S01]  /*41390*/  LDL.LU R51, [R1+0x13e0] ;  /* 0x0013e00001337983 */ /* 0x000ea20000300800 */
[----:B------:R-:W-:-:S03]  /*413a0*/  IMAD.MOV.U32 R23, RZ, RZ, R63 ;  /* 0x000000ffff177224 */ /* 0x000fc600078e003f */
[----:B------:R-:W4:Y:S04]  /*413b0*/  LDL.LU R63, [R1+0x13dc] ;  /* 0x0013dc00013f7983 */ /* 0x000f280000300800 */
[----:B------:R-:W4:Y:S04]  /*413c0*/  LDL.LU R58, [R1+0x13d8] ;  /* 0x0013d800013a7983 */ /* 0x000f280000300800 */
[----:B------:R-:W4:Y:S04]  /*413d0*/  LDL.LU R59, [R1+0x13d4] ;  /* 0x0013d400013b7983 */ /* 0x000f280000300800 */
[----:B------:R-:W4:Y:S01]  /*413e0*/  LDL.LU R67, [R1+0x13d0] ;  /* 0x0013d00001437983 */ /* 0x000f220000300800 */
[----:B------:R-:W-:Y:S01]  /*413f0*/  MOV R223, R4 ;  /* 0x0000000400df7202 */ /* 0x000fe20000000f00 */
[----:B------:R-:W-:-:S02]  /*41400*/  IMAD.MOV.U32 R222, RZ, RZ, R5 ;  /* 0x000000ffffde7224 */ /* 0x000fc400078e0005 */
[----:B------:R-:W-:Y:S01]  /*41410*/  IMAD.MOV.U32 R221, RZ, RZ, R6 ;  /* 0x000000ffffdd7224 */ /* 0x000fe200078e0006 */
[----:B------:R-:W-:Y:S01]  /*41420*/  LDS R4, [R3+0x1e180] ;  /* 0x01e1800003047984 */ /* 0x000fe20000000800 */
[----:B------:R-:W-:-:S03]  /*41430*/  IMAD.MOV.U32 R220, RZ, RZ, R7 ;  /* 0x000000ffffdc7224 */ /* 0x000fc600078e0007 */
[----:B------:R-:W-:Y:S04]  /*41440*/  LDS R6, [R3+0x1f180] ;  /* 0x01f1800003067984 */ /* 0x000fe80000000800 */
[----:B------:R-:W-:Y:S04]  /*41450*/  LDS R5, [R0+0x1e180] ;  /* 0x01e1800000057984 */ /* 0x000fe80000000800 */
[----:B------:R-:W1:Y:S01]  /*41460*/  LDS R7, [R0+0x1f180] ;  /* 0x01f1800000077984 */ /* 0x000e620000000800 */
[C---:B------:R-:W-:Y:S03]  /*41470*/  HMMA.1688.F32.TF32 R164, R8.reuse, R38, R164 ;  /* 0x0000002608a4723c */ /* 0x040fe600000810a4 */
[----:B------:R-:W4:Y:S05]  /*41480*/  LDL.LU R107, [R1+0x13cc] ;  /* 0x0013cc00016b7983 */ /* 0x000f2a0000300800 */
[----:B------:R-:W-:Y:S01]  /*41490*/  HMMA.1688.F32.TF32 R168, R8, R42, R168 ;  /* 0x0000002a08a8723c */ /* 0x000fe200000810a8 */
[----:B------:R-:W-:-:S07]  /*414a0*/  MOV R240, R210 ;  /* 0x000000d200f07202 */ /* 0x000fce0000000f00 */
[----:B------:R-:W-:Y:S01]  /*414b0*/  HMMA.1688.F32.TF32 R172, R8, R46, R172 ;  /* 0x0000002e08ac723c */ /* 0x000fe200000810ac */
[----:B------:R-:W-:-:S07]  /*414c0*/  IMAD.MOV.U32 R241, RZ, RZ, R211 ;  /* 0x000000fffff17224 */ /* 0x000fce00078e00d3 */
[C---:B---3--:R-:W-:Y:S08]  /*414d0*/  HMMA.1688.F32.TF32 R84, R16.reuse, R54, R84 ;  /* 0x000000361054723c */ /* 0x048ff00000081054 */
[-C--:B--2---:R-:W-:Y:S08]  /*414e0*/  HMMA.1688.F32.TF32 R68, R16, R50.reuse, R80 ;  /* 0x000000321044723c */ /* 0x084ff00000081050 */
[C---:B------:R-:W-:Y:S07]  /*414f0*/  HMMA.1688.F32.TF32 R176, R8.reuse, R50, R176 ;  /* 0x0000003208b0723c */ /* 0x040fee00000810b0 */
[----:B------:R-:W-:Y:S01]  /*41500*/  STL.64 [R1+0x1390], R86 ;  /* 0x0013905601007387 */ /* 0x000fe20000100a00 */
[C---:B------:R-:W-:Y:S07]  /*41510*/  HMMA.1688.F32.TF32 R180, R8.reuse, R54, R180 ;  /* 0x0000003608b4723c */ /* 0x040fee00000810b4 */
[----:B------:R2:W-:Y:S01]  /*41520*/  STL.64 [R1+0x1d0], R68 ;  /* 0x0001d04401007387 */ /* 0x0005e20000100a00 */
[C---:B----4-:R-:W-:Y:S03]  /*41530*/  HMMA.1688.F32.TF32 R184, R8.reuse, R58, R184 ;  /* 0x0000003a08b8723c */ /* 0x050fe600000810b8 */
[----:B------:R3:W-:Y:S05]  /*41540*/  STL.64 [R1+0x1d8], R70 ;  /* 0x0001d84601007387 */ /* 0x0007ea0000100a00 */
[C---:B------:R-:W-:Y:S01]  /*41550*/  HMMA.1688.F32.TF32 R188, R8.reuse, R62, R188 ;  /* 0x0000003e08bc723c */ /* 0x040fe200000810bc */
[----:B------:R4:W-:Y:S07]  /*41560*/  STL.64 [R1+0x1388], R84 ;  /* 0x0013885401007387 */ /* 0x0009ee0000100a00 */
[----:B------:R-:W-:Y:S08]  /*41570*/  HMMA.1688.F32.TF32 R192, R8, R66, R192 ;  /* 0x0000004208c0723c */ /* 0x000ff000000810c0 */
[----:B-1----:R-:W-:Y:S07]  /*41580*/  HMMA.1688.F32.TF32 R8, R4, R38, R244 ;  /* 0x000000260408723c */ /* 0x002fee00000810f4 */
[----:B------:R-:W-:Y:S01]  /*41590*/  MOV R244, R218 ;  /* 0x000000da00f47202 */ /* 0x000fe20000000f00 */
[----:B------:R-:W-:Y:S01]  /*415a0*/  IMAD.MOV.U32 R245, RZ, RZ, R219 ;  /* 0x000000fffff57224 */ /* 0x000fe200078e00db */
[----:B------:R-:W2:Y:S01]  /*415b0*/  LDL.LU R218, [R1+0x13c8] ;  /* 0x0013c80001da7983 */ /* 0x000ea20000300800 */
[----:B------:R-:W-:-:S02]  /*415c0*/  IMAD.MOV.U32 R246, RZ, RZ, R208 ;  /* 0x000000fffff67224 */ /* 0x000fc400078e00d0 */
[----:B------:R-:W-:Y:S01]  /*415d0*/  IMAD.MOV.U32 R247, RZ, RZ, R209 ;  /* 0x000000fffff77224 */ /* 0x000fe200078e00d1 */
[----:B------:R-:W2:Y:S04]  /*415e0*/  LDL.LU R219, [R1+0x13c4] ;  /* 0x0013c40001db7983 */ /* 0x000ea80000300800 */
[----:B------:R-:W2:Y:S04]  /*415f0*/  LDL.LU R208, [R1+0x13c0] ;  /* 0x0013c00001d07983 */ /* 0x000ea80000300800 */
[----:B------:R-:W3:Y:S04]  /*41600*/  LDL.LU R209, [R1+0x13bc] ;  /* 0x0013bc0001d17983 */ /* 0x000ee80000300800 */
[----:B------:R-:W4:Y:S04]  /*41610*/  LDL.LU R210, [R1+0x13b8] ;  /* 0x0013b80001d27983 */ /* 0x000f280000300800 */
[----:B------:R-:W4:Y:S01]  /*41620*/  LDL.LU R211, [R1+0x13b4] ;  /* 0x0013b40001d37983 */ /* 0x000f220000300800 */
[----:B------:R-:W-:Y:S01]  /*41630*/  HMMA.1688.F32.TF32 R100, R12, R38, R100 ;  /* 0x000000260c64723c */ /* 0x000fe20000081064 */
[----:B------:R-:W-:-:S02]  /*41640*/  IMAD.MOV.U32 R242, RZ, RZ, R252 ;  /* 0x000000fffff27224 */ /* 0x000fc400078e00fc */
[----:B------:R-:W4:Y:S01]  /*41650*/  LDL.LU R252, [R1+0x13b0] ;  /* 0x0013b00001fc7983 */ /* 0x000f220000300800 */
[----:B------:R-:W-:-:S03]  /*41660*/  IMAD.MOV.U32 R243, RZ, RZ, R2 ;  /* 0x000000fffff37224 */ /* 0x000fc600078e0002 */
[----:B------:R-:W4:Y:S01]  /*41670*/  LDL.LU R2, [R1+0x13ac] ;  /* 0x0013ac0001027983 */ /* 0x000f220000300800 */
        /* <DEDUP_REMOVED lines=16> */
[C---:B------:R-:W-:Y:S08]  /*41780*/  HMMA.1688.F32.TF32 R88, R16.reuse, R58, R88 ;  /* 0x0000003a1058723c */ /* 0x040ff00000081058 */
[C---:B------:R-:W-:Y:S08]  /*41790*/  HMMA.1688.F32.TF32 R92, R16.reuse, R62, R92 ;  /* 0x0000003e105c723c */ /* 0x040ff0000008105c */
[----:B------:R-:W-:Y:S08]  /*417a0*/  HMMA.1688.F32.TF32 R96, R16, R66, R96 ;  /* 0x000000421060723c */ /* 0x000ff00000081060 */
[C---:B------:R-:W-:Y:S08]  /*417b0*/  HMMA.1688.F32.TF32 R16, R4.reuse, R46, R248 ;  /* 0x0000002e0410723c */ /* 0x040ff000000810f8 */
[----:B------:R-:W-:Y:S01]  /*417c0*/  HMMA.1688.F32.TF32 R20, R4, R50, R20 ;  /* 0x000000320414723c */ /* 0x000fe20000081014 */
[----:B------:R-:W-:-:S07]  /*417d0*/  IMAD.MOV.U32 R251, RZ, RZ, R220 ;  /* 0x000000fffffb7224 */ /* 0x000fce00078e00dc */
[----:B------:R-:W-:Y:S01]  /*417e0*/  HMMA.1688.F32.TF32 R24, R4, R54, R24 ;  /* 0x000000360418723c */ /* 0x000fe20000081018 */
[----:B------:R-:W-:-:S07]  /*417f0*/  IMAD.MOV.U32 R250, RZ, RZ, R221 ;  /* 0x000000fffffa7224 */ /* 0x000fce00078e00dd */
[----:B------:R-:W-:Y:S01]  /*41800*/  HMMA.1688.F32.TF32 R28, R4, R58, R28 ;  /* 0x0000003a041c723c */ /* 0x000fe2000008101c */
[----:B------:R-:W-:-:S07]  /*41810*/  IMAD.MOV.U32 R249, RZ, RZ, R222 ;  /* 0x000000fffff97224 */ /* 0x000fce00078e00de */
[----:B------:R-:W-:Y:S01]  /*41820*/  HMMA.1688.F32.TF32 R32, R4, R62, R32 ;  /* 0x0000003e0420723c */ /* 0x000fe20000081020 */
[----:B------:R-:W-:-:S07]  /*41830*/  MOV R248, R223 ;  /* 0x000000df00f87202 */ /* 0x000fce0000000f00 */
[----:B------:R-:W-:Y:S01]  /*41840*/  HMMA.1688.F32.TF32 R4, R4, R66, R156 ;  /* 0x000000420404723c */ /* 0x000fe2000008109c */
[----:B--2---:R-:W-:Y:S02]  /*41850*/  IMAD.MOV.U32 R155, RZ, RZ, R208 ;  /* 0x000000ffff9b7224 */ /* 0x004fe400078e00d0 */
[----:B------:R-:W2:Y:S01]  /*41860*/  LDL.LU R208, [R1+0x170] ;  /* 0x0001700001d07983 */ /* 0x000ea20000300800 */
[----:B---3--:R-:W-:-:S03]  /*41870*/  IMAD.MOV.U32 R154, RZ, RZ, R209 ;  /* 0x000000ffff9a7224 */ /* 0x008fc600078e00d1 */
[----:B------:R-:W2:Y:S01]  /*41880*/  LDL.LU R209, [R1+0x174] ;  /* 0x0001740001d17983 */ /* 0x000ea20000300800 */
[----:B----4-:R-:W-:-:S03]  /*41890*/  IMAD.MOV.U32 R153, RZ, RZ, R210 ;  /* 0x000000ffff997224 */ /* 0x010fc600078e00d2 */
[----:B------:R-:W2:Y:S01]  /*418a0*/  LDL.LU R210, [R1+0x178] ;  /* 0x0001780001d27983 */ /* 0x000ea20000300800 */
[----:B------:R-:W-:-:S03]  /*418b0*/  MOV R152, R211 ;  /* 0x000000d300987202 */ /* 0x000fc60000000f00 */
        /* <DEDUP_REMOVED lines=44> */
[----:B------:R-:W2:Y:S01]  /*41b80*/  LDS R207, [R0+0x1f200] ;  /* 0x01f2000000cf7984 */ /* 0x000ea20000000800 */
[----:B------:R-:W-:-:S03]  /*41b90*/  MOV R150, R2 ;  /* 0x0000000200967202 */ /* 0x000fc60000000f00 */
[----:B------:R-:W4:Y:S04]  /*41ba0*/  LDL.LU R148, [R1+0x160] ;  /* 0x0001600001947983 */ /* 0x000f280000300800 */
[----:B------:R-:W4:Y:S04]  /*41bb0*/  LDL.LU R149, [R1+0x164] ;  /* 0x0001640001957983 */ /* 0x000f280000300800 */
[----:B------:R-:W4:Y:S01]  /*41bc0*/  LDL.LU R2, [R1+0x13a8] ;  /* 0x0013a80001027983 */ /* 0x000f220000300800 */
        /* <DEDUP_REMOVED lines=9> */
[----:B------:R-:W2:Y:S01]  /*41c60*/  LDL.LU.64 R212, [R1+0x1398] ;  /* 0x0013980001d47983 */ /* 0x000ea20000300a00 */
        /* <DEDUP_REMOVED lines=8> */
[----:B------:R-:W-:Y:S01]  /*41cf0*/  MOV R136, R231 ;  /* 0x000000e700887202 */ /* 0x000fe20000000f00 */
[----:B------:R-:W-:-:S02]  /*41d00*/  IMAD.MOV.U32 R137, RZ, RZ, R230 ;  /* 0x000000ffff897224 */ /* 0x000fc400078e00e6 */
[----:B------:R-:W-:Y:S01]  /*41d10*/  IMAD.MOV.U32 R138, RZ, RZ, R229 ;  /* 0x000000ffff8a7224 */ /* 0x000fe200078e00e5 */
[----:B------:R-:W-:Y:S01]  /*41d20*/  LDS R230, [R3+0x1f280] ;  /* 0x01f2800003e67984 */ /* 0x000fe20000000800 */
[----:B------:R-:W-:-:S03]  /*41d30*/  IMAD.MOV.U32 R139, RZ, RZ, R228 ;  /* 0x000000ffff8b7224 */ /* 0x000fc600078e00e4 */
[----:B------:R-:W-:Y:S04]  /*41d40*/  LDS R228, [R3+0x1e280] ;  /* 0x01e2800003e47984 */ /* 0x000fe80000000800 */
[----:B------:R-:W-:Y:S04]  /*41d50*/  LDS R229, [R0+0x1e280] ;  /* 0x01e2800000e57984 */ /* 0x000fe80000000800 */
[----:B------:R-:W3:Y:S01]  /*41d60*/  LDS R231, [R0+0x1f280] ;  /* 0x01f2800000e77984 */ /* 0x000ee20000000800 */
[----:B------:R-:W-:Y:S01]  /*41d70*/  MOV R144, R239 ;  /* 0x000000ef00907202 */ /* 0x000fe20000000f00 */
[----:B------:R-:W-:-:S02]  /*41d80*/  IMAD.MOV.U32 R145, RZ, RZ, R238 ;  /* 0x000000ffff917224 */ /* 0x000fc400078e00ee */
[----:B------:R-:W-:Y:S01]  /*41d90*/  IMAD.MOV.U32 R146, RZ, RZ, R237 ;  /* 0x000000ffff927224 */ /* 0x000fe200078e00ed */
[----:B------:R-:W-:Y:S01]  /*41da0*/  LDS R238, [R3+0x1f380] ;  /* 0x01f3800003ee7984 */ /* 0x000fe20000000800 */
[----:B------:R-:W-:Y:S02]  /*41db0*/  IMAD.MOV.U32 R147, RZ, RZ, R236 ;  /* 0x000000ffff937224 */ /* 0x000fe400078e00ec */
[----:B------:R-:W-:Y:S01]  /*41dc0*/  IMAD.MOV.U32 R151, RZ, RZ, R252 ;  /* 0x000000ffff977224 */ /* 0x000fe200078e00fc */
[----:B------:R-:W-:Y:S04]  /*41dd0*/  LDS R236, [R3+0x1e380] ;  /* 0x01e3800003ec7984 */ /* 0x000fe80000000800 */
[----:B------:R-:W-:Y:S04]  /*41de0*/  LDS R239, [R0+0x1f380] ;  /* 0x01f3800000ef7984 */ /* 0x000fe80000000800 */
[----:B------:R-:W4:Y:S01]  /*41df0*/  LDS R237, [R0+0x1e380] ;  /* 0x01e3800000ed7984 */ /* 0x000f220000000800 */
[C---:B-1----:R-:W-:Y:S08]  /*41e00*/  HMMA.1688.F32.TF32 R128, R232.reuse, R38, R128 ;  /* 0x00000026e880723c */ /* 0x042ff00000081080 */
[C---:B------:R-:W-:Y:S08]  /*41e10*/  HMMA.1688.F32.TF32 R132, R232.reuse, R42, R132 ;  /* 0x0000002ae884723c */ /* 0x040ff00000081084 */
[C---:B------:R-:W-:Y:S08]  /*41e20*/  HMMA.1688.F32.TF32 R136, R232.reuse, R46, R136 ;  /* 0x0000002ee888723c */ /* 0x040ff00000081088 */
[C---:B------:R-:W-:Y:S08]  /*41e30*/  HMMA.1688.F32.TF32 R140, R232.reuse, R50, R140 ;  /* 0x00000032e88c723c */ /* 0x040ff0000008108c */
[----:B------:R-:W-:Y:S08]  /*41e40*/  HMMA.1688.F32.TF32 R144, R232, R54, R144 ;  /* 0x00000036e890723c */ /* 0x000ff00000081090 */
[C---:B---3--:R-:W-:Y:S08]  /*41e50*/  HMMA.1688.F32.TF32 R80, R228.reuse, R38, R80 ;  /* 0x00000026e450723c */ /* 0x048ff00000081050 */
[C---:B------:R-:W-:Y:S08]  /*41e60*/  HMMA.1688.F32.TF32 R208, R228.reuse, R42, R208 ;  /* 0x0000002ae4d0723c */ /* 0x040ff000000810d0 */
[C---:B------:R-:W-:Y:S08]  /*41e70*/  HMMA.1688.F32.TF32 R148, R228.reuse, R46, R148 ;  /* 0x0000002ee494723c */ /* 0x040ff00000081094 */
[C---:B------:R-:W-:Y:S08]  /*41e80*/  HMMA.1688.F32.TF32 R152, R228.reuse, R54, R152 ;  /* 0x00000036e498723c */ /* 0x040ff00000081098 */
[C---:B------:R-:W-:Y:S08]  /*41e90*/  HMMA.1688.F32.TF32 R216, R228.reuse, R58, R216 ;  /* 0x0000003ae4d8723c */ /* 0x040ff000000810d8 */
[----:B------:R-:W-:Y:S08]  /*41ea0*/  HMMA.1688.F32.TF32 R196, R228, R62, R196 ;  /* 0x0000003ee4c4723c */ /* 0x000ff000000810c4 */
[C---:B------:R-:W-:Y:S08]  /*41eb0*/  HMMA.1688.F32.TF32 R240, R232.reuse, R58, R240 ;  /* 0x0000003ae8f0723c */ /* 0x040ff000000810f0 */
[C---:B------:R-:W-:Y:S08]  /*41ec0*/  HMMA.1688.F32.TF32 R244, R232.reuse, R62, R244 ;  /* 0x0000003ee8f4723c */ /* 0x040ff000000810f4 */
[----:B------:R-:W-:Y:S08]  /*41ed0*/  HMMA.1688.F32.TF32 R232, R232, R66, R248 ;  /* 0x00000042e8e8723c */ /* 0x000ff000000810f8 */
[C---:B--2---:R-:W-:Y:S08]  /*41ee0*/  HMMA.1688.F32.TF32 R212, R228.reuse, R50, R212 ;  /* 0x00000032e4d4723c */ /* 0x044ff000000810d4 */
[----:B------:R-:W-:Y:S01]  /*41ef0*/  HMMA.1688.F32.TF32 R228, R228, R66, R84 ;  /* 0x00000042e4e4723c */ /* 0x000fe20000081054 */
[----:B------:R1:W5:Y:S04]  /*41f00*/  LDL.LU.64 R86, [R1+0x1390] ;  /* 0x0013900001567983 */ /* 0x0003680000300a00 */
[----:B------:R1:W5:Y:S04]  /*41f10*/  LDL.LU.64 R84, [R1+0x1388] ;  /* 0x0013880001547983 */ /* 0x0003680000300a00 */
[----:B------:R-:W-:Y:S04]  /*41f20*/  STL.64 [R1+0x90], R128 ;  /* 0x0000908001007387 */ /* 0x000fe80000100a00 */
[----:B------:R2:W-:Y:S04]  /*41f30*/  STL.64 [R1+0x98], R130 ;  /* 0x0000988201007387 */ /* 0x0005e80000100a00 */
[----:B--2---:R-:W2:Y:S04]  /*41f40*/  LDL.LU.64 R130, [R1+0x1380] ;  /* 0x0013800001827983 */ /* 0x004ea80000300a00 */
[----:B------:R-:W2:Y:S04]  /*41f50*/  LDL.LU.64 R128, [R1+0x1378] ;  /* 0x0013780001807983 */ /* 0x000ea80000300a00 */
[----:B------:R-:W3:Y:S04]  /*41f60*/  LDL.LU R40, [R1+0x3a8] ;  /* 0x0003a80001287983 */ /* 0x000ee80000300800 */
        /* <DEDUP_REMOVED lines=18> */
[----:B-1----:R-:W4:Y:S04]  /*42090*/  LDL.LU.64 R242, [R1+0x1330] ;  /* 0x0013300001f27983 */ /* 0x002f280000300a00 */
[----:B------:R-:W4:Y:S04]  /*420a0*/  LDL.LU.64 R240, [R1+0x1328] ;  /* 0x0013280001f07983 */ /* 0x000f280000300a00 */
[----:B------:R-:W-:Y:S04]  /*420b0*/  STL.64 [R1+0xd0], R244 ;  /* 0x0000d0f401007387 */ /* 0x000fe80000100a00 */
[----:B------:R1:W-:Y:S04]  /*420c0*/  STL.64 [R1+0xd8], R246 ;  /* 0x0000d8f601007387 */ /* 0x0003e80000100a00 */
[----:B-1----:R-:W2:Y:S04]  /*420d0*/  LDL.LU.64 R246, [R1+0x1320] ;  /* 0x0013200001f67983 */ /* 0x002ea80000300a00 */
[----:B------:R-:W2:Y:S04]  /*420e0*/  LDL.LU.64 R244, [R1+0x1318] ;  /* 0x0013180001f47983 */ /* 0x000ea80000300a00 */
[----:B------:R-:W2:Y:S04]  /*420f0*/  LDL.LU.64 R250, [R1+0x1310] ;  /* 0x0013100001fa7983 */ /* 0x000ea80000300a00 */
[----:B------:R-:W2:Y:S04]  /*42100*/  LDL.LU.64 R248, [R1+0x1308] ;  /* 0x0013080001f87983 */ /* 0x000ea80000300a00 */
[----:B------:R-:W-:Y:S04]  /*42110*/  STL.64 [R1+0xc0], R232 ;  /* 0x0000c0e801007387 */ /* 0x000fe80000100a00 */
[----:B------:R4:W-:Y:S01]  /*42120*/  STL.64 [R1+0xc8], R234 ;  /* 0x0000c8ea01007387 */ /* 0x0009e20000100a00 */
[----:B------:R-:W-:-:S02]  /*42130*/  IMAD.MOV.U32 R252, RZ, RZ, 0x7f ;  /* 0x0000007ffffc7424 */ /* 0x000fc400078e00ff */
[----:B------:R-:W-:Y:S01]  /*42140*/  IMAD.MOV.U32 R0, RZ, RZ, c[0x0][0x180] ;  /* 0x00006000ff007624 */ /* 0x000fe200078e00ff */
[----:B------:R-:W-:Y:S01]  /*42150*/  MOV R41, c[0x0][0x188] ;  /* 0x0000620000297a02 */ /* 0x000fe20000000f00 */
[----:B------:R-:W-:Y:S01]  /*42160*/  UIADD3 UR5, UR5, 0x1, URZ ;  /* 0x0000000105057890 */ /* 0x000fe2000fffe03f */
[----:B------:R-:W-:Y:S01]  /*42170*/  BAR.SYNC.DEFER_BLOCKING 0x0 ;  /* 0x0000000000007b1d */ /* 0x000fe20000010000 */
[C---:B----4-:R-:W-:Y:S08]  /*42180*/  HMMA.1688.F32.TF32 R232, R236.reuse, R46, R240 ;  /* 0x0000002eece8723c */ /* 0x050ff000000810f0 */
[C---:B--2---:R-:W-:Y:S08]  /*42190*/  HMMA.1688.F32.TF32 R248, R236.reuse, R38, R248 ;  /* 0x00000026ecf8723c */ /* 0x044ff000000810f8 */
[C---:B------:R-:W-:Y:S11]  /*421a0*/  HMMA.1688.F32.TF32 R36, R236.reuse, R42, R244 ;  /* 0x0000002aec24723c */ /* 0x040ff600000810f4 */
[----:B------:R-:W-:Y:S04]  /*421b0*/  @!UPT UIADD3 URZ, URZ, URZ, URZ ;  /* 0x0000003f3f3ff290 */ /* 0x000fe8000fffe03f */
[----:B------:R-:W-:Y:S04]  /*421c0*/  STL.64 [R1+0xa0], R248 ;  /* 0x0000a0f801007387 */ /* 0x000fe80000100a00 */
[----:B------:R-:W-:Y:S04]  /*421d0*/  STL.64 [R1+0xa8], R250 ;  /* 0x0000a8fa01007387 */ /* 0x000fe80000100a00 */
[----:B------:R1:W-:Y:S04]  /*421e0*/  STL.64 [R1+0x70], R36 ;  /* 0x0000702401007387 */ /* 0x0003e80000100a00 */
[----:B------:R-:W-:Y:S04]  /*421f0*/  STL.64 [R1+0x78], R38 ;  /* 0x0000782601007387 */ /* 0x000fe80000100a00 */
[----:B-1----:R-:W4:Y:S04]  /*42200*/  LDL.LU R37, [R1+0xfa0] ;  /* 0x000fa00001257983 */ /* 0x002f280000300800 */
[----:B------:R-:W-:Y:S04]  /*42210*/  STL.64 [R1+0x60], R232 ;  /* 0x000060e801007387 */ /* 0x000fe80000100a00 */
[----:B------:R-:W-:Y:S04]  /*42220*/  STL.64 [R1+0x68], R234 ;  /* 0x000068ea01007387 */ /* 0x000fe80000100a00 */
[----:B------:R-:W4:Y:S01]  /*42230*/  LDL.LU R36, [R1+0xfa8] ;  /* 0x000fa80001247983 */ /* 0x000f220000300800 */
[C---:B------:R-:W-:Y:S11]  /*42240*/  HMMA.1688.F32.TF32 R44, R236.reuse, R50, R144 ;  /* 0x00000032ec2c723c */ /* 0x040ff60000081090 */
[----:B------:R-:W-:Y:S11]  /*42250*/  @!UPT UIADD3 URZ, URZ, URZ, URZ ;  /* 0x0000003f3f3ff290 */ /* 0x000ff6000fffe03f */
[----:B------:R-:W-:Y:S01]  /*42260*/  @!UPT UIADD3 URZ, URZ, URZ, URZ ;  /* 0x0000003f3f3ff290 */ /* 0x000fe2000fffe03f */
[----:B------:R-:W-:Y:S04]  /*42270*/  STL.64 [R1+0x40], R44 ;  /* 0x0000402c01007387 */ /* 0x000fe80000100a00 */
[----:B------:R1:W-:Y:S02]  /*42280*/  STL.64 [R1+0x48], R46 ;  /* 0x0000482e01007387 */ /* 0x0003e40000100a00 */
[C---:B-1----:R-:W-:Y:S11]  /*42290*/  HMMA.1688.F32.TF32 R44, R236.reuse, R54, R140 ;  /* 0x00000036ec2c723c */ /* 0x042ff6000008108c */
[----:B------:R-:W-:Y:S11]  /*422a0*/  @!UPT UIADD3 URZ, URZ, URZ, URZ ;  /* 0x0000003f3f3ff290 */ /* 0x000ff6000fffe03f */
[----:B------:R-:W-:Y:S01]  /*422b0*/  @!UPT UIADD3 URZ, URZ, URZ, URZ ;  /* 0x0000003f3f3ff290 */ /* 0x000fe2000fffe03f */
[----:B------:R-:W-:Y:S04]  /*422c0*/  STL.64 [R1+0x20], R44 ;  /* 0x0000202c01007387 */ /* 0x000fe80000100a00 */
[----:B------:R1:W-:Y:S02]  /*422d0*/  STL.64 [R1+0x28], R46 ;  /* 0x0000282e01007387 */ /* 0x0003e40000100a00 */
[----:B-1----:R-:W-:Y:S01]  /*422e0*/  HMMA.1688.F32.TF32 R44, R236, R58, R136 ;  /* 0x0000003aec2c723c */ /* 0x002fe20000081088 */
[----:B------:R-:W-:-:S04]  /*422f0*/  IADD3 R252, R252, c[0x0][0x180], RZ ;  /* 0x00006000fcfc7a10 */ /* 0x000fc80007ffe0ff */
[----:B------:R-:W-:Y:S11]  /*42300*/  SHF.R.S32.HI R3, RZ, 0x1f, R252 ;  /* 0x0000001fff037819 */ /* 0x000ff600000114fc */
[----:B------:R-:W-:Y:S07]  /*42310*/  @!UPT UIADD3 URZ, URZ, URZ, URZ ;  /* 0x0000003f3f3ff290 */ /* 0x000fee000fffe03f */
[----:B------:R-:W-:Y:S04]  /*42320*/  STL.64 [R1], R44 ;  /* 0x0000002c01007387 */ /* 0x000fe80000100a00 */
[----:B------:R1:W-:Y:S04]  /*42330*/  STL.64 [R1+0x8], R46 ;  /* 0x0000082e01007387 */ /* 0x0003e80000100a00 */
[----:B------:R-:W2:Y:S04]  /*42340*/  LDL.LU R52, [R1+0xf98] ;  /* 0x000f980001347983 */ /* 0x000ea80000300800 */
[----:B------:R-:W2:Y:S04]  /*42350*/  LDL.LU R51, [R1+0xfa4] ;  /* 0x000fa40001337983 */ /* 0x000ea80000300800 */
[----:B-1----:R-:W2:Y:S04]  /*42360*/  LDL.LU R46, [R1+0xf60] ;  /* 0x000f6000012e7983 */ /* 0x002ea80000300800 */
[----:B------:R-:W2:Y:S01]  /*42370*/  LDL.LU R39, [R1+0xf6c] ;  /* 0x000f6c0001277983 */ /* 0x000ea20000300800 */
[----:B------:R-:W-:-:S02]  /*42380*/  IADD3 R0, R0, -0x200, RZ ;  /* 0xfffffe0000007810 */ /* 0x000fc40007ffe0ff */
[----:B------:R-:W-:Y:S01]  /*42390*/  LEA.HI R3, R3, R252, RZ, 0x7 ;  /* 0x000000fc03037211 */ /* 0x000fe200078f38ff */
[----:B------:R-:W2:Y:S01]  /*423a0*/  LDL.LU R48, [R1+0xf58] ;  /* 0x000f580001307983 */ /* 0x000ea20000300800 */
[----:B------:R-:W-:-:S03]  /*423b0*/  IMAD.SHL.U32 R41, R41, 0x80, RZ ;  /* 0x0000008029297824 */ /* 0x000fc600078e00ff */
[----:B------:R-:W2:Y:S01]  /*423c0*/  LDL.LU R44, [R1+0xf64] ;  /* 0x000f6400012c7983 */ /* 0x000ea20000300800 */
[----:B------:R-:W-:Y:S01]  /*423d0*/  SHF.R.S32.HI R3, RZ, 0x7, R3 ;  /* 0x00000007ff037819 */ /* 0x000fe20000011403 */
[----:B---3--:R-:W-:Y:S02]  /*423e0*/  IMAD R0, R40, -0x80, R0 ;  /* 0xffffff8028007824 */ /* 0x008fe400078e0200 */
[----:B------:R-:W2:Y:S01]  /*423f0*/  LDL.LU R50, [R1+0xf20] ;  /* 0x000f200001327983 */ /* 0x000ea20000300800 */
[----:B------:R-:W-:-:S03]  /*42400*/  IADD3 R3, R3, -0x4, RZ ;  /* 0xfffffffc03037810 */ /* 0x000fc60007ffe0ff */
[----:B------:R-:W2:Y:S01]  /*42410*/  LDL.LU R42, [R1+0xf2c] ;  /* 0x000f2c00012a7983 */ /* 0x000ea20000300800 */
[----:B------:R-:W-:Y:S01]  /*42420*/  ISETP.GT.AND P1, PT, R0, RZ, PT ;  /* 0x000000ff0000720c */ /* 0x000fe20003f24270 */
[----:B------:R-:W-:Y:S01]  /*42430*/  IMAD.SHL.U32 R41, R41, 0x4, RZ ;  /* 0x0000000429297824 */ /* 0x000fe200078e00ff */
[----:B------:R-:W-:Y:S02]  /*42440*/  ISETP.GE.AND P0, PT, R40, R3, PT ;  /* 0x000000032800720c */ /* 0x000fe40003f06270 */
[----:B------:R-:W-:Y:S02]  /*42450*/  SEL R3, RZ, 0x4, !P1 ;  /* 0x00000004ff037807 */ /* 0x000fe40004800000 */
[----:B----4-:R-:W-:-:S05]  /*42460*/  IADD3 R36, P1, R36, R41, RZ ;  /* 0x0000002924247210 */ /* 0x010fca0007f3e0ff */
[----:B------:R-:W-:Y:S01]  /*42470*/  IMAD.X R37, R37, 0x1, R2, P1 ;  /* 0x0000000125257824 */ /* 0x000fe200008e0602 */
[----:B------:R1:W-:Y:S04]  /*42480*/  STL [R1+0xfa8], R36 ;  /* 0x000fa82401007387 */ /* 0x0003e80000100800 */
[----:B------:R4:W-:Y:S04]  /*42490*/  STL [R1+0xfa0], R37 ;  /* 0x000fa02501007387 */ /* 0x0009e80000100800 */
[----:B------:R-:W3:Y:S04]  /*424a0*/  LDL.LU R49, [R1+0xf18] ;  /* 0x000f180001317983 */ /* 0x000ee80000300800 */
[----:B------:R-:W3:Y:S04]  /*424b0*/  LDL.LU R47, [R1+0xf24] ;  /* 0x000f2400012f7983 */ /* 0x000ee80000300800 */
[----:B------:R-:W3:Y:S04]  /*424c0*/  LDL.LU R43, [R1+0xee0] ;  /* 0x000ee000012b7983 */ /* 0x000ee80000300800 */
[----:B------:R-:W3:Y:S04]  /*424d0*/  LDL.LU R38, [R1+0xeec] ;  /* 0x000eec0001267983 */ /* 0x000ee80000300800 */
[----:B------:R-:W1:Y:S01]  /*424e0*/  S2R R252, SR_TID.X ;  /* 0x0000000000fc7919 */ /* 0x000e620000002100 */
[----:B------:R-:W-:Y:S01]  /*424f0*/  UISETP.GT.AND UP0, UPT, UR5, 0x3, UPT ;  /* 0x000000030500788c */ /* 0x000fe2000bf04270 */
[----:B------:R-:W-:-:S03]  /*42500*/  SEL R3, R3, RZ, !P0 ;  /* 0x000000ff03037207 */ /* 0x000fc60004000000 */
[----:B------:R-:W-:Y:S01]  /*42510*/  USEL UR5, UR5, URZ, !UP0 ;  /* 0x0000003f05057287 */ /* 0x000fe2000c000000 */
[----:B------:R-:W-:-:S05]  /*42520*/  ISETP.NE.U32.AND P2, PT, R3, RZ, PT ;  /* 0x000000ff0300720c */ /* 0x000fca0003f45070 */
[----:B------:R-:W-:Y:S02]  /*42530*/  MOV R3, UR5 ;  /* 0x0000000500037c02 */ /* 0x000fe40008000f00 */
[----:B------:R-:W-:Y:S02]  /*42540*/  ISETP.GT.AND P1, PT, R0, 0x4, PT ;  /* 0x000000040000780c */ /* 0x000fe40003f24270 */
[----:B-1----:R-:W-:-:S05]  /*42550*/  LOP3.LUT R252, R252, 0x7f, RZ, 0xc0, !PT ;  /* 0x0000007ffcfc7812 */ /* 0x002fca00078ec0ff */
[----:B------:R-:W-:-:S04]  /*42560*/  IMAD.SHL.U32 R45, R252, 0x4, RZ ;  /* 0x00000004fc2d7824 */ /* 0x000fc800078e00ff */
[----:B------:R-:W-:-:S05]  /*42570*/  IMAD R3, R3, 0x20000, R45 ;  /* 0x0002000003037824 */ /* 0x000fca00078e022d */
[----:B------:R-:W-:Y:S01]  /*42580*/  @!PT LDS RZ, [RZ] ;  /* 0x00000000fffff984 */ /* 0x000fe20000000800 */
[----:B------:R-:W-:Y:S01]  /*42590*/  @!PT LDS RZ, [RZ] ;  /* 0x00000000fffff984 */ /* 0x000fe20000000800 */
[----:B------:R-:W-:Y:S01]  /*425a0*/  @!PT LDS RZ, [RZ] ;  /* 0x00000000fffff984 */ /* 0x000fe20000000800 */
[----:B------:R1:W-:Y:S02]  /*425b0*/  LDGSTS.E [R3], [R36.64], P2 ;  /* 0x0000000024037fae */ /* 0x0003e40009121848 */
[----:B-1----:R-:W-:-:S04]  /*425c0*/  SEL R36, RZ, 0x4, !P1 ;  /* 0x00000004ff247807 */ /* 0x002fc80004800000 */
[----:B------:R-:W-:-:S04]  /*425d0*/  SEL R36, R36, RZ, !P0 ;  /* 0x000000ff24247207 */ /* 0x000fc80004000000 */
[----:B------:R-:W-:Y:S02]  /*425e0*/  ISETP.NE.U32.AND P1, PT, R36, RZ, PT ;  /* 0x000000ff2400720c */ /* 0x000fe40003f25070 */
[----:B--2---:R-:W-:-:S05]  /*425f0*/  IADD3 R51, P3, R51, R41, RZ ;  /* 0x0000002933337210 */ /* 0x004fca0007f7e0ff */
[----:B------:R-:W-:Y:S01]  /*42600*/  IMAD.X R52, R52, 0x1, R2, P3 ;  /* 0x0000000134347824 */ /* 0x000fe200018e0602 */
[----:B------:R-:W-:Y:S01]  /*42610*/  IADD3 R39, P4, R39, R41, RZ ;  /* 0x0000002927277210 */ /* 0x000fe20007f9e0ff */
[----:B------:R-:W-:Y:S02]  /*42620*/  IMAD.MOV.U32 R36, RZ, RZ, R51 ;  /* 0x000000ffff247224 */ /* 0x000fe400078e0033 */
[----:B----4-:R-:W-:Y:S01]  /*42630*/  IMAD.MOV.U32 R37, RZ, RZ, R52 ;  /* 0x000000ffff257224 */ /* 0x010fe200078e0034 */
[----:B------:R-:W-:-:S04]  /*42640*/  IADD3.X R46, R46, R2, RZ, P4, !PT ;  /* 0x000000022e2e7210 */ /* 0x000fc800027fe4ff */
[----:B------:R1:W-:Y:S01]  /*42650*/  LDGSTS.E [R3+0x200], [R36.64], P2 ;  /* 0x0020000024037fae */ /* 0x0003e20009121848 */
[----:B------:R-:W-:Y:S02]  /*42660*/  ISETP.GT.AND P2, PT, R0, 0x8, PT ;  /* 0x000000080000780c */ /* 0x000fe40003f44270 */
[-C--:B------:R-:W-:Y:S01]  /*42670*/  IADD3 R44, P3, R44, R41.reuse, RZ ;  /* 0x000000292c2c7210 */ /* 0x080fe20007f7e0ff */
[----:B------:R-:W-:Y:S01]  /*42680*/  STL [R1+0xfa4], R51 ;  /* 0x000fa43301007387 */ /* 0x000fe20000100800 */
[----:B-1----:R-:W-:Y:S01]  /*42690*/  IMAD.MOV.U32 R36, RZ, RZ, R39 ;  /* 0x000000ffff247224 */ /* 0x002fe200078e0027 */
[----:B------:R-:W-:Y:S02]  /*426a0*/  MOV R37, R46 ;  /* 0x0000002e00257202 */ /* 0x000fe40000000f00 */
[----:B------:R-:W-:Y:S01]  /*426b0*/  STL [R1+0xf98], R52 ;  /* 0x000f983401007387 */ /* 0x000fe20000100800 */
[----:B------:R-:W-:Y:S01]  /*426c0*/  IADD3 R42, P4, R42, R41, RZ ;  /* 0x000000292a2a7210 */ /* 0x000fe20007f9e0ff */
[----:B------:R-:W-:-:S02]  /*426d0*/  IMAD.X R48, R48, 0x1, R2, P3 ;  /* 0x0000000130307824 */ /* 0x000fc400018e0602 */
[----:B------:R1:W-:Y:S04]  /*426e0*/  LDGSTS.E [R3+0x1000], [R36.64], P1 ;  /* 0x0100000024037fae */ /* 0x0003e80008921848 */
[----:B------:R-:W-:Y:S01]  /*426f0*/  STL [R1+0xf6c], R39 ;  /* 0x000f6c2701007387 */ /* 0x000fe20000100800 */
[----:B------:R-:W-:-:S03]  /*42700*/  IMAD.X R50, R50, 0x1, R2, P4 ;  /* 0x0000000132327824 */ /* 0x000fc600020e0602 */
[----:B------:R2:W-:Y:S01]  /*42710*/  STL [R1+0xf60], R46 ;  /* 0x000f602e01007387 */ /* 0x0005e20000100800 */
[----:B-1----:R-:W-:-:S04]  /*42720*/  SEL R36, RZ, 0x4, !P2 ;  /* 0x00000004ff247807 */ /* 0x002fc80005000000 */
[----:B------:R-:W-:Y:S01]  /*42730*/  SEL R36, R36, RZ, !P0 ;  /* 0x000000ff24247207 */ /* 0x000fe20004000000 */
[----:B--2---:R-:W2:Y:S01]  /*42740*/  LDL.LU R46, [R1+0xee4] ;  /* 0x000ee400012e7983 */ /* 0x004ea20000300800 */
[----:B------:R-:W-:-:S03]  /*42750*/  MOV R37, R48 ;  /* 0x0000003000257202 */ /* 0x000fc60000000f00 */
[----:B------:R-:W2:Y:S01]  /*42760*/  LDL.LU R39, [R1+0xeac] ;  /* 0x000eac0001277983 */ /* 0x000ea20000300800 */
[----:B------:R-:W-:-:S03]  /*42770*/  ISETP.NE.U32.AND P2, PT, R36, RZ, PT ;  /* 0x000000ff2400720c */ /* 0x000fc60003f45070 */
[----:B------:R-:W-:Y:S01]  /*42780*/  STL [R1+0xf64], R44 ;  /* 0x000f642c01007387 */ /* 0x000fe20000100800 */
[----:B------:R-:W-:-:S03]  /*42790*/  IMAD.MOV.U32 R36, RZ, RZ, R44 ;  /* 0x000000ffff247224 */ /* 0x000fc600078e002c */
[----:B------:R1:W-:Y:S04]  /*427a0*/  STL [R1+0xf58], R48 ;  /* 0x000f583001007387 */ /* 0x0003e80000100800 */
[----:B------:R1:W-:Y:S04]  /*427b0*/  STL [R1+0xf2c], R42 ;  /* 0x000f2c2a01007387 */ /* 0x0003e80000100800 */
[----:B------:R1:W-:Y:S04]  /*427c0*/  LDGSTS.E [R3+0x1200], [R36.64], P1 ;  /* 0x0120000024037fae */ /* 0x0003e80008921848 */
[----:B-1----:R-:W2:Y:S04]  /*427d0*/  LDL.LU R48, [R1+0xed8] ;  /* 0x000ed80001307983 */ /* 0x002ea80000300800 */
[----:B------:R-:W-:Y:S04]  /*427e0*/  STL [R1+0xf20], R50 ;  /* 0x000f203201007387 */ /* 0x000fe80000100800 */
[----:B------:R-:W2:Y:S01]  /*427f0*/  LDL.LU R44, [R1+0xea0] ;  /* 0x000ea000012c7983 */ /* 0x000ea20000300800 */
[----:B------:R-:W-:-:S02]  /*42800*/  IMAD.MOV.U32 R36, RZ, RZ, R42 ;  /* 0x000000ffff247224 */ /* 0x000fc400078e002a */
[----:B------:R-:W-:Y:S01]  /*42810*/  IMAD.MOV.U32 R37, RZ, RZ, R50 ;  /* 0x000000ffff257224 */ /* 0x000fe200078e0032 */
[----:B------:R-:W-:Y:S01]  /*42820*/  ISETP.GT.AND P1, PT, R0, 0xc, PT ;  /* 0x0000000c0000780c */ /* 0x000fe20003f24270 */
[----:B------:R-:W2:Y:S04]  /*42830*/  LDL.LU R51, [R1+0xea4] ;  /* 0x000ea40001337983 */ /* 0x000ea80000300800 */
[----:B------:R1:W-:Y:S04]  /*42840*/  LDGSTS.E [R3+0x2000], [R36.64], P2 ;  /* 0x0200000024037fae */ /* 0x0003e80009121848 */
[----:B------:R-:W2:Y:S01]  /*42850*/  LDL.LU R42, [R1+0xe6c] ;  /* 0x000e6c00012a7983 */ /* 0x000ea20000300800 */
[----:B-1----:R-:W-:-:S04]  /*42860*/  SEL R36, RZ, 0x4, !P1 ;  /* 0x00000004ff247807 */ /* 0x002fc80004800000 */
[----:B------:R-:W-:-:S04]  /*42870*/  SEL R36, R36, RZ, !P0 ;  /* 0x000000ff24247207 */ /* 0x000fc80004000000 */
[----:B------:R-:W-:Y:S02]  /*42880*/  ISETP.NE.U32.AND P1, PT, R36, RZ, PT ;  /* 0x000000ff2400720c */ /* 0x000fe40003f25070 */
[----:B---3--:R-:W-:-:S05]  /*42890*/  IADD3 R47, P3, R47, R41, RZ ;  /* 0x000000292f2f7210 */ /* 0x008fca0007f7e0ff */
[----:B------:R-:W-:Y:S01]  /*428a0*/  IMAD.X R49, R49, 0x1, R2, P3 ;  /* 0x0000000131317824 */ /* 0x000fe200018e0602 */
[----:B------:R-:W-:Y:S01]  /*428b0*/  IADD3 R38, P4, R38, R41, RZ ;  /* 0x0000002926267210 */ /* 0x000fe20007f9e0ff */
[----:B------:R1:W-:Y:S04]  /*428c0*/  STL [R1+0xf24], R47 ;  /* 0x000f242f01007387 */ /* 0x0003e80000100800 */
[----:B------:R3:W-:Y:S01]  /*428d0*/  STL [R1+0xf18], R49 ;  /* 0x000f183101007387 */ /* 0x0007e20000100800 */
[----:B------:R-:W-:-:S03]  /*428e0*/  IADD3.X R43, R43, R2, RZ, P4, !PT ;  /* 0x000000022b2b7210 */ /* 0x000fc600027fe4ff */
[----:B------:R-:W-:Y:S04]  /*428f0*/  STL [R1+0xeec], R38 ;  /* 0x000eec2601007387 */ /* 0x000fe80000100800 */
[----:B------:R-:W4:Y:S01]  /*42900*/  LDL.LU R52, [R1+0xe98] ;  /* 0x000e980001347983 */ /* 0x000f220000300800 */
[----:B------:R-:W-:Y:S02]  /*42910*/  IMAD.MOV.U32 R36, RZ, RZ, R47 ;  /* 0x000000ffff247224 */ /* 0x000fe400078e002f */
[----:B------:R-:W-:Y:S01]  /*42920*/  IMAD.MOV.U32 R37, RZ, RZ, R49 ;  /* 0x000000ffff257224 */ /* 0x000fe200078e0031 */
[----:B------:R3:W-:Y:S04]  /*42930*/  STL [R1+0xee0], R43 ;  /* 0x000ee02b01007387 */ /* 0x0007e80000100800 */
[----:B-1----:R-:W4:Y:S04]  /*42940*/  LDL.LU R47, [R1+0xe60] ;  /* 0x000e6000012f7983 */ /* 0x002f280000300800 */
[----:B------:R1:W-:Y:S04]  /*42950*/  LDGSTS.E [R3+0x2200], [R36.64], P2 ;  /* 0x0220000024037fae */ /* 0x0003e80009121848 */
[----:B---3--:R-:W4:Y:S01]  /*42960*/  LDL.LU R49, [R1+0xe58] ;  /* 0x000e580001317983 */ /* 0x008f220000300800 */
[----:B-1----:R-:W-:-:S03]  /*42970*/  MOV R37, R43 ;  /* 0x0000002b00257202 */ /* 0x002fc60000000f00 */
[----:B------:R-:W4:Y:S01]  /*42980*/  LDL.LU R43, [R1+0xe64] ;  /* 0x000e6400012b7983 */ /* 0x000f220000300800 */
[----:B------:R-:W-:-:S03]  /*42990*/  IMAD.MOV.U32 R36, RZ, RZ, R38 ;  /* 0x000000ffff247224 */ /* 0x000fc600078e0026 */
[----:B------:R-:W4:Y:S04]  /*429a0*/  LDL.LU R50, [R1+0xe20] ;  /* 0x000e200001327983 */ /* 0x000f280000300800 */
[----:B------:R-:W4:Y:S01]  /*429b0*/  LDL.LU R38, [R1+0xe2c] ;  /* 0x000e2c0001267983 */ /* 0x000f220000300800 */
[----:B------:R-:W-:-:S03]  /*429c0*/  ISETP.GT.AND P2, PT, R0, 0x10, PT ;  /* 0x000000100000780c */ /* 0x000fc60003f44270 */
[----:B------:R1:W-:Y:S02]  /*429d0*/  LDGSTS.E [R3+0x3000], [R36.64], P1 ;  /* 0x0300000024037fae */ /* 0x0003e40008921848 */
[----:B-1----:R-:W-:-:S04]  /*429e0*/  SEL R36, RZ, 0x4, !P2 ;  /* 0x00000004ff247807 */ /* 0x002fc80005000000 */
[----:B------:R-:W-:-:S04]  /*429f0*/  SEL R36, R36, RZ, !P0 ;  /* 0x000000ff24247207 */ /* 0x000fc80004000000 */
[----:B------:R-:W-:Y:S02]  /*42a00*/  ISETP.NE.U32.AND P2, PT, R36, RZ, PT ;  /* 0x000000ff2400720c */ /* 0x000fe40003f45070 */
[-C--:B--2---:R-:W-:Y:S02]  /*42a10*/  IADD3 R46, P3, R46, R41.reuse, RZ ;  /* 0x000000292e2e7210 */ /* 0x084fe40007f7e0ff */
[----:B------:R-:W-:-:S03]  /*42a20*/  IADD3 R39, P4, R39, R41, RZ ;  /* 0x0000002927277210 */ /* 0x000fc60007f9e0ff */
[----:B------:R-:W-:Y:S01]  /*42a30*/  STL [R1+0xee4], R46 ;  /* 0x000ee42e01007387 */ /* 0x000fe20000100800 */
[----:B------:R-:W-:Y:S02]  /*42a40*/  IMAD.MOV.U32 R36, RZ, RZ, R46 ;  /* 0x000000ffff247224 */ /* 0x000fe400078e002e */
[----:B------:R-:W-:-:S05]  /*42a50*/  IMAD.X R48, R48, 0x1, R2, P3 ;  /* 0x0000000130307824 */ /* 0x000fca00018e0602 */
[----:B------:R1:W-:Y:S01]  /*42a60*/  STL [R1+0xed8], R48 ;  /* 0x000ed83001007387 */ /* 0x0003e20000100800 */
[----:B------:R-:W-:Y:S01]  /*42a70*/  IMAD.X R44, R44, 0x1, R2, P4 ;  /* 0x000000012c2c7824 */ /* 0x000fe200020e0602 */
[----:B------:R-:W-:Y:S02]  /*42a80*/  MOV R37, R48 ;  /* 0x0000003000257202 */ /* 0x000fe40000000f00 */
[----:B------:R-:W-:Y:S04]  /*42a90*/  STL [R1+0xeac], R39 ;  /* 0x000eac2701007387 */ /* 0x000fe80000100800 */
[----:B------:R2:W-:Y:S04]  /*42aa0*/  STL [R1+0xea0], R44 ;  /* 0x000ea02c01007387 */ /* 0x0005e80000100800 */
[----:B-1----:R-:W3:Y:S04]  /*42ab0*/  LDL.LU R48, [R1+0xe18] ;  /* 0x000e180001307983 */ /* 0x002ee80000300800 */
[----:B------:R-:W3:Y:S04]  /*42ac0*/  LDL.LU R46, [R1+0xe24] ;  /* 0x000e2400012e7983 */ /* 0x000ee80000300800 */
[----:B------:R1:W-:Y:S01]  /*42ad0*/  LDGSTS.E [R3+0x3200], [R36.64], P1 ;  /* 0x0320000024037fae */ /* 0x0003e20008921848 */
[----:B------:R-:W-:-:S02]  /*42ae0*/  ISETP.GT.AND P1, PT, R0, 0x14, PT ;  /* 0x000000140000780c */ /* 0x000fc40003f24270 */
[-C--:B------:R-:W-:Y:S01]  /*42af0*/  IADD3 R51, P3, R51, R41.reuse, RZ ;  /* 0x0000002933337210 */ /* 0x080fe20007f7e0ff */
[----:B-1----:R-:W-:Y:S02]  /*42b00*/  IMAD.MOV.U32 R36, RZ, RZ, R39 ;  /* 0x000000ffff247224 */ /* 0x002fe400078e0027 */
[----:B------:R-:W-:Y:S02]  /*42b10*/  IMAD.MOV.U32 R37, RZ, RZ, R44 ;  /* 0x000000ffff257224 */ /* 0x000fe400078e002c */
[----:B--2---:R-:W2:Y:S04]  /*42b20*/  LDL.LU R44, [R1+0xde0] ;  /* 0x000de000012c7983 */ /* 0x004ea80000300800 */
[----:B------:R-:W2:Y:S04]  /*42b30*/  LDL.LU R39, [R1+0xdec] ;  /* 0x000dec0001277983 */ /* 0x000ea80000300800 */
[----:B------:R1:W-:Y:S01]  /*42b40*/  LDGSTS.E [R3+0x4000], [R36.64], P2 ;  /* 0x0400000024037fae */ /* 0x0003e20009121848 */
[----:B------:R-:W-:-:S02]  /*42b50*/  IADD3 R42, P4, R42, R41, RZ ;  /* 0x000000292a2a7210 */ /* 0x000fc40007f9e0ff */
[----:B-1----:R-:W-:-:S04]  /*42b60*/  SEL R36, RZ, 0x4, !P1 ;  /* 0x00000004ff247807 */ /* 0x002fc80004800000 */
[----:B------:R-:W-:-:S04]  /*42b70*/  SEL R36, R36, RZ, !P0 ;  /* 0x000000ff24247207 */ /* 0x000fc80004000000 */
[----:B------:R-:W-:Y:S01]  /*42b80*/  ISETP.NE.U32.AND P1, PT, R36, RZ, PT ;  /* 0x000000ff2400720c */ /* 0x000fe20003f25070 */
[----:B------:R-:W-:Y:S01]  /*42b90*/  IMAD.MOV.U32 R36, RZ, RZ, R51 ;  /* 0x000000ffff247224 */ /* 0x000fe200078e0033 */
[----:B------:R-:W-:Y:S01]  /*42ba0*/  STL [R1+0xea4], R51 ;  /* 0x000ea43301007387 */ /* 0x000fe20000100800 */
[----:B----4-:R-:W-:-:S04]  /*42bb0*/  IMAD.X R52, R52, 0x1, R2, P3 ;  /* 0x0000000134347824 */ /* 0x010fc800018e0602 */
[----:B------:R-:W-:Y:S01]  /*42bc0*/  IMAD.MOV.U32 R37, RZ, RZ, R52 ;  /* 0x000000ffff257224 */ /* 0x000fe200078e0034 */
[----:B------:R-:W-:-:S04]  /*42bd0*/  IADD3.X R47, R47, R2, RZ, P4, !PT ;  /* 0x000000022f2f7210 */ /* 0x000fc800027fe4ff */
[----:B------:R1:W-:Y:S01]  /*42be0*/  LDGSTS.E [R3+0x4200], [R36.64], P2 ;  /* 0x0420000024037fae */ /* 0x0003e20009121848 */
[----:B------:R-:W-:-:S03]  /*42bf0*/  ISETP.GT.AND P2, PT, R0, 0x18, PT ;  /* 0x000000180000780c */ /* 0x000fc60003f44270 */
[----:B------:R-:W-:Y:S01]  /*42c00*/  STL [R1+0xe98], R52 ;  /* 0x000e983401007387 */ /* 0x000fe20000100800 */
[----:B-1----:R-:W-:Y:S01]  /*42c10*/  IMAD.MOV.U32 R36, RZ, RZ, R42 ;  /* 0x000000ffff247224 */ /* 0x002fe200078e002a */
[----:B------:R-:W-:Y:S02]  /*42c20*/  MOV R37, R47 ;  /* 0x0000002f00257202 */ /* 0x000fe40000000f00 */
[----:B------:R-:W-:-:S03]  /*42c30*/  IADD3 R43, P3, R43, R41, RZ ;  /* 0x000000292b2b7210 */ /* 0x000fc60007f7e0ff */
[----:B------:R1:W-:Y:S04]  /*42c40*/  LDGSTS.E [R3+0x5000], [R36.64], P1 ;  /* 0x0500000024037fae */ /* 0x0003e80008921848 */
[----:B------:R-:W-:Y:S01]  /*42c50*/  STL [R1+0xe6c], R42 ;  /* 0x000e6c2a01007387 */ /* 0x000fe20000100800 */
[--C-:B------:R-:W-:Y:S01]  /*42c60*/  IMAD.X R49, R49, 0x1, R2.reuse, P3 ;  /* 0x0000000131317824 */ /* 0x100fe200018e0602 */
[----:B------:R-:W-:Y:S02]  /*42c70*/  IADD3 R38, P4, R38, R41, RZ ;  /* 0x0000002926267210 */ /* 0x000fe40007f9e0ff */
[----:B------:R4:W-:Y:S01]  /*42c80*/  STL [R1+0xe60], R47 ;  /* 0x000e602f01007387 */ /* 0x0009e20000100800 */
[----:B-1----:R-:W-:Y:S02]  /*42c90*/  SEL R36, RZ, 0x4, !P2 ;  /* 0x00000004ff247807 */ /* 0x002fe40005000000 */
[----:B------:R-:W-:-:S02]  /*42ca0*/  IMAD.X R50, R50, 0x1, R2, P4 ;  /* 0x0000000132327824 */ /* 0x000fc400020e0602 */
[----:B------:R-:W-:Y:S01]  /*42cb0*/  SEL R36, R36, RZ, !P0 ;  /* 0x000000ff24247207 */ /* 0x000fe20004000000 */
[----:B----4-:R-:W4:Y:S01]  /*42cc0*/  LDL.LU R47, [R1+0xde4] ;  /* 0x000de400012f7983 */ /* 0x010f220000300800 */
[----:B------:R-:W-:-:S03]  /*42cd0*/  MOV R37, R49 ;  /* 0x0000003100257202 */ /* 0x000fc60000000f00 */
[----:B------:R-:W4:Y:S01]  /*42ce0*/  LDL.LU R42, [R1+0xdac] ;  /* 0x000dac00012a7983 */ /* 0x000f220000300800 */
[----:B------:R-:W-:-:S03]  /*42cf0*/  ISETP.NE.U32.AND P2, PT, R36, RZ, PT ;  /* 0x000000ff2400720c */ /* 0x000fc60003f45070 */
[----:B------:R-:W-:Y:S01]  /*42d00*/  STL [R1+0xe64], R43 ;  /* 0x000e642b01007387 */ /* 0x000fe20000100800 */
[----:B------:R-:W-:-:S03]  /*42d10*/  IMAD.MOV.U32 R36, RZ, RZ, R43 ;  /* 0x000000ffff247224 */ /* 0x000fc600078e002b */
[----:B------:R1:W-:Y:S04]  /*42d20*/  STL [R1+0xe58], R49 ;  /* 0x000e583101007387 */ /* 0x0003e80000100800 */
[----:B------:R1:W-:Y:S04]  /*42d30*/  STL [R1+0xe2c], R38 ;  /* 0x000e2c2601007387 */ /* 0x0003e80000100800 */
[----:B------:R1:W-:Y:S04]  /*42d40*/  LDGSTS.E [R3+0x5200], [R36.64], P1 ;  /* 0x0520000024037fae */ /* 0x0003e80008921848 */
[----:B-1----:R-:W4:Y:S04]  /*42d50*/  LDL.LU R49, [R1+0xdd8] ;  /* 0x000dd80001317983 */ /* 0x002f280000300800 */
[----:B------:R-:W-:Y:S04]  /*42d60*/  STL [R1+0xe20], R50 ;  /* 0x000e203201007387 */ /* 0x000fe80000100800 */
[----:B------:R-:W4:Y:S01]  /*42d70*/  LDL.LU R43, [R1+0xda0] ;  /* 0x000da000012b7983 */ /* 0x000f220000300800 */
[----:B------:R-:W-:-:S02]  /*42d80*/  IMAD.MOV.U32 R36, RZ, RZ, R38 ;  /* 0x000000ffff247224 */ /* 0x000fc400078e0026 */
[----:B------:R-:W-:Y:S01]  /*42d90*/  IMAD.MOV.U32 R37, RZ, RZ, R50 ;  /* 0x000000ffff257224 */ /* 0x000fe200078e0032 */
[----:B------:R-:W-:Y:S01]  /*42da0*/  ISETP.GT.AND P1, PT, R0, 0x1c, PT ;  /* 0x0000001c0000780c */ /* 0x000fe20003f24270 */
[----:B------:R-:W4:Y:S04]  /*42db0*/  LDL.LU R51, [R1+0xda4] ;  /* 0x000da40001337983 */ /* 0x000f280000300800 */
[----:B------:R1:W-:Y:S04]  /*42dc0*/  LDGSTS.E [R3+0x6000], [R36.64], P2 ;  /* 0x0600000024037fae */ /* 0x0003e80009121848 */
[----:B------:R-:W4:Y:S01]  /*42dd0*/  LDL.LU R38, [R1+0xd6c] ;  /* 0x000d6c0001267983 */ /* 0x000f220000300800 */
[----:B-1----:R-:W-:-:S04]  /*42de0*/  SEL R36, RZ, 0x4, !P1 ;  /* 0x00000004ff247807 */ /* 0x002fc80004800000 */
[----:B------:R-:W-:-:S04]  /*42df0*/  SEL R36, R36, RZ, !P0 ;  /* 0x000000ff24247207 */ /* 0x000fc80004000000 */
[----:B------:R-:W-:Y:S02]  /*42e00*/  ISETP.NE.U32.AND P1, PT, R36, RZ, PT ;  /* 0x000000ff2400720c */ /* 0x000fe40003f25070 */
[----:B---3--:R-:W-:-:S05]  /*42e10*/  IADD3 R46, P3, R46, R41, RZ ;  /* 0x000000292e2e7210 */ /* 0x008fca0007f7e0ff */
[----:B------:R-:W-:Y:S01]  /*42e20*/  IMAD.X R48, R48, 0x1, R2, P3 ;  /* 0x0000000130307824 */ /* 0x000fe200018e0602 */
[----:B------:R1:W-:Y:S04]  /*42e30*/  STL [R1+0xe24], R46 ;  /* 0x000e242e01007387 */ /* 0x0003e80000100800 */
[----:B------:R3:W-:Y:S01]  /*42e40*/  STL [R1+0xe18], R48 ;  /* 0x000e183001007387 */ /* 0x0007e20000100800 */
[----:B------:R-:W-:Y:S02]  /*42e50*/  IMAD.MOV.U32 R36, RZ, RZ, R46 ;  /* 0x000000ffff247224 */ /* 0x000fe400078e002e */
[----:B------:R-:W-:-:S05]  /*42e60*/  IMAD.MOV.U32 R37, RZ, RZ, R48 ;  /* 0x000000ffff257224 */ /* 0x000fca00078e0030 */
[----:B------:R1:W-:Y:S01]  /*42e70*/  LDGSTS.E [R3+0x6200], [R36.64], P2 ;  /* 0x0620000024037fae */ /* 0x0003e20009121848 */
[----:B--2---:R-:W-:-:S04]  /*42e80*/  IADD3 R39, P4, R39, R41, RZ ;  /* 0x0000002927277210 */ /* 0x004fc80007f9e0ff */
[----:B------:R-:W-:Y:S01]  /*42e90*/  IADD3.X R44, R44, R2, RZ, P4, !PT ;  /* 0x000000022c2c7210 */ /* 0x000fe200027fe4ff */
[----:B------:R-:W-:Y:S04]  /*42ea0*/  STL [R1+0xdec], R39 ;  /* 0x000dec2701007387 */ /* 0x000fe80000100800 */
[----:B------:R-:W2:Y:S04]  /*42eb0*/  LDL.LU R52, [R1+0xd98] ;  /* 0x000d980001347983 */ /* 0x000ea80000300800 */
[----:B------:R3:W-:Y:S04]  /*42ec0*/  STL [R1+0xde0], R44 ;  /* 0x000de02c01007387 */ /* 0x0007e80000100800 */
[----:B-1----:R-:W2:Y:S01]  /*42ed0*/  LDL.LU R46, [R1+0xd60] ;  /* 0x000d6000012e7983 */ /* 0x002ea20000300800 */
[----:B------:R-:W-:-:S03]  /*42ee0*/  MOV R37, R44 ;  /* 0x0000002c00257202 */ /* 0x000fc60000000f00 */
[----:B---3--:R-:W2:Y:S01]  /*42ef0*/  LDL.LU R48, [R1+0xd58] ;  /* 0x000d580001307983 */ /* 0x008ea20000300800 */
[----:B------:R-:W-:-:S03]  /*42f00*/  IMAD.MOV.U32 R36, RZ, RZ, R39 ;  /* 0x000000ffff247224 */ /* 0x000fc600078e0027 */
[----:B------:R-:W2:Y:S04]  /*42f10*/  LDL.LU R44, [R1+0xd64] ;  /* 0x000d6400012c7983 */ /* 0x000ea80000300800 */
[----:B------:R-:W2:Y:S04]  /*42f20*/  LDL.LU R50, [R1+0xd20] ;  /* 0x000d200001327983 */ /* 0x000ea80000300800 */
[----:B------:R-:W2:Y:S01]  /*42f30*/  LDL.LU R39, [R1+0xd2c] ;  /* 0x000d2c0001277983 */ /* 0x000ea20000300800 */
[----:B------:R-:W-:-:S03]  /*42f40*/  ISETP.GT.AND P2, PT, R0, 0x20, PT ;  /* 0x000000200000780c */ /* 0x000fc60003f44270 */
[----:B------:R1:W-:Y:S02]  /*42f50*/  LDGSTS.E [R3+0x7000], [R36.64], P1 ;  /* 0x0700000024037fae */ /* 0x0003e40008921848 */
[----:B-1----:R-:W-:-:S04]  /*42f60*/  SEL R36, RZ, 0x4, !P2 ;  /* 0x00000004ff247807 */ /* 0x002fc80005000000 */
[----:B------:R-:W-:-:S04]  /*42f70*/  SEL R36, R36, RZ, !P0 ;  /* 0x000000ff24247207 */ /* 0x000fc80004000000 */
[----:B------:R-:W-:Y:S02]  /*42f80*/  ISETP.NE.U32.AND P2, PT, R36, RZ, PT ;  /* 0x000000ff2400720c */ /* 0x000fe40003f45070 */
[-C--:B----4-:R-:W-:Y:S02]  /*42f90*/  IADD3 R47, P3, R47, R41.reuse, RZ ;  /* 0x000000292f2f7210 */ /* 0x090fe40007f7e0ff */
[----:B------:R-:W-:-:S03]  /*42fa0*/  IADD3 R42, P4, R42, R41, RZ ;  /* 0x000000292a2a7210 */ /* 0x000fc60007f9e0ff */
[----:B------:R-:W-:Y:S01]  /*42fb0*/  STL [R1+0xde4], R47 ;  /* 0x000de42f01007387 */ /* 0x000fe20000100800 */
[----:B------:R-:W-:Y:S02]  /*42fc0*/  IMAD.MOV.U32 R36, RZ, RZ, R47 ;  /* 0x000000ffff247224 */ /* 0x000fe400078e002f */
[----:B------:R-:W-:-:S05]  /*42fd0*/  IMAD.X R49, R49, 0x1, R2, P3 ;  /* 0x0000000131317824 */ /* 0x000fca00018e0602 */
[----:B------:R1:W-:Y:S01]  /*42fe0*/  STL [R1+0xdd8], R49 ;  /* 0x000dd83101007387 */ /* 0x0003e20000100800 */
[----:B------:R-:W-:-:S03]  /*42ff0*/  IMAD.X R43, R43, 0x1, R2, P4 ;  /* 0x000000012b2b7824 */ /* 0x000fc600020e0602 */
[----:B------:R-:W-:Y:S01]  /*43000*/  STL [R1+0xdac], R42 ;  /* 0x000dac2a01007387 */ /* 0x000fe20000100800 */
[----:B------:R-:W-:-:S03]  /*43010*/  MOV R37, R49 ;  /* 0x0000003100257202 */ /* 0x000fc60000000f00 */
[----:B------:R4:W-:Y:S04]  /*43020*/  STL [R1+0xda0], R43 ;  /* 0x000da02b01007387 */ /* 0x0009e80000100800 */
[----:B-1----:R-:W3:Y:S04]  /*43030*/  LDL.LU R49, [R1+0xd18] ;  /* 0x000d180001317983 */ /* 0x002ee80000300800 */
[----:B------:R-:W3:Y:S04]  /*43040*/  LDL.LU R47, [R1+0xd24] ;  /* 0x000d2400012f7983 */ /* 0x000ee80000300800 */
[----:B------:R1:W-:Y:S02]  /*43050*/  LDGSTS.E [R3+0x7200], [R36.64], P1 ;  /* 0x0720000024037fae */ /* 0x0003e40008921848 */
[----:B-1----:R-:W-:-:S02]  /*43060*/  IMAD.MOV.U32 R37, RZ, RZ, R43 ;  /* 0x000000ffff257224 */ /* 0x002fc400078e002b */
[----:B------:R-:W-:Y:S01]  /*43070*/  IMAD.MOV.U32 R36, RZ, RZ, R42 ;  /* 0x000000ffff247224 */ /* 0x000fe200078e002a */
[----:B----4-:R-:W4:Y:S04]  /*43080*/  LDL.LU R43, [R1+0x3b8] ;  /* 0x0003b800012b7983 */ /* 0x010f280000300800 */
[----:B------:R-:W4:Y:S01]  /*43090*/  LDL.LU R42, [R1+0x3bc] ;  /* 0x0003bc00012a7983 */ /* 0x000f220000300800 */
[----:B------:R-:W-:-:S03]  /*430a0*/  ISETP.GT.AND P1, PT, R0, 0x24, PT ;  /* 0x000000240000780c */ /* 0x000fc60003f24270 */
[----:B------:R1:W-:Y:S01]  /*430b0*/  LDGSTS.E [R3+0x8000], [R36.64], P2 ;  /* 0x0800000024037fae */ /* 0x0003e20009121848 */
[-C--:B------:R-:W-:Y:S02]  /*430c0*/  IADD3 R51, P3, R51, R41.reuse, RZ ;  /* 0x0000002933337210 */ /* 0x080fe40007f7e0ff */
[----:B------:R-:W-:Y:S02]  /*430d0*/  IADD3 R38, P4, R38, R41, RZ ;  /* 0x0000002926267210 */ /* 0x000fe40007f9e0ff */
[----:B-1----:R-:W-:-:S04]  /*430e0*/  SEL R36, RZ, 0x4, !P1 ;  /* 0x00000004ff247807 */ /* 0x002fc80004800000 */
[----:B------:R-:W-:-:S04]  /*430f0*/  SEL R36, R36, RZ, !P0 ;  /* 0x000000ff24247207 */ /* 0x000fc80004000000 */
[----:B------:R-:W-:Y:S01]  /*43100*/  ISETP.NE.U32.AND P1, PT, R36, RZ, PT ;  /* 0x000000ff2400720c */ /* 0x000fe20003f25070 */
[----:B------:R-:W-:Y:S01]  /*43110*/  IMAD.MOV.U32 R36, RZ, RZ, R51 ;  /* 0x000000ffff247224 */ /* 0x000fe200078e0033 */
[----:B------:R-:W-:Y:S01]  /*43120*/  STL [R1+0xda4], R51 ;  /* 0x000da43301007387 */ /* 0x000fe20000100800 */
[----:B--2---:R-:W-:-:S04]  /*43130*/  IMAD.X R52, R52, 0x1, R2, P3 ;  /* 0x0000000134347824 */ /* 0x004fc800018e0602 */
[----:B------:R-:W-:Y:S01]  /*43140*/  IMAD.MOV.U32 R37, RZ, RZ, R52 ;  /* 0x000000ffff257224 */ /* 0x000fe200078e0034 */
[----:B------:R-:W-:-:S04]  /*43150*/  IADD3.X R46, R46, R2, RZ, P4, !PT ;  /* 0x000000022e2e7210 */ /* 0x000fc800027fe4ff */
[----:B------:R1:W-:Y:S01]  /*43160*/  LDGSTS.E [R3+0x8200], [R36.64], P2 ;  /* 0x0820000024037fae */ /* 0x0003e20009121848 */
[----:B------:R-:W-:Y:S02]  /*43170*/  ISETP.GT.AND P2, PT, R0, 0x28, PT ;  /* 0x000000280000780c */ /* 0x000fe40003f44270 */
[-C--:B------:R-:W-:Y:S01]  /*43180*/  IADD3 R44, P3, R44, R41.reuse, RZ ;  /* 0x000000292c2c7210 */ /* 0x080fe20007f7e0ff */
[----:B-1----:R-:W-:Y:S01]  /*43190*/  IMAD.MOV.U32 R36, RZ, RZ, R38 ;  /* 0x000000ffff247224 */ /* 0x002fe200078e0026 */
[----:B------:R-:W-:Y:S01]  /*431a0*/  MOV R37, R46 ;  /* 0x0000002e00257202 */ /* 0x000fe20000000f00 */
[----:B------:R-:W-:Y:S01]  /*431b0*/  STL [R1+0xd98], R52 ;  /* 0x000d983401007387 */ /* 0x000fe20000100800 */
[----:B------:R-:W-:Y:S01]  /*431c0*/  IADD3 R39, P4, R39, R41, RZ ;  /* 0x0000002927277210 */ /* 0x000fe20007f9e0ff */
[--C-:B------:R-:W-:Y:S02]  /*431d0*/  IMAD.X R48, R48, 0x1, R2.reuse, P3 ;  /* 0x0000000130307824 */ /* 0x100fe400018e0602 */
        /* <DEDUP_REMOVED lines=29> */
[----:B------:R1:W-:Y:S04]  /*433b0*/  STL [R1+0xd24], R47 ;  /* 0x000d242f01007387 */ /* 0x0003e80000100800 */
[----:B------:R3:W-:Y:S01]  /*433c0*/  STL [R1+0xd18], R49 ;  /* 0x000d183101007387 */ /* 0x0007e20000100800 */
[----:B------:R-:W-:Y:S01]  /*433d0*/  IMAD.MOV.U32 R36, RZ, RZ, R47 ;  /* 0x000000ffff247224 */ /* 0x000fe200078e002f */
[----:B----4-:R-:W-:-:S04]  /*433e0*/  IADD3 R42, P4, R42, R41, RZ ;  /* 0x000000292a2a7210 */ /* 0x010fc80007f9e0ff */
[----:B------:R-:W-:Y:S01]  /*433f0*/  IADD3.X R43, R43, R2, RZ, P4, !PT ;  /* 0x000000022b2b7210 */ /* 0x000fe200027fe4ff */
[----:B------:R-:W-:Y:S04]  /*43400*/  STL [R1+0x3bc], R42 ;  /* 0x0003bc2a01007387 */ /* 0x000fe80000100800 */
[----:B------:R-:W4:Y:S01]  /*43410*/  LDL.LU R52, [R1+0x400] ;  /* 0x0004000001347983 */ /* 0x000f220000300800 */
[----:B------:R-:W-:-:S03]  /*43420*/  IMAD.MOV.U32 R37, RZ, RZ, R49 ;  /* 0x000000ffff257224 */ /* 0x000fc600078e0031 */
        /* <DEDUP_REMOVED lines=263> */
[----:B------:R2:W-:Y:S04]  /*444a0*/  STL [R1+0x6bc], R42 ;  /* 0x0006bc2a01007387 */ /* 0x0005e80000100800 */
[----:B------:R-:W4:Y:S04]  /*444b0*/  LDL.LU R52, [R1+0x700] ;  /* 0x0007000001347983 */ /* 0x000f280000300800 */
[----:B------:R2:W-:Y:S04]  /*444c0*/  STL [R1+0x6b8], R44 ;  /* 0x0006b82c01007387 */ /* 0x0005e80000100800 */
[----:B-1----:R-:W4:Y:S01]  /*444d0*/  LDL.LU R46, [R1+0x738] ;  /* 0x00073800012e7983 */ /* 0x002f220000300800 */
[----:B------:R-:W-:-:S03]  /*444e0*/  IMAD.MOV.U32 R36, RZ, RZ, R42 ;  /* 0x000000ffff247224 */ /* 0x000fc600078e002a */
[----:B---3--:R-:W2:Y:S04]  /*444f0*/  LDL.LU R48, [R1+0x740] ;  /* 0x0007400001307983 */ /* 0x008ea80000300800 */
[----:B--2---:R-:W2:Y:S01]  /*44500*/  LDL.LU R42, [R1+0x744] ;  /* 0x00074400012a7983 */ /* 0x004ea20000300800 */
[----:B------:R-:W-:-:S03]  /*44510*/  MOV R37, R44 ;  /* 0x0000002c00257202 */ /* 0x000fc60000000f00 */
        /* <DEDUP_REMOVED lines=33> */
[----:B------:R-:W-:-:S04]  /*44730*/  IMAD.X R52, R52, 0x1, R2, P3 ;  /* 0x0000000134347824 */ /* 0x000fc800018e0602 */
[----:B------:R-:W-:Y:S01]  /*44740*/  IMAD.MOV.U32 R37, RZ, RZ, R52 ;  /* 0x000000ffff257224 */ /* 0x000fe200078e0034 */
[----:B------:R-:W-:-:S04]  /*44750*/  IADD3.X R46, R46, R2, RZ, P4, !PT ;  /* 0x000000022e2e7210 */ /* 0x000fc800027fe4ff */
[----:B------:R1:W-:Y:S01]  /*44760*/  LDGSTS.E [R3+0x18200], [R36.64], P2 ;  /* 0x1820000024037fae */ /* 0x0003e20009121848 */
[----:B------:R-:W-:Y:S02]  /*44770*/  ISETP.GT.AND P2, PT, R0, 0x68, PT ;  /* 0x000000680000780c */ /* 0x000fe40003f44270 */
[-C--:B--2---:R-:W-:Y:S01]  /*44780*/  IADD3 R42, P3, R42, R41.reuse, RZ ;  /* 0x000000292a2a7210 */ /* 0x084fe20007f7e0ff */
[----:B-1----:R-:W-:Y:S01]  /*44790*/  IMAD.MOV.U32 R36, RZ, RZ, R39 ;  /* 0x000000ffff247224 */ /* 0x002fe200078e0027 */
[----:B------:R-:W-:Y:S01]  /*447a0*/  MOV R37, R46 ;  /* 0x0000002e00257202 */ /* 0x000fe20000000f00 */
[----:B------:R-:W-:Y:S02]  /*447b0*/  STL [R1+0x700], R52 ;  /* 0x0007003401007387 */ /* 0x000fe40000100800 */
[--C-:B------:R-:W-:Y:S01]  /*447c0*/  IMAD.X R48, R48, 0x1, R2.reuse, P3 ;  /* 0x0000000130307824 */ /* 0x100fe200018e0602 */
[----:B------:R-:W-:Y:S01]  /*447d0*/  IADD3 R44, P4, R44, R41, RZ ;  /* 0x000000292c2c7210 */ /* 0x000fe20007f9e0ff */
[----:B------:R1:W-:Y:S04]  /*447e0*/  LDGSTS.E [R3+0x19000], [R36.64], P1 ;  /* 0x1900000024037fae */ /* 0x0003e80008921848 */
[----:B------:R-:W-:Y:S04]  /*447f0*/  STL [R1+0x73c], R39 ;  /* 0x00073c2701007387 */ /* 0x000fe80000100800 */
[----:B------:R2:W-:Y:S01]  /*44800*/  STL [R1+0x738], R46 ;  /* 0x0007382e01007387 */ /* 0x0005e20000100800 */
[----:B-1----:R-:W-:Y:S01]  /*44810*/  SEL R36, RZ, 0x4, !P2 ;  /* 0x00000004ff247807 */ /* 0x002fe20005000000 */
[----:B------:R-:W-:Y:S01]  /*44820*/  IMAD.X R50, R50, 0x1, R2, P4 ;  /* 0x0000000132327824 */ /* 0x000fe200020e0602 */
[----:B------:R-:W-:-:S02]  /*44830*/  MOV R37, R48 ;  /* 0x0000003000257202 */ /* 0x000fc40000000f00 */
[----:B------:R-:W-:Y:S01]  /*44840*/  SEL R36, R36, RZ, !P0 ;  /* 0x000000ff24247207 */ /* 0x000fe20004000000 */
[----:B--2---:R-:W2:Y:S04]  /*44850*/  LDL.LU R46, [R1+0x7c4] ;  /* 0x0007c400012e7983 */ /* 0x004ea80000300800 */
[----:B------:R-:W2:Y:S04]  /*44860*/  LDL.LU R39, [R1+0x7fc] ;  /* 0x0007fc0001277983 */ /* 0x000ea80000300800 */
[----:B------:R-:W-:Y:S01]  /*44870*/  STL [R1+0x744], R42 ;  /* 0x0007442a01007387 */ /* 0x000fe20000100800 */
[----:B------:R-:W-:-:S03]  /*44880*/  ISETP.NE.U32.AND P2, PT, R36, RZ, PT ;  /* 0x000000ff2400720c */ /* 0x000fc60003f45070 */
[----:B------:R1:W-:Y:S04]  /*44890*/  STL [R1+0x740], R48 ;  /* 0x0007403001007387 */ /* 0x0003e80000100800 */
[----:B------:R1:W-:Y:S01]  /*448a0*/  STL [R1+0x77c], R44 ;  /* 0x00077c2c01007387 */ /* 0x0003e20000100800 */
[----:B------:R-:W-:-:S03]  /*448b0*/  IMAD.MOV.U32 R36, RZ, RZ, R42 ;  /* 0x000000ffff247224 */ /* 0x000fc600078e002a */
[----:B-1----:R-:W2:Y:S04]  /*448c0*/  LDL.LU R48, [R1+0x7c0] ;  /* 0x0007c00001307983 */ /* 0x002ea80000300800 */
[----:B------:R-:W-:Y:S04]  /*448d0*/  STL [R1+0x778], R50 ;  /* 0x0007783201007387 */ /* 0x000fe80000100800 */
[----:B------:R-:W2:Y:S04]  /*448e0*/  LDL.LU R42, [R1+0x7f8] ;  /* 0x0007f800012a7983 */ /* 0x000ea80000300800 */
[----:B------:R1:W-:Y:S01]  /*448f0*/  LDGSTS.E [R3+0x19200], [R36.64], P1 ;  /* 0x1920000024037fae */ /* 0x0003e20008921848 */
[----:B------:R-:W-:Y:S01]  /*44900*/  ISETP.GT.AND P1, PT, R0, 0x6c, PT ;  /* 0x0000006c0000780c */ /* 0x000fe20003f24270 */
[----:B-1----:R-:W-:-:S02]  /*44910*/  IMAD.MOV.U32 R36, RZ, RZ, R44 ;  /* 0x000000ffff247224 */ /* 0x002fc400078e002c */
[----:B------:R-:W-:Y:S01]  /*44920*/  IMAD.MOV.U32 R37, RZ, RZ, R50 ;  /* 0x000000ffff257224 */ /* 0x000fe200078e0032 */
        /* <DEDUP_REMOVED lines=8> */
[----:B------:R1:W-:Y:S01]  /*449b0*/  STL [R1+0x784], R47 ;  /* 0x0007842f01007387 */ /* 0x0003e20000100800 */
[----:B------:R-:W-:-:S03]  /*449c0*/  IMAD.MOV.U32 R36, RZ, RZ, R47 ;  /* 0x000000ffff247224 */ /* 0x000fc600078e002f */
[----:B------:R3:W-:Y:S01]  /*449d0*/  STL [R1+0x780], R49 ;  /* 0x0007803101007387 */ /* 0x0007e20000100800 */
[----:B----4-:R-:W-:-:S05]  /*449e0*/  IADD3 R38, P4, R38, R41, RZ ;  /* 0x0000002926267210 */ /* 0x010fca0007f9e0ff */
[----:B------:R-:W-:Y:S01]  /*449f0*/  STL [R1+0x7bc], R38 ;  /* 0x0007bc2601007387 */ /* 0x000fe20000100800 */
[----:B------:R-:W-:-:S03]  /*44a00*/  IADD3.X R43, R43, R2, RZ, P4, !PT ;  /* 0x000000022b2b7210 */ /* 0x000fc600027fe4ff */
[----:B-1----:R-:W4:Y:S04]  /*44a10*/  LDL.LU R47, [R1+0x800] ;  /* 0x00080000012f7983 */ /* 0x002f280000300800 */
[----:B------:R1:W-:Y:S04]  /*44a20*/  STL [R1+0x7b8], R43 ;  /* 0x0007b82b01007387 */ /* 0x0003e80000100800 */
[----:B------:R-:W4:Y:S01]  /*44a30*/  LDL.LU R52, [R1+0x838] ;  /* 0x0008380001347983 */ /* 0x000f220000300800 */
[----:B------:R-:W-:-:S03]  /*44a40*/  IMAD.MOV.U32 R37, RZ, RZ, R49 ;  /* 0x000000ffff257224 */ /* 0x000fc600078e0031 */
[----:B------:R-:W4:Y:S04]  /*44a50*/  LDL.LU R50, [R1+0x840] ;  /* 0x0008400001327983 */ /* 0x000f280000300800 */
[----:B---3--:R-:W4:Y:S04]  /*44a60*/  LDL.LU R49, [R1+0x844] ;  /* 0x0008440001317983 */ /* 0x008f280000300800 */
[----:B------:R1:W-:Y:S02]  /*44a70*/  LDGSTS.E [R3+0x1a200], [R36.64], P2 ;  /* 0x1a20000024037fae */ /* 0x0003e40009121848 */
[----:B-1----:R-:W-:Y:S01]  /*44a80*/  MOV R37, R43 ;  /* 0x0000002b00257202 */ /* 0x002fe20000000f00 */
[----:B------:R-:W-:Y:S01]  /*44a90*/  IMAD.MOV.U32 R36, RZ, RZ, R38 ;  /* 0x000000ffff247224 */ /* 0x000fe200078e0026 */
        /* <DEDUP_REMOVED lines=9> */
[----:B------:R-:W-:Y:S01]  /*44b30*/  IMAD.MOV.U32 R36, RZ, RZ, R46 ;  /* 0x000000ffff247224 */ /* 0x000fe200078e002e */
[----:B------:R-:W-:Y:S01]  /*44b40*/  STL [R1+0x7c4], R46 ;  /* 0x0007c42e01007387 */ /* 0x000fe20000100800 */
[----:B------:R-:W-:-:S05]  /*44b50*/  IMAD.X R48, R48, 0x1, R2, P3 ;  /* 0x0000000130307824 */ /* 0x000fca00018e0602 */
[----:B------:R-:W-:Y:S01]  /*44b60*/  MOV R37, R48 ;  /* 0x0000003000257202 */ /* 0x000fe20000000f00 */
[----:B------:R-:W-:Y:S01]  /*44b70*/  IMAD.X R42, R42, 0x1, R2, P4 ;  /* 0x000000012a2a7824 */ /* 0x000fe200020e0602 */
[----:B------:R1:W-:Y:S04]  /*44b80*/  STL [R1+0x7c0], R48 ;  /* 0x0007c03001007387 */ /* 0x0003e80000100800 */
[----:B------:R2:W-:Y:S04]  /*44b90*/  STL [R1+0x7fc], R39 ;  /* 0x0007fc2701007387 */ /* 0x0005e80000100800 */
[----:B------:R2:W-:Y:S04]  /*44ba0*/  LDGSTS.E [R3+0x1b200], [R36.64], P1 ;  /* 0x1b20000024037fae */ /* 0x0005e80008921848 */
[----:B------:R2:W-:Y:S04]  /*44bb0*/  STL [R1+0x7f8], R42 ;  /* 0x0007f82a01007387 */ /* 0x0005e80000100800 */
[----:B-1----:R-:W2:Y:S02]  /*44bc0*/  LDL.LU R48, [R1+0x880] ;  /* 0x0008800001307983 */ /* 0x002ea40000300800 */
[----:B--2---:R-:W-:-:S02]  /*44bd0*/  IMAD.MOV.U32 R36, RZ, RZ, R39 ;  /* 0x000000ffff247224 */ /* 0x004fc400078e0027 */
[----:B------:R-:W2:Y:S01]  /*44be0*/  LDL.LU R39, [R1+0x884] ;  /* 0x0008840001277983 */ /* 0x000ea20000300800 */
[----:B------:R-:W-:Y:S01]  /*44bf0*/  IMAD.MOV.U32 R37, RZ, RZ, R42 ;  /* 0x000000ffff257224 */ /* 0x000fe200078e002a */
[----:B------:R-:W-:Y:S02]  /*44c00*/  ISETP.GT.AND P1, PT, R0, 0x74, PT ;  /* 0x000000740000780c */ /* 0x000fe40003f24270 */
[-C--:B------:R-:W-:Y:S01]  /*44c10*/  IADD3 R44, P3, R44, R41.reuse, RZ ;  /* 0x000000292c2c7210 */ /* 0x080fe20007f7e0ff */
[----:B------:R-:W2:Y:S01]  /*44c20*/  LDL.LU R46, [R1+0x8bc] ;  /* 0x0008bc00012e7983 */ /* 0x000ea20000300800 */
[----:B------:R-:W-:-:S03]  /*44c30*/  IADD3 R51, P4, R51, R41, RZ ;  /* 0x0000002933337210 */ /* 0x000fc60007f9e0ff */
[----:B------:R1:W-:Y:S04]  /*44c40*/  LDGSTS.E [R3+0x1c000], [R36.64], P2 ;  /* 0x1c00000024037fae */ /* 0x0003e80009121848 */
[----:B------:R-:W2:Y:S01]  /*44c50*/  LDL.LU R42, [R1+0x8c4] ;  /* 0x0008c400012a7983 */ /* 0x000ea20000300800 */
[----:B-1----:R-:W-:-:S03]  /*44c60*/  SEL R36, RZ, 0x4, !P1 ;  /* 0x00000004ff247807 */ /* 0x002fc60004800000 */
[----:B------:R-:W-:Y:S01]  /*44c70*/  STL [R1+0x804], R44 ;  /* 0x0008042c01007387 */ /* 0x000fe20000100800 */
[----:B------:R-:W-:-:S04]  /*44c80*/  SEL R36, R36, RZ, !P0 ;  /* 0x000000ff24247207 */ /* 0x000fc80004000000 */
[----:B------:R-:W-:Y:S01]  /*44c90*/  ISETP.NE.U32.AND P1, PT, R36, RZ, PT ;  /* 0x000000ff2400720c */ /* 0x000fe20003f25070 */
[----:B------:R-:W-:Y:S02]  /*44ca0*/  IMAD.MOV.U32 R36, RZ, RZ, R44 ;  /* 0x000000ffff247224 */ /* 0x000fe400078e002c */
[----:B----4-:R-:W-:-:S04]  /*44cb0*/  IMAD.X R47, R47, 0x1, R2, P3 ;  /* 0x000000012f2f7824 */ /* 0x010fc800018e0602 */
[----:B------:R-:W-:Y:S01]  /*44cc0*/  IMAD.MOV.U32 R37, RZ, RZ, R47 ;  /* 0x000000ffff257224 */ /* 0x000fe200078e002f */
[----:B------:R1:W-:Y:S01]  /*44cd0*/  STL [R1+0x800], R47 ;  /* 0x0008002f01007387 */ /* 0x0003e20000100800 */
[----:B------:R-:W-:-:S03]  /*44ce0*/  IADD3.X R52, R52, R2, RZ, P4, !PT ;  /* 0x0000000234347210 */ /* 0x000fc600027fe4ff */
[----:B------:R-:W-:Y:S04]  /*44cf0*/  STL [R1+0x83c], R51 ;  /* 0x00083c3301007387 */ /* 0x000fe80000100800 */
[----:B------:R4:W-:Y:S04]  /*44d00*/  LDGSTS.E [R3+0x1c200], [R36.64], P2 ;  /* 0x1c20000024037fae */ /* 0x0009e80009121848 */
[----:B-1----:R-:W3:Y:S04]  /*44d10*/  LDL.LU R47, [R1+0x8b8] ;  /* 0x0008b800012f7983 */ /* 0x002ee80000300800 */
[----:B------:R-:W-:Y:S04]  /*44d20*/  STL [R1+0x838], R52 ;  /* 0x0008383401007387 */ /* 0x000fe80000100800 */
[----:B------:R-:W3:Y:S01]  /*44d30*/  LDL.LU R44, [R1+0x8c0] ;  /* 0x0008c000012c7983 */ /* 0x000ee20000300800 */
[----:B----4-:R-:W-:Y:S01]  /*44d40*/  MOV R36, R51 ;  /* 0x0000003300247202 */ /* 0x010fe20000000f00 */
[----:B------:R-:W-:Y:S01]  /*44d50*/  IMAD.MOV.U32 R37, RZ, RZ, R52 ;  /* 0x000000ffff257224 */ /* 0x000fe200078e0034 */
[----:B------:R-:W-:-:S02]  /*44d60*/  ISETP.GT.AND P2, PT, R0, 0x78, PT ;  /* 0x000000780000780c */ /* 0x000fc40003f44270 */
[-C--:B------:R-:W-:Y:S02]  /*44d70*/  IADD3 R49, P3, R49, R41.reuse, RZ ;  /* 0x0000002931317210 */ /* 0x080fe40007f7e0ff */
[----:B------:R1:W-:Y:S03]  /*44d80*/  LDGSTS.E [R3+0x1d000], [R36.64], P1 ;  /* 0x1d00000024037fae */ /* 0x0003e60008921848 */
[----:B------:R-:W-:Y:S01]  /*44d90*/  IMAD.X R50, R50, 0x1, R2, P3 ;  /* 0x0000000132327824 */ /* 0x000fe200018e0602 */
[----:B------:R-:W-:Y:S02]  /*44da0*/  IADD3 R38, P4, R38, R41, RZ ;  /* 0x0000002926267210 */ /* 0x000fe40007f9e0ff */
[----:B-1----:R-:W-:-:S04]  /*44db0*/  SEL R36, RZ, 0x4, !P2 ;  /* 0x00000004ff247807 */ /* 0x002fc80005000000 */
[----:B------:R-:W-:Y:S01]  /*44dc0*/  SEL R36, R36, RZ, !P0 ;  /* 0x000000ff24247207 */ /* 0x000fe20004000000 */
[----:B------:R-:W-:Y:S01]  /*44dd0*/  IMAD.MOV.U32 R37, RZ, RZ, R50 ;  /* 0x000000ffff257224 */ /* 0x000fe200078e0032 */
[----:B------:R-:W-:Y:S02]  /*44de0*/  IADD3.X R43, R43, R2, RZ, P4, !PT ;  /* 0x000000022b2b7210 */ /* 0x000fe400027fe4ff */
[----:B------:R-:W-:Y:S01]  /*44df0*/  ISETP.NE.U32.AND P2, PT, R36, RZ, PT ;  /* 0x000000ff2400720c */ /* 0x000fe20003f45070 */
[----:B------:R-:W-:Y:S01]  /*44e00*/  IMAD.MOV.U32 R36, RZ, RZ, R49 ;  /* 0x000000ffff247224 */ /* 0x000fe200078e0031 */
[----:B------:R-:W-:Y:S04]  /*44e10*/  STL [R1+0x844], R49 ;  /* 0x0008443101007387 */ /* 0x000fe80000100800 */
[----:B------:R-:W-:Y:S04]  /*44e20*/  STL [R1+0x840], R50 ;  /* 0x0008403201007387 */ /* 0x000fe80000100800 */
[----:B------:R-:W-:Y:S04]  /*44e30*/  STL [R1+0x87c], R38 ;  /* 0x00087c2601007387 */ /* 0x000fe80000100800 */
[----:B------:R1:W-:Y:S04]  /*44e40*/  LDGSTS.E [R3+0x1d200], [R36.64], P1 ;  /* 0x1d20000024037fae */ /* 0x0003e80008921848 */
[----:B------:R4:W-:Y:S01]  /*44e50*/  STL [R1+0x878], R43 ;  /* 0x0008782b01007387 */ /* 0x0009e20000100800 */
[----:B-1----:R-:W-:Y:S01]  /*44e60*/  IMAD.MOV.U32 R37, RZ, RZ, R43 ;  /* 0x000000ffff257224 */ /* 0x002fe200078e002b */
[----:B------:R-:W-:-:S02]  /*44e70*/  MOV R36, R38 ;  /* 0x0000002600247202 */ /* 0x000fc40000000f00 */
[----:B----4-:R-:W3:Y:S04]  /*44e80*/  LDL.LU R43, [R1+0xf90] ;  /* 0x000f9000012b7983 */ /* 0x010ee80000300800 */
[----:B------:R-:W3:Y:S01]  /*44e90*/  LDL.LU R38, [R1+0xf9c] ;  /* 0x000f9c0001267983 */ /* 0x000ee20000300800 */
[----:B------:R-:W-:-:S03]  /*44ea0*/  ISETP.GT.AND P1, PT, R0, 0x7c, PT ;  /* 0x0000007c0000780c */ /* 0x000fc60003f24270 */
[----:B------:R1:W-:Y:S02]  /*44eb0*/  LDGSTS.E [R3+0x1e000], [R36.64], P2 ;  /* 0x1e00000024037fae */ /* 0x0003e40009121848 */
[----:B-1----:R-:W-:-:S04]  /*44ec0*/  SEL R36, RZ, 0x4, !P1 ;  /* 0x00000004ff247807 */ /* 0x002fc80004800000 */
[----:B------:R-:W-:-:S04]  /*44ed0*/  SEL R36, R36, RZ, !P0 ;  /* 0x000000ff24247207 */ /* 0x000fc80004000000 */
[----:B------:R-:W-:Y:S02]  /*44ee0*/  ISETP.NE.U32.AND P1, PT, R36, RZ, PT ;  /* 0x000000ff2400720c */ /* 0x000fe40003f25070 */
[----:B--2---:R-:W-:-:S05]  /*44ef0*/  IADD3 R39, P3, R39, R41, RZ ;  /* 0x0000002927277210 */ /* 0x004fca0007f7e0ff */
[----:B------:R-:W-:Y:S01]  /*44f00*/  IMAD.X R48, R48, 0x1, R2, P3 ;  /* 0x0000000130307824 */ /* 0x000fe200018e0602 */
[----:B------:R-:W-:-:S03]  /*44f10*/  MOV R36, R39 ;  /* 0x0000002700247202 */ /* 0x000fc60000000f00 */
[----:B------:R-:W-:-:S05]  /*44f20*/  IMAD.MOV.U32 R37, RZ, RZ, R48 ;  /* 0x000000ffff257224 */ /* 0x000fca00078e0030 */
[----:B------:R1:W-:Y:S01]  /*44f30*/  LDGSTS.E [R3+0x1e200], [R36.64], P2 ;  /* 0x1e20000024037fae */ /* 0x0003e20009121848 */
[-C--:B------:R-:W-:Y:S02]  /*44f40*/  IADD3 R46, P2, R46, R41.reuse, RZ ;  /* 0x000000292e2e7210 */ /* 0x080fe40007f5e0ff */
[----:B------:R-:W-:Y:S01]  /*44f50*/  IADD3 R42, P3, R42, R41, RZ ;  /* 0x000000292a2a7210 */ /* 0x000fe20007f7e0ff */
[----:B------:R2:W-:Y:S04]  /*44f60*/  STL [R1+0x884], R39 ;  /* 0x0008842701007387 */ /* 0x0005e80000100800 */
[----:B------:R-:W-:Y:S04]  /*44f70*/  STL [R1+0x880], R48 ;  /* 0x0008803001007387 */ /* 0x000fe80000100800 */
[----:B------:R-:W4:Y:S04]  /*44f80*/  LDL.LU R51, [R1+0xf94] ;  /* 0x000f940001337983 */ /* 0x000f280000300800 */
[----:B--2---:R-:W2:Y:S04]  /*44f90*/  LDL.LU R39, [R1+0xf5c] ;  /* 0x000f5c0001277983 */ /* 0x004ea80000300800 */
[----:B------:R3:W-:Y:S01]  /*44fa0*/  STL [R1+0x8bc], R46 ;  /* 0x0008bc2e01007387 */ /* 0x0007e20000100800 */
[----:B-1----:R-:W-:-:S02]  /*44fb0*/  IMAD.MOV.U32 R36, RZ, RZ, R46 ;  /* 0x000000ffff247224 */ /* 0x002fc400078e002e */
[----:B---3--:R-:W-:-:S05]  /*44fc0*/  IMAD.X R47, R47, 0x1, R2, P2 ;  /* 0x000000012f2f7824 */ /* 0x008fca00010e0602 */
[----:B------:R-:W-:Y:S01]  /*44fd0*/  STL [R1+0x8b8], R47 ;  /* 0x0008b82f01007387 */ /* 0x000fe20000100800 */
[----:B------:R-:W-:-:S03]  /*44fe0*/  IADD3.X R44, R44, R2, RZ, P3, !PT ;  /* 0x000000022c2c7210 */ /* 0x000fc60001ffe4ff */
[----:B------:R-:W-:Y:S04]  /*44ff0*/  STL [R1+0x8c4], R42 ;  /* 0x0008c42a01007387 */ /* 0x000fe80000100800 */
[----:B------:R-:W3:Y:S01]  /*45000*/  LDL.LU R53, [R1+0xf88] ;  /* 0x000f880001357983 */ /* 0x000ee20000300800 */
[----:B------:R-:W-:-:S03]  /*45010*/  IMAD.MOV.U32 R37, RZ, RZ, R47 ;  /* 0x000000ffff257224 */ /* 0x000fc600078e002f */
[----:B------:R1:W-:Y:S04]  /*45020*/  STL [R1+0x8c0], R44 ;  /* 0x0008c02c01007387 */ /* 0x0003e80000100800 */
[----:B------:R-:W3:Y:S04]  /*45030*/  LDL.LU R46, [R1+0xf50] ;  /* 0x000f5000012e7983 */ /* 0x000ee80000300800 */
[----:B------:R1:W-:Y:S04]  /*45040*/  LDGSTS.E [R3+0x1f000], [R36.64], P1 ;  /* 0x1f00000024037fae */ /* 0x0003e80008921848 */
[----:B------:R-:W3:Y:S01]  /*45050*/  LDL.LU R48, [R1+0xf48] ;  /* 0x000f480001307983 */ /* 0x000ee20000300800 */
[----:B-1----:R-:W-:Y:S01]  /*45060*/  IMAD.MOV.U32 R37, RZ, RZ, R44 ;  /* 0x000000ffff257224 */ /* 0x002fe200078e002c */
[----:B------:R-:W-:-:S02]  /*45070*/  MOV R36, R42 ;  /* 0x0000002a00247202 */ /* 0x000fc40000000f00 */
[----:B------:R-:W3:Y:S04]  /*45080*/  LDL.LU R44, [R1+0xf54] ;  /* 0x000f5400012c7983 */ /* 0x000ee80000300800 */
[----:B------:R-:W3:Y:S04]  /*45090*/  LDL.LU R50, [R1+0xf10] ;  /* 0x000f100001327983 */ /* 0x000ee80000300800 */
[----:B------:R-:W3:Y:S04]  /*450a0*/  LDL.LU R42, [R1+0xf1c] ;  /* 0x000f1c00012a7983 */ /* 0x000ee80000300800 */
[----:B------:R1:W-:Y:S01]  /*450b0*/  LDGSTS.E [R3+0x1f200], [R36.64], P1 ;  /* 0x1f20000024037fae */ /* 0x0003e20008921848 */
[----:B------:R-:W-:-:S04]  /*450c0*/  ISETP.GT.AND P1, PT, R0, 0x1, PT ;  /* 0x000000010000780c */ /* 0x000fc80003f24270 */
[----:B-1----:R-:W-:Y:S02]  /*450d0*/  SEL R3, RZ, 0x4, !P1 ;  /* 0x00000004ff037807 */ /* 0x002fe40004800000 */
[----:B------:R-:W-:-:S05]  /*450e0*/  IADD3 R38, P1, R38, R41, RZ ;  /* 0x0000002926267210 */ /* 0x000fca0007f3e0ff */
[----:B------:R-:W-:Y:S01]  /*450f0*/  IMAD.X R43, R43, 0x1, R2, P1 ;  /* 0x000000012b2b7824 */ /* 0x000fe200008e0602 */
[----:B------:R-:W-:Y:S04]  /*45100*/  STL [R1+0xf9c], R38 ;  /* 0x000f9c2601007387 */ /* 0x000fe80000100800 */
[----:B------:R1:W-:Y:S04]  /*45110*/  STL [R1+0xf90], R43 ;  /* 0x000f902b01007387 */ /* 0x0003e80000100800 */
[----:B------:R-:W3:Y:S04]  /*45120*/  LDL.LU R49, [R1+0xf08] ;  /* 0x000f080001317983 */ /* 0x000ee80000300800 */
[----:B------:R-:W3:Y:S01]  /*45130*/  LDL.LU R47, [R1+0xf14] ;  /* 0x000f1400012f7983 */ /* 0x000ee20000300800 */
[----:B------:R-:W-:Y:S01]  /*45140*/  IMAD.MOV.U32 R37, RZ, RZ, R43 ;  /* 0x000000ffff257224 */ /* 0x000fe200078e002b */
[----:B------:R-:W-:-:S02]  /*45150*/  MOV R36, R38 ;  /* 0x0000002600247202 */ /* 0x000fc40000000f00 */
[----:B-1----:R-:W3:Y:S04]  /*45160*/  LDL.LU R43, [R1+0xed0] ;  /* 0x000ed000012b7983 */ /* 0x002ee80000300800 */
[----:B------:R-:W3:Y:S01]  /*45170*/  LDL.LU R38, [R1+0xedc] ;  /* 0x000edc0001267983 */ /* 0x000ee20000300800 */
[----:B------:R-:W-:Y:S01]  /*45180*/  SEL R3, R3, RZ, !P0 ;  /* 0x000000ff03037207 */ /* 0x000fe20004000000 */
[----:B------:R-:W-:-:S03]  /*45190*/  IMAD.SHL.U32 R57, R252, 0x4, RZ ;  /* 0x00000004fc397824 */ /* 0x000fc600078e00ff */
[----:B------:R-:W-:Y:S02]  /*451a0*/  ISETP.NE.U32.AND P2, PT, R3, RZ, PT ;  /* 0x000000ff0300720c */ /* 0x000fe40003f45070 */
[----:B------:R-:W-:Y:S02]  /*451b0*/  LOP3.LUT R52, R57, 0x20, RZ, 0x3c, !PT ;  /* 0x0000002039347812 */ /* 0x000fe400078e3cff */
[----:B------:R-:W-:Y:S02]  /*451c0*/  MOV R3, UR5 ;  /* 0x0000000500037c02 */ /* 0x000fe40008000f00 */
[----:B------:R-:W-:-:S03]  /*451d0*/  ISETP.GT.AND P1, PT, R0, 0x5, PT ;  /* 0x000000050000780c */ /* 0x000fc60003f24270 */
[----:B------:R-:W-:-:S05]  /*451e0*/  IMAD R3, R3, 0x20000, R52 ;  /* 0x0002000003037824 */ /* 0x000fca00078e0234 */
[----:B------:R1:W-:Y:S02]  /*451f0*/  LDGSTS.E [R3+0x400], [R36.64], P2 ;  /* 0x0040000024037fae */ /* 0x0003e40009121848 */
[----:B-1----:R-:W-:-:S04]  /*45200*/  SEL R36, RZ, 0x4, !P1 ;  /* 0x00000004ff247807 */ /* 0x002fc80004800000 */
[----:B------:R-:W-:-:S04]  /*45210*/  SEL R36, R36, RZ, !P0 ;  /* 0x000000ff24247207 */ /* 0x000fc80004000000 */
[----:B------:R-:W-:Y:S02]  /*45220*/  ISETP.NE.U32.AND P1, PT, R36, RZ, PT ;  /* 0x000000ff2400720c */ /* 0x000fe40003f25070 */
[-C--:B----4-:R-:W-:Y:S02]  /*45230*/  IADD3 R51, P3, R51, R41.reuse, RZ ;  /* 0x0000002933337210 */ /* 0x090fe40007f7e0ff */
[----:B--2---:R-:W-:-:S03]  /*45240*/  IADD3 R39, P4, R39, R41, RZ ;  /* 0x0000002927277210 */ /* 0x004fc60007f9e0ff */
[----:B------:R-:W-:Y:S01]  /*45250*/  IMAD.MOV.U32 R36, RZ, RZ, R51 ;  /* 0x000000ffff247224 */ /* 0x000fe200078e0033 */
[----:B------:R-:W-:Y:S01]  /*45260*/  STL [R1+0xf94], R51 ;  /* 0x000f943301007387 */ /* 0x000fe20000100800 */
[----:B---3--:R-:W-:-:S04]  /*45270*/  IMAD.X R53, R53, 0x1, R2, P3 ;  /* 0x0000000135357824 */ /* 0x008fc800018e0602 */
[----:B------:R-:W-:Y:S01]  /*45280*/  IMAD.MOV.U32 R37, RZ, RZ, R53 ;  /* 0x000000ffff257224 */ /* 0x000fe200078e0035 */
[----:B------:R-:W-:-:S04]  /*45290*/  IADD3.X R46, R46, R2, RZ, P4, !PT ;  /* 0x000000022e2e7210 */ /* 0x000fc800027fe4ff */
[----:B------:R1:W-:Y:S01]  /*452a0*/  LDGSTS.E [R3+0x600], [R36.64], P2 ;  /* 0x0060000024037fae */ /* 0x0003e20009121848 */
[----:B------:R-:W-:-:S03]  /*452b0*/  ISETP.GT.AND P2, PT, R0, 0x9, PT ;  /* 0x000000090000780c */ /* 0x000fc60003f44270 */
[----:B------:R-:W-:Y:S01]  /*452c0*/  STL [R1+0xf88], R53 ;  /* 0x000f883501007387 */ /* 0x000fe20000100800 */
[----:B-1----:R-:W-:Y:S01]  /*452d0*/  MOV R36, R39 ;  /* 0x0000002700247202 */ /* 0x002fe20000000f00 */
[----:B------:R-:W-:Y:S01]  /*452e0*/  IMAD.MOV.U32 R37, RZ, RZ, R46 ;  /* 0x000000ffff257224 */ /* 0x000fe200078e002e */
[----:B------:R-:W-:-:S04]  /*452f0*/  IADD3 R44, P3, R44, R41, RZ ;  /* 0x000000292c2c7210 */ /* 0x000fc80007f7e0ff */
[----:B------:R1:W-:Y:S04]  /*45300*/  LDGSTS.E [R3+0x1400], [R36.64], P1 ;  /* 0x0140000024037fae */ /* 0x0003e80008921848 */
[----:B------:R-:W-:Y:S01]  /*45310*/  STL [R1+0xf5c], R39 ;  /* 0x000f5c2701007387 */ /* 0x000fe20000100800 */
[----:B------:R-:W-:Y:S01]  /*45320*/  IMAD.X R48, R48, 0x1, R2, P3 ;  /* 0x0000000130307824 */ /* 0x000fe200018e0602 */
[----:B------:R-:W-:Y:S02]  /*45330*/  IADD3 R42, P4, R42, R41, RZ ;  /* 0x000000292a2a7210 */ /* 0x000fe40007f9e0ff */
[----:B------:R2:W-:Y:S01]  /*45340*/  STL [R1+0xf50], R46 ;  /* 0x000f502e01007387 */ /* 0x0005e20000100800 */
[----:B-1----:R-:W-:Y:S02]  /*45350*/  SEL R36, RZ, 0x4, !P2 ;  /* 0x00000004ff247807 */ /* 0x002fe40005000000 */
[----:B------:R-:W-:-:S02]  /*45360*/  IADD3.X R50, R50, R2, RZ, P4, !PT ;  /* 0x0000000232327210 */ /* 0x000fc400027fe4ff */
[----:B------:R-:W-:Y:S01]  /*45370*/  SEL R36, R36, RZ, !P0 ;  /* 0x000000ff24247207 */ /* 0x000fe20004000000 */
[----:B--2---:R-:W2:Y:S01]  /*45380*/  LDL.LU R46, [R1+0xed4] ;  /* 0x000ed400012e7983 */ /* 0x004ea20000300800 */
[----:B------:R-:W-:-:S03]  /*45390*/  IMAD.MOV.U32 R37, RZ, RZ, R48 ;  /* 0x000000ffff257224 */ /* 0x000fc600078e0030 */
[----:B------:R-:W3:Y:S01]  /*453a0*/  LDL.LU R39, [R1+0xe9c] ;  /* 0x000e9c0001277983 */ /* 0x000ee20000300800 */
[----:B------:R-:W-:-:S03]  /*453b0*/  ISETP.NE.U32.AND P2, PT, R36, RZ, PT ;  /* 0x000000ff2400720c */ /* 0x000fc60003f45070 */
[----:B------:R-:W-:Y:S01]  /*453c0*/  STL [R1+0xf54], R44 ;  /* 0x000f542c01007387 */ /* 0x000fe20000100800 */
[----:B------:R-:W-:-:S03]  /*453d0*/  IMAD.MOV.U32 R36, RZ, RZ, R44 ;  /* 0x000000ffff247224 */ /* 0x000fc600078e002c */
[----:B------:R1:W-:Y:S04]  /*453e0*/  STL [R1+0xf48], R48 ;  /* 0x000f483001007387 */ /* 0x0003e80000100800 */
[----:B------:R4:W-:Y:S04]  /*453f0*/  STL [R1+0xf1c], R42 ;  /* 0x000f1c2a01007387 */ /* 0x0009e80000100800 */
[----:B------:R4:W-:Y:S04]  /*45400*/  LDGSTS.E [R3+0x1600], [R36.64], P1 ;  /* 0x0160000024037fae */ /* 0x0009e80008921848 */
[----:B-1----:R-:W3:Y:S04]  /*45410*/  LDL.LU R48, [R1+0xec8] ;  /* 0x000ec80001307983 */ /* 0x002ee80000300800 */
[----:B------:R-:W-:Y:S04]  /*45420*/  STL [R1+0xf10], R50 ;  /* 0x000f103201007387 */ /* 0x000fe80000100800 */
[----:B------:R-:W3:Y:S01]  /*45430*/  LDL.LU R44, [R1+0xe90] ;  /* 0x000e9000012c7983 */ /* 0x000ee20000300800 */
[-C--:B------:R-:W-:Y:S01]  /*45440*/  IADD3 R47, P3, R47, R41.reuse, RZ ;  /* 0x000000292f2f7210 */ /* 0x080fe20007f7e0ff */
[----:B----4-:R-:W-:Y:S01]  /*45450*/  IMAD.MOV.U32 R37, RZ, RZ, R50 ;  /* 0x000000ffff257224 */ /* 0x010fe200078e0032 */
[----:B------:R-:W-:Y:S01]  /*45460*/  MOV R36, R42 ;  /* 0x0000002a00247202 */ /* 0x000fe20000000f00 */
[----:B------:R-:W4:Y:S01]  /*45470*/  LDL.LU R51, [R1+0xe94] ;  /* 0x000e940001337983 */ /* 0x000f220000300800 */
[----:B------:R-:W-:Y:S01]  /*45480*/  ISETP.GT.AND P1, PT, R0, 0xd, PT ;  /* 0x0000000d0000780c */ /* 0x000fe20003f24270 */
[----:B------:R-:W-:Y:S01]  /*45490*/  IMAD.X R49, R49, 0x1, R2, P3 ;  /* 0x0000000131317824 */ /* 0x000fe200018e0602 */
[----:B------:R-:W-:Y:S01]  /*454a0*/  IADD3 R38, P4, R38, R41, RZ ;  /* 0x0000002926267210 */ /* 0x000fe20007f9e0ff */
[----:B------:R1:W-:Y:S04]  /*454b0*/  LDGSTS.E [R3+0x2400], [R36.64], P2 ;  /* 0x0240000024037fae */ /* 0x0003e80009121848 */
[----:B------:R-:W4:Y:S01]  /*454c0*/  LDL.LU R42, [R1+0xe5c] ;  /* 0x000e5c00012a7983 */ /* 0x000f220000300800 */
[----:B------:R-:W-:-:S03]  /*454d0*/  IADD3.X R43, R43, R2, RZ, P4, !PT ;  /* 0x000000022b2b7210 */ /* 0x000fc600027fe4ff */
[----:B------:R1:W-:Y:S02]  /*454e0*/  STL [R1+0xf14], R47 ;  /* 0x000f142f01007387 */ /* 0x0003e40000100800 */
[----:B-1----:R-:W-:Y:S02]  /*454f0*/  SEL R36, RZ, 0x4, !P1 ;  /* 0x00000004ff247807 */ /* 0x002fe40004800000 */
[----:B------:R1:W-:Y:S02]  /*45500*/  STL [R1+0xf08], R49 ;  /* 0x000f083101007387 */ /* 0x0003e40000100800 */
[----:B------:R-:W-:Y:S02]  /*45510*/  SEL R36, R36, RZ, !P0 ;  /* 0x000000ff24247207 */ /* 0x000fe40004000000 */
[----:B------:R-:W-:Y:S04]  /*45520*/  STL [R1+0xedc], R38 ;  /* 0x000edc2601007387 */ /* 0x000fe80000100800 */
[----:B------:R-:W4:Y:S01]  /*45530*/  LDL.LU R53, [R1+0xe88] ;  /* 0x000e880001357983 */ /* 0x000f220000300800 */
[----:B------:R-:W-:Y:S01]  /*45540*/  ISETP.NE.U32.AND P1, PT, R36, RZ, PT ;  /* 0x000000ff2400720c */ /* 0x000fe20003f25070 */
[----:B------:R-:W-:-:S02]  /*45550*/  IMAD.MOV.U32 R36, RZ, RZ, R47 ;  /* 0x000000ffff247224 */ /* 0x000fc400078e002f */
[----:B------:R1:W-:Y:S01]  /*45560*/  STL [R1+0xed0], R43 ;  /* 0x000ed02b01007387 */ /* 0x0003e20000100800 */
[----:B------:R-:W-:-:S03]  /*45570*/  IMAD.MOV.U32 R37, RZ, RZ, R49 ;  /* 0x000000ffff257224 */ /* 0x000fc600078e0031 */
[----:B------:R-:W4:Y:S04]  /*45580*/  LDL.LU R47, [R1+0xe50] ;  /* 0x000e5000012f7983 */ /* 0x000f280000300800 */
[----:B------:R1:W-:Y:S04]  /*45590*/  LDGSTS.E [R3+0x2600], [R36.64], P2 ;  /* 0x0260000024037fae */ /* 0x0003e80009121848 */
[----:B-1----:R-:W4:Y:S01]  /*455a0*/  LDL.LU R49, [R1+0xe48] ;  /* 0x000e480001317983 */ /* 0x002f220000300800 */
[----:B------:R-:W-:-:S03]  /*455b0*/  IMAD.MOV.U32 R37, RZ, RZ, R43 ;  /* 0x000000ffff257224 */ /* 0x000fc600078e002b */
[----:B------:R-:W4:Y:S01]  /*455c0*/  LDL.LU R43, [R1+0xe54] ;  /* 0x000e5400012b7983 */ /* 0x000f220000300800 */
[----:B------:R-:W-:-:S03]  /*455d0*/  MOV R36, R38 ;  /* 0x0000002600247202 */ /* 0x000fc60000000f00 */
        /* <DEDUP_REMOVED lines=8> */
[----:B---3--:R-:W-:-:S03]  /*45660*/  IADD3 R39, P4, R39, R41, RZ ;  /* 0x0000002927277210 */ /* 0x008fc60007f9e0ff */
[----:B------:R-:W-:Y:S01]  /*45670*/  STL [R1+0xed4], R46 ;  /* 0x000ed42e01007387 */ /* 0x000fe20000100800 */
[----:B------:R-:W-:Y:S02]  /*45680*/  IMAD.MOV.U32 R36, RZ, RZ, R46 ;  /* 0x000000ffff247224 */ /* 0x000fe400078e002e */
[----:B------:R-:W-:-:S04]  /*45690*/  IMAD.X R48, R48, 0x1, R2, P3 ;  /* 0x0000000130307824 */ /* 0x000fc800018e0602 */
[----:B------:R-:W-:Y:S01]  /*456a0*/  IMAD.MOV.U32 R37, RZ, RZ, R48 ;  /* 0x000000ffff257224 */ /* 0x000fe200078e0030 */
[----:B------:R1:W-:Y:S01]  /*456b0*/  STL [R1+0xec8], R48 ;  /* 0x000ec83001007387 */ /* 0x0003e20000100800 */
[----:B------:R-:W-:-:S03]  /*456c0*/  IADD3.X R44, R44, R2, RZ, P4, !PT ;  /* 0x000000022c2c7210 */ /* 0x000fc600027fe4ff */
[----:B------:R-:W-:Y:S04]  /*456d0*/  STL [R1+0xe9c], R39 ;  /* 0x000e9c2701007387 */ /* 0x000fe80000100800 */
[----:B------:R2:W-:Y:S04]  /*456e0*/  STL [R1+0xe90], R44 ;  /* 0x000e902c01007387 */ /* 0x0005e80000100800 */
[----:B-1----:R-:W3:Y:S04]  /*456f0*/  LDL.LU R48, [R1+0xe08] ;  /* 0x000e080001307983 */ /* 0x002ee80000300800 */
[----:B------:R-:W3:Y:S04]  /*45700*/  LDL.LU R46, [R1+0xe14] ;  /* 0x000e1400012e7983 */ /* 0x000ee80000300800 */
[----:B------:R1:W-:Y:S01]  /*45710*/  LDGSTS.E [R3+0x3600], [R36.64], P1 ;  /* 0x0360000024037fae */ /* 0x0003e20008921848 */
[----:B------:R-:W-:-:S02]  /*45720*/  ISETP.GT.AND P1, PT, R0, 0x15, PT ;  /* 0x000000150000780c */ /* 0x000fc40003f24270 */
[----:B----4-:R-:W-:Y:S02]  /*45730*/  IADD3 R51, P3, R51, R41, RZ ;  /* 0x0000002933337210 */ /* 0x010fe40007f7e0ff */
[----:B-1----:R-:W-:Y:S01]  /*45740*/  MOV R36, R39 ;  /* 0x0000002700247202 */ /* 0x002fe20000000f00 */
[----:B------:R-:W-:Y:S02]  /*45750*/  IMAD.MOV.U32 R37, RZ, RZ, R44 ;  /* 0x000000ffff257224 */ /* 0x000fe400078e002c */
[----:B--2---:R-:W2:Y:S04]  /*45760*/  LDL.LU R44, [R1+0xdd0] ;  /* 0x000dd000012c7983 */ /* 0x004ea80000300800 */
[----:B------:R-:W4:Y:S04]  /*45770*/  LDL.LU R39, [R1+0xddc] ;  /* 0x000ddc0001277983 */ /* 0x000f280000300800 */
[----:B------:R1:W-:Y:S01]  /*45780*/  LDGSTS.E [R3+0x4400], [R36.64], P2 ;  /* 0x0440000024037fae */ /* 0x0003e20009121848 */
[----:B------:R-:W-:Y:S01]  /*45790*/  IMAD.X R53, R53, 0x1, R2, P3 ;  /* 0x0000000135357824 */ /* 0x000fe200018e0602 */
[----:B------:R-:W-:-:S02]  /*457a0*/  IADD3 R42, P4, R42, R41, RZ ;  /* 0x000000292a2a7210 */ /* 0x000fc40007f9e0ff */
[----:B-1----:R-:W-:-:S04]  /*457b0*/  SEL R36, RZ, 0x4, !P1 ;  /* 0x00000004ff247807 */ /* 0x002fc80004800000 */
[----:B------:R-:W-:Y:S01]  /*457c0*/  SEL R36, R36, RZ, !P0 ;  /* 0x000000ff24247207 */ /* 0x000fe20004000000 */
[----:B------:R-:W-:-:S03]  /*457d0*/  IMAD.MOV.U32 R37, RZ, RZ, R53 ;  /* 0x000000ffff257224 */ /* 0x000fc600078e0035 */
[----:B------:R-:W-:Y:S01]  /*457e0*/  ISETP.NE.U32.AND P1, PT, R36, RZ, PT ;  /* 0x000000ff2400720c */ /* 0x000fe20003f25070 */
[----:B------:R-:W-:Y:S01]  /*457f0*/  IMAD.MOV.U32 R36, RZ, RZ, R51 ;  /* 0x000000ffff247224 */ /* 0x000fe200078e0033 */
[----:B------:R-:W-:-:S04]  /*45800*/  IADD3.X R47, R47, R2, RZ, P4, !PT ;  /* 0x000000022f2f7210 */ /* 0x000fc800027fe4ff */
[----:B------:R1:W-:Y:S01]  /*45810*/  LDGSTS.E [R3+0x4600], [R36.64], P2 ;  /* 0x0460000024037fae */ /* 0x0003e20009121848 */
[----:B------:R-:W-:Y:S02]  /*45820*/  ISETP.GT.AND P2, PT, R0, 0x19, PT ;  /* 0x000000190000780c */ /* 0x000fe40003f44270 */
[-C--:B------:R-:W-:Y:S01]  /*45830*/  IADD3 R43, P3, R43, R41.reuse, RZ ;  /* 0x000000292b2b7210 */ /* 0x080fe20007f7e0ff */
[----:B------:R-:W-:Y:S01]  /*45840*/  STL [R1+0xe94], R51 ;  /* 0x000e943301007387 */ /* 0x000fe20000100800 */
[----:B------:R-:W-:Y:S02]  /*45850*/  IADD3 R38, P4, R38, R41, RZ ;  /* 0x0000002926267210 */ /* 0x000fe40007f9e0ff */
[----:B-1----:R-:W-:Y:S01]  /*45860*/  MOV R36, R42 ;  /* 0x0000002a00247202 */ /* 0x002fe20000000f00 */
[----:B------:R-:W-:Y:S01]  /*45870*/  IMAD.MOV.U32 R37, RZ, RZ, R47 ;  /* 0x000000ffff257224 */ /* 0x000fe200078e002f */
[----:B------:R-:W-:Y:S01]  /*45880*/  STL [R1+0xe88], R53 ;  /* 0x000e883501007387 */ /* 0x000fe20000100800 */
[----:B------:R-:W-:-:S03]  /*45890*/  IMAD.X R49, R49, 0x1, R2, P3 ;  /* 0x0000000131317824 */ /* 0x000fc600018e0602 */
[----:B------:R1:W-:Y:S01]  /*458a0*/  LDGSTS.E [R3+0x5400], [R36.64], P1 ;  /* 0x0540000024037fae */ /* 0x0003e20008921848 */
[----:B------:R-:W-:-:S03]  /*458b0*/  IADD3.X R50, R50, R2, RZ, P4, !PT ;  /* 0x0000000232327210 */ /* 0x000fc600027fe4ff */
[----:B------:R-:W-:Y:S04]  /*458c0*/  STL [R1+0xe5c], R42 ;  /* 0x000e5c2a01007387 */ /* 0x000fe80000100800 */
[----:B------:R1:W-:Y:S02]  /*458d0*/  STL [R1+0xe50], R47 ;  /* 0x000e502f01007387 */ /* 0x0003e40000100800 */
[----:B-1----:R-:W-:Y:S01]  /*458e0*/  SEL R36, RZ, 0x4, !P2 ;  /* 0x00000004ff247807 */ /* 0x002fe20005000000 */
[----:B------:R-:W-:-:S03]  /*458f0*/  IMAD.MOV.U32 R37, RZ, RZ, R49 ;  /* 0x000000ffff257224 */ /* 0x000fc600078e0031 */
[----:B------:R-:W-:Y:S01]  /*45900*/  SEL R36, R36, RZ, !P0 ;  /* 0x000000ff24247207 */ /* 0x000fe20004000000 */
[----:B------:R-:W2:Y:S04]  /*45910*/  LDL.LU R47, [R1+0xdd4] ;  /* 0x000dd400012f7983 */ /* 0x000ea80000300800 */
        /* <DEDUP_REMOVED lines=10> */
[----:B------:R-:W-:Y:S01]  /*459c0*/  MOV R36, R38 ;  /* 0x0000002600247202 */ /* 0x000fe20000000f00 */
        /* <DEDUP_REMOVED lines=14> */
[----:B--2---:R-:W-:Y:S01]  /*45ab0*/  IADD3.X R44, R44, R2, RZ, P4, !PT ;  /* 0x000000022c2c7210 */ /* 0x004fe200027fe4ff */
[----:B------:R-:W-:Y:S04]  /*45ac0*/  STL [R1+0xddc], R39 ;  /* 0x000ddc2701007387 */ /* 0x000fe80000100800 */
[----:B------:R-:W2:Y:S01]  /*45ad0*/  LDL.LU R53, [R1+0xd88] ;  /* 0x000d880001357983 */ /* 0x000ea20000300800 */
[----:B------:R-:W-:-:S03]  /*45ae0*/  IMAD.MOV.U32 R37, RZ, RZ, R48 ;  /* 0x000000ffff257224 */ /* 0x000fc600078e0030 */
[----:B------:R4:W-:Y:S04]  /*45af0*/  STL [R1+0xdd0], R44 ;  /* 0x000dd02c01007387 */ /* 0x0009e80000100800 */
[----:B-1----:R-:W2:Y:S04]  /*45b00*/  LDL.LU R46, [R1+0xd50] ;  /* 0x000d5000012e7983 */ /* 0x002ea80000300800 */
[----:B------:R1:W-:Y:S04]  /*45b10*/  LDGSTS.E [R3+0x6600], [R36.64], P2 ;  /* 0x0660000024037fae */ /* 0x0003e80009121848 */
[----:B---3--:R-:W3:Y:S01]  /*45b20*/  LDL.LU R48, [R1+0xd48] ;  /* 0x000d480001307983 */ /* 0x008ee20000300800 */
[----:B-1----:R-:W-:-:S03]  /*45b30*/  IMAD.MOV.U32 R37, RZ, RZ, R44 ;  /* 0x000000ffff257224 */ /* 0x002fc600078e002c */
[----:B----4-:R-:W4:Y:S01]  /*45b40*/  LDL.LU R44, [R1+0xd54] ;  /* 0x000d5400012c7983 */ /* 0x010f220000300800 */
[----:B------:R-:W-:-:S03]  /*45b50*/  MOV R36, R39 ;  /* 0x0000002700247202 */ /* 0x000fc60000000f00 */
[----:B------:R-:W3:Y:S04]  /*45b60*/  LDL.LU R50, [R1+0xd10] ;  /* 0x000d100001327983 */ /* 0x000ee80000300800 */
[----:B------:R-:W3:Y:S01]  /*45b70*/  LDL.LU R39, [R1+0xd1c] ;  /* 0x000d1c0001277983 */ /* 0x000ee20000300800 */
[----:B------:R-:W-:-:S03]  /*45b80*/  ISETP.GT.AND P2, PT, R0, 0x21, PT ;  /* 0x000000210000780c */ /* 0x000fc60003f44270 */
[----:B------:R1:W-:Y:S02]  /*45b90*/  LDGSTS.E [R3+0x7400], [R36.64], P1 ;  /* 0x0740000024037fae */ /* 0x0003e40008921848 */
[----:B-1----:R-:W-:Y:S02]  /*45ba0*/  SEL R36, RZ, 0x4, !P2 ;  /* 0x00000004ff247807 */ /* 0x002fe40005000000 */
[-C--:B------:R-:W-:Y:S02]  /*45bb0*/  IADD3 R47, P3, R47, R41.reuse, RZ ;  /* 0x000000292f2f7210 */ /* 0x080fe40007f7e0ff */
[----:B------:R-:W-:Y:S02]  /*45bc0*/  IADD3 R42, P4, R42, R41, RZ ;  /* 0x000000292a2a7210 */ /* 0x000fe40007f9e0ff */
[----:B------:R-:W-:Y:S01]  /*45bd0*/  SEL R36, R36, RZ, !P0 ;  /* 0x000000ff24247207 */ /* 0x000fe20004000000 */
[----:B------:R-:W-:Y:S03]  /*45be0*/  STL [R1+0xdd4], R47 ;  /* 0x000dd42f01007387 */ /* 0x000fe60000100800 */
[----:B------:R-:W-:Y:S01]  /*45bf0*/  ISETP.NE.U32.AND P2, PT, R36, RZ, PT ;  /* 0x000000ff2400720c */ /* 0x000fe20003f45070 */
[----:B------:R-:W-:-:S02]  /*45c00*/  IMAD.MOV.U32 R36, RZ, RZ, R47 ;  /* 0x000000ffff247224 */ /* 0x000fc400078e002f */
[----:B------:R-:W-:-:S05]  /*45c10*/  IMAD.X R49, R49, 0x1, R2, P3 ;  /* 0x0000000131317824 */ /* 0x000fca00018e0602 */
[----:B------:R1:W-:Y:S01]  /*45c20*/  STL [R1+0xdc8], R49 ;  /* 0x000dc83101007387 */ /* 0x0003e20000100800 */
[----:B------:R-:W-:-:S03]  /*45c30*/  IADD3.X R43, R43, R2, RZ, P4, !PT ;  /* 0x000000022b2b7210 */ /* 0x000fc600027fe4ff */
[----:B------:R-:W-:Y:S01]  /*45c40*/  STL [R1+0xd9c], R42 ;  /* 0x000d9c2a01007387 */ /* 0x000fe20000100800 */
[----:B------:R-:W-:-:S03]  /*45c50*/  IMAD.MOV.U32 R37, RZ, RZ, R49 ;  /* 0x000000ffff257224 */ /* 0x000fc600078e0031 */
[----:B------:R1:W-:Y:S04]  /*45c60*/  STL [R1+0xd90], R43 ;  /* 0x000d902b01007387 */ /* 0x0003e80000100800 */
[----:B-1----:R-:W3:Y:S04]  /*45c70*/  LDL.LU R49, [R1+0xd08] ;  /* 0x000d080001317983 */ /* 0x002ee80000300800 */
[----:B------:R-:W3:Y:S04]  /*45c80*/  LDL.LU R47, [R1+0xd14] ;  /* 0x000d1400012f7983 */ /* 0x000ee80000300800 */
[----:B------:R1:W-:Y:S02]  /*45c90*/  LDGSTS.E [R3+0x7600], [R36.64], P1 ;  /* 0x0760000024037fae */ /* 0x0003e40008921848 */
[----:B-1----:R-:W-:Y:S01]  /*45ca0*/  IMAD.MOV.U32 R37, RZ, RZ, R43 ;  /* 0x000000ffff257224 */ /* 0x002fe200078e002b */
[----:B------:R-:W-:Y:S01]  /*45cb0*/  MOV R36, R42 ;  /* 0x0000002a00247202 */ /* 0x000fe20000000f00 */
[----:B------:R-:W3:Y:S04]  /*45cc0*/  LDL.LU R43, [R1+0x3c8] ;  /* 0x0003c800012b7983 */ /* 0x000ee80000300800 */
[----:B------:R-:W3:Y:S01]  /*45cd0*/  LDL.LU R42, [R1+0x3cc] ;  /* 0x0003cc00012a7983 */ /* 0x000ee20000300800 */
        /* <DEDUP_REMOVED lines=13> */
[----:B------:R-:W-:-:S03]  /*45db0*/  ISETP.GT.AND P2, PT, R0, 0x29, PT ;  /* 0x000000290000780c */ /* 0x000fc60003f44270 */
[----:B------:R-:W-:Y:S01]  /*45dc0*/  STL [R1+0xd88], R53 ;  /* 0x000d883501007387 */ /* 0x000fe20000100800 */
[----:B-1----:R-:W-:Y:S01]  /*45dd0*/  MOV R36, R38 ;  /* 0x0000002600247202 */ /* 0x002fe20000000f00 */
[----:B------:R-:W-:Y:S01]  /*45de0*/  IMAD.MOV.U32 R37, RZ, RZ, R46 ;  /* 0x000000ffff257224 */ /* 0x000fe200078e002e */
[----:B----4-:R-:W-:-:S04]  /*45df0*/  IADD3 R44, P3, R44, R41, RZ ;  /* 0x000000292c2c7210 */ /* 0x010fc80007f7e0ff */
[----:B------:R1:W-:Y:S04]  /*45e00*/  LDGSTS.E [R3+0x9400], [R36.64], P1 ;  /* 0x0940000024037fae */ /* 0x0003e80008921848 */
[----:B------:R-:W-:Y:S01]  /*45e10*/  STL [R1+0xd5c], R38 ;  /* 0x000d5c2601007387 */ /* 0x000fe20000100800 */
[----:B---3--:R-:W-:Y:S01]  /*45e20*/  IMAD.X R48, R48, 0x1, R2, P3 ;  /* 0x0000000130307824 */ /* 0x008fe200018e0602 */
        /* <DEDUP_REMOVED lines=17> */
[----:B----4-:R-:W-:Y:S01]  /*45f40*/  MOV R36, R39 ;  /* 0x0000002700247202 */ /* 0x010fe20000000f00 */
[----:B------:R-:W-:Y:S01]  /*45f50*/  IMAD.MOV.U32 R37, RZ, RZ, R50 ;  /* 0x000000ffff257224 */ /* 0x000fe200078e0032 */
[----:B------:R-:W-:Y:S01]  /*45f60*/  ISETP.GT.AND P1, PT, R0, 0x2d, PT ;  /* 0x0000002d0000780c */ /* 0x000fe20003f24270 */
[----:B------:R-:W4:Y:S04]  /*45f70*/  LDL.LU R51, [R1+0x414] ;  /* 0x0004140001337983 */ /* 0x000f280000300800 */
[----:B------:R1:W-:Y:S04]  /*45f80*/  LDGSTS.E [R3+0xa400], [R36.64], P2 ;  /* 0x0a40000024037fae */ /* 0x0003e80009121848 */
[----:B------:R-:W4:Y:S01]  /*45f90*/  LDL.LU R39, [R1+0x44c] ;  /* 0x00044c0001277983 */ /* 0x000f220000300800 */
[----:B------:R-:W-:-:S02]  /*45fa0*/  IADD3 R47, P3, R47, R41, RZ ;  /* 0x000000292f2f7210 */ /* 0x000fc40007f7e0ff */
[----:B-1----:R-:W-:-:S03]  /*45fb0*/  SEL R36, RZ, 0x4, !P1 ;  /* 0x00000004ff247807 */ /* 0x002fc60004800000 */
[----:B------:R-:W-:Y:S01]  /*45fc0*/  IMAD.X R49, R49, 0x1, R2, P3 ;  /* 0x0000000131317824 */ /* 0x000fe200018e0602 */
[----:B------:R1:W-:Y:S01]  /*45fd0*/  STL [R1+0xd14], R47 ;  /* 0x000d142f01007387 */ /* 0x0003e20000100800 */
[----:B------:R-:W-:-:S03]  /*45fe0*/  SEL R36, R36, RZ, !P0 ;  /* 0x000000ff24247207 */ /* 0x000fc60004000000 */
[----:B------:R1:W-:Y:S01]  /*45ff0*/  STL [R1+0xd08], R49 ;  /* 0x000d083101007387 */ /* 0x0003e20000100800 */
[----:B------:R-:W-:Y:S01]  /*46000*/  ISETP.NE.U32.AND P1, PT, R36, RZ, PT ;  /* 0x000000ff2400720c */ /* 0x000fe20003f25070 */
[----:B------:R-:W-:Y:S01]  /*46010*/  IMAD.MOV.U32 R36, RZ, RZ, R47 ;  /* 0x000000ffff247224 */ /* 0x000fe200078e002f */
[----:B------:R-:W-:-:S04]  /*46020*/  IADD3 R42, P4, R42, R41, RZ ;  /* 0x000000292a2a7210 */ /* 0x000fc80007f9e0ff */
[----:B------:R-:W-:Y:S01]  /*46030*/  IADD3.X R43, R43, R2, RZ, P4, !PT ;  /* 0x000000022b2b7210 */ /* 0x000fe200027fe4ff */
[----:B------:R-:W-:Y:S04]  /*46040*/  STL [R1+0x3cc], R42 ;  /* 0x0003cc2a01007387 */ /* 0x000fe80000100800 */
[----:B------:R-:W4:Y:S01]  /*46050*/  LDL.LU R53, [R1+0x410] ;  /* 0x0004100001357983 */ /* 0x000f220000300800 */
[----:B------:R-:W-:-:S03]  /*46060*/  IMAD.MOV.U32 R37, RZ, RZ, R49 ;  /* 0x000000ffff257224 */ /* 0x000fc600078e0031 */
[----:B------:R1:W-:Y:S04]  /*46070*/  STL [R1+0x3c8], R43 ;  /* 0x0003c82b01007387 */ /* 0x0003e80000100800 */
[----:B-1----:R-:W4:Y:S04]  /*46080*/  LDL.LU R47, [R1+0x448] ;  /* 0x00044800012f7983 */ /* 0x002f280000300800 */
[----:B------:R1:W-:Y:S04]  /*46090*/  LDGSTS.E [R3+0xa600], [R36.64], P2 ;  /* 0x0a60000024037fae */ /* 0x0003e80009121848 */
[----:B------:R-:W4:Y:S01]  /*460a0*/  LDL.LU R49, [R1+0x450] ;  /* 0x0004500001317983 */ /* 0x000f220000300800 */
[----:B-1----:R-:W-:-:S03]  /*460b0*/  IMAD.MOV.U32 R37, RZ, RZ, R43 ;  /* 0x000000ffff257224 */ /* 0x002fc600078e002b */
        /* <DEDUP_REMOVED lines=23> */
[-C--:B----4-:R-:W-:Y:S02]  /*46230*/  IADD3 R51, P3, R51, R41.reuse, RZ ;  /* 0x0000002933337210 */ /* 0x090fe40007f7e0ff */
[----:B-1----:R-:W-:Y:S01]  /*46240*/  MOV R36, R38 ;  /* 0x0000002600247202 */ /* 0x002fe20000000f00 */
[----:B------:R-:W-:Y:S02]  /*46250*/  IMAD.MOV.U32 R37, RZ, RZ, R44 ;  /* 0x000000ffff257224 */ /* 0x000fe400078e002c */
[----:B--2---:R-:W2:Y:S04]  /*46260*/  LDL.LU R44, [R1+0x4c8] ;  /* 0x0004c800012c7983 */ /* 0x004ea80000300800 */
[----:B------:R-:W4:Y:S04]  /*46270*/  LDL.LU R38, [R1+0x4cc] ;  /* 0x0004cc0001267983 */ /* 0x000f280000300800 */
[----:B------:R1:W-:Y:S01]  /*46280*/  LDGSTS.E [R3+0xc400], [R36.64], P2 ;  /* 0x0c40000024037fae */ /* 0x0003e20009121848 */
[----:B------:R-:W-:-:S02]  /*46290*/  IADD3 R39, P4, R39, R41, RZ ;  /* 0x0000002927277210 */ /* 0x000fc40007f9e0ff */
[----:B-1----:R-:W-:-:S04]  /*462a0*/  SEL R36, RZ, 0x4, !P1 ;  /* 0x00000004ff247807 */ /* 0x002fc80004800000 */
[----:B------:R-:W-:Y:S01]  /*462b0*/  SEL R36, R36, RZ, !P0 ;  /* 0x000000ff24247207 */ /* 0x000fe20004000000 */
[----:B------:R-:W-:-:S03]  /*462c0*/  IMAD.X R53, R53, 0x1, R2, P3 ;  /* 0x0000000135357824 */ /* 0x000fc600018e0602 */
[----:B------:R-:W-:Y:S01]  /*462d0*/  ISETP.NE.U32.AND P1, PT, R36, RZ, PT ;  /* 0x000000ff2400720c */ /* 0x000fe20003f25070 */
[----:B------:R-:W-:Y:S02]  /*462e0*/  IMAD.MOV.U32 R36, RZ, RZ, R51 ;  /* 0x000000ffff247224 */ /* 0x000fe400078e0033 */
[----:B------:R-:W-:Y:S01]  /*462f0*/  IMAD.MOV.U32 R37, RZ, RZ, R53 ;  /* 0x000000ffff257224 */ /* 0x000fe200078e0035 */
[----:B------:R-:W-:-:S04]  /*46300*/  IADD3.X R47, R47, R2, RZ, P4, !PT ;  /* 0x000000022f2f7210 */ /* 0x000fc800027fe4ff */
[----:B------:R1:W-:Y:S01]  /*46310*/  LDGSTS.E [R3+0xc600], [R36.64], P2 ;  /* 0x0c60000024037fae */ /* 0x0003e20009121848 */
[----:B------:R-:W-:-:S03]  /*46320*/  ISETP.GT.AND P2, PT, R0, 0x39, PT ;  /* 0x000000390000780c */ /* 0x000fc60003f44270 */
[----:B------:R-:W-:Y:S01]  /*46330*/  STL [R1+0x414], R51 ;  /* 0x0004143301007387 */ /* 0x000fe20000100800 */
[----:B-1----:R-:W-:Y:S01]  /*46340*/  MOV R36, R39 ;  /* 0x0000002700247202 */ /* 0x002fe20000000f00 */
[----:B------:R-:W-:Y:S01]  /*46350*/  IMAD.MOV.U32 R37, RZ, RZ, R47 ;  /* 0x000000ffff257224 */ /* 0x000fe200078e002f */
[-C--:B------:R-:W-:Y:S01]  /*46360*/  IADD3 R43, P3, R43, R41.reuse, RZ ;  /* 0x000000292b2b7210 */ /* 0x080fe20007f7e0ff */
[----:B------:R-:W-:Y:S04]  /*46370*/  STL [R1+0x410], R53 ;  /* 0x0004103501007387 */ /* 0x000fe80000100800 */
[----:B------:R1:W-:Y:S01]  /*46380*/  LDGSTS.E [R3+0xd400], [R36.64], P1 ;  /* 0x0d40000024037fae */ /* 0x0003e20008921848 */
[----:B------:R-:W-:Y:S01]  /*46390*/  IMAD.X R49, R49, 0x1, R2, P3 ;  /* 0x0000000131317824 */ /* 0x000fe200018e0602 */
[----:B------:R-:W-:-:S02]  /*463a0*/  IADD3 R42, P4, R42, R41, RZ ;  /* 0x000000292a2a7210 */ /* 0x000fc40007f9e0ff */
[----:B------:R-:W-:Y:S04]  /*463b0*/  STL [R1+0x44c], R39 ;  /* 0x00044c2701007387 */ /* 0x000fe80000100800 */
[----:B------:R1:W-:Y:S02]  /*463c0*/  STL [R1+0x448], R47 ;  /* 0x0004482f01007387 */ /* 0x0003e40000100800 */
[----:B-1----:R-:W-:Y:S02]  /*463d0*/  SEL R36, RZ, 0x4, !P2 ;  /* 0x00000004ff247807 */ /* 0x002fe40005000000 */
[----:B------:R-:W-:Y:S02]  /*463e0*/  IADD3.X R50, R50, R2, RZ, P4, !PT ;  /* 0x0000000232327210 */ /* 0x000fe400027fe4ff */
[----:B------:R-:W-:Y:S01]  /*463f0*/  SEL R36, R36, RZ, !P0 ;  /* 0x000000ff24247207 */ /* 0x000fe20004000000 */
[----:B------:R-:W2:Y:S01]  /*46400*/  LDL.LU R47, [R1+0x4d4] ;  /* 0x0004d400012f7983 */ /* 0x000ea20000300800 */
[----:B------:R-:W-:-:S03]  /*46410*/  IMAD.MOV.U32 R37, RZ, RZ, R49 ;  /* 0x000000ffff257224 */ /* 0x000fc600078e0031 */
        /* <DEDUP_REMOVED lines=104> */
[----:B-1----:R-:W-:-:S02]  /*46aa0*/  SEL R36, RZ, 0x4, !P1 ;  /* 0x00000004ff247807 */ /* 0x002fc40004800000 */
[----:B------:R-:W-:-:S05]  /*46ab0*/  IADD3 R47, P3, R47, R41, RZ ;  /* 0x000000292f2f7210 */ /* 0x000fca0007f7e0ff */
        /* <DEDUP_REMOVED lines=63> */
[----:B------:R-:W-:Y:S01]  /*46eb0*/  STL [R1+0x64c], R38 ;  /* 0x00064c2601007387 */ /* 0x000fe20000100800 */
[----:B-1----:R-:W-:-:S03]  /*46ec0*/  SEL R36, RZ, 0x4, !P2 ;  /* 0x00000004ff247807 */ /* 0x002fc60005000000 */
[----:B------:R1:W-:Y:S01]  /*46ed0*/  STL [R1+0x648], R47 ;  /* 0x0006482f01007387 */ /* 0x0003e20000100800 */
[----:B------:R-:W-:Y:S02]  /*46ee0*/  IADD3.X R50, R50, R2, RZ, P4, !PT ;  /* 0x0000000232327210 */ /* 0x000fe400027fe4ff */
[----:B------:R-:W-:Y:S01]  /*46ef0*/  SEL R36, R36, RZ, !P0 ;  /* 0x000000ff24247207 */ /* 0x000fe20004000000 */
[----:B------:R-:W-:Y:S01]  /*46f00*/  IMAD.MOV.U32 R37, RZ, RZ, R49 ;  /* 0x000000ffff257224 */ /* 0x000fe200078e0031 */
[----:B-1----:R-:W2:Y:S04]  /*46f10*/  LDL.LU R47, [R1+0x6d4] ;  /* 0x0006d400012f7983 */ /* 0x002ea80000300800 */
        /* <DEDUP_REMOVED lines=26> */
[----:B------:R2:W-:Y:S04]  /*470c0*/  STL [R1+0x6cc], R42 ;  /* 0x0006cc2a01007387 */ /* 0x0005e80000100800 */
[----:B------:R-:W4:Y:S01]  /*470d0*/  LDL.LU R53, [R1+0x710] ;  /* 0x0007100001357983 */ /* 0x000f220000300800 */
[----:B------:R-:W-:-:S03]  /*470e0*/  IMAD.MOV.U32 R37, RZ, RZ, R48 ;  /* 0x000000ffff257224 */ /* 0x000fc600078e0030 */
[----:B------:R2:W-:Y:S04]  /*470f0*/  STL [R1+0x6c8], R44 ;  /* 0x0006c82c01007387 */ /* 0x0005e80000100800 */
[----:B-1----:R-:W4:Y:S04]  /*47100*/  LDL.LU R46, [R1+0x748] ;  /* 0x00074800012e7983 */ /* 0x002f280000300800 */
[----:B------:R1:W-:Y:S04]  /*47110*/  LDGSTS.E [R3+0x16600], [R36.64], P2 ;  /* 0x1660000024037fae */ /* 0x0003e80009121848 */
[----:B---3--:R-:W3:Y:S01]  /*47120*/  LDL.LU R48, [R1+0x750] ;  /* 0x0007500001307983 */ /* 0x008ee20000300800 */
[----:B-1----:R-:W-:-:S03]  /*47130*/  MOV R36, R42 ;  /* 0x0000002a00247202 */ /* 0x002fc60000000f00 */
[----:B--2---:R-:W2:Y:S01]  /*47140*/  LDL.LU R42, [R1+0x754] ;  /* 0x00075400012a7983 */ /* 0x004ea20000300800 */
[----:B------:R-:W-:-:S03]  /*47150*/  IMAD.MOV.U32 R37, RZ, RZ, R44 ;  /* 0x000000ffff257224 */ /* 0x000fc600078e002c */
[----:B------:R-:W3:Y:S01]  /*47160*/  LDL.LU R50, [R1+0x788] ;  /* 0x0007880001327983 */ /* 0x000ee20000300800 */
[----:B------:R-:W-:-:S03]  /*47170*/  ISETP.GT.AND P2, PT, R0, 0x61, PT ;  /* 0x000000610000780c */ /* 0x000fc60003f44270 */
[----:B------:R-:W3:Y:S04]  /*47180*/  LDL.LU R44, [R1+0x78c] ;  /* 0x00078c00012c7983 */ /* 0x000ee80000300800 */
[----:B------:R1:W-:Y:S02]  /*47190*/  LDGSTS.E [R3+0x17400], [R36.64], P1 ;  /* 0x1740000024037fae */ /* 0x0003e40008921848 */
[----:B-1----:R-:W-:-:S04]  /*471a0*/  SEL R36, RZ, 0x4, !P2 ;  /* 0x00000004ff247807 */ /* 0x002fc80005000000 */
[----:B------:R-:W-:Y:S02]  /*471b0*/  SEL R36, R36, RZ, !P0 ;  /* 0x000000ff24247207 */ /* 0x000fe40004000000 */
[-C--:B------:R-:W-:Y:S02]  /*471c0*/  IADD3 R47, P3, R47, R41.reuse, RZ ;  /* 0x000000292f2f7210 */ /* 0x080fe40007f7e0ff */
[----:B------:R-:W-:-:S03]  /*471d0*/  IADD3 R38, P4, R38, R41, RZ ;  /* 0x0000002926267210 */ /* 0x000fc60007f9e0ff */
[----:B------:R-:W-:Y:S01]  /*471e0*/  STL [R1+0x6d4], R47 ;  /* 0x0006d42f01007387 */ /* 0x000fe20000100800 */
[----:B------:R-:W-:Y:S01]  /*471f0*/  ISETP.NE.U32.AND P2, PT, R36, RZ, PT ;  /* 0x000000ff2400720c */ /* 0x000fe20003f45070 */
[----:B------:R-:W-:Y:S02]  /*47200*/  IMAD.MOV.U32 R36, RZ, RZ, R47 ;  /* 0x000000ffff247224 */ /* 0x000fe400078e002f */
        /* <DEDUP_REMOVED lines=28> */
[----:B-1----:R-:W-:Y:S01]  /*473d0*/  MOV R36, R39 ;  /* 0x0000002700247202 */ /* 0x002fe20000000f00 */
[----:B------:R-:W-:Y:S01]  /*473e0*/  IMAD.MOV.U32 R37, RZ, RZ, R46 ;  /* 0x000000ffff257224 */ /* 0x000fe200078e002e */
[----:B--2---:R-:W-:-:S04]  /*473f0*/  IADD3 R42, P3, R42, R41, RZ ;  /* 0x000000292a2a7210 */ /* 0x004fc80007f7e0ff */
[----:B------:R1:W-:Y:S04]  /*47400*/  LDGSTS.E [R3+0x19400], [R36.64], P1 ;  /* 0x1940000024037fae */ /* 0x0003e80008921848 */
[----:B------:R-:W-:Y:S01]  /*47410*/  STL [R1+0x74c], R39 ;  /* 0x00074c2701007387 */ /* 0x000fe20000100800 */
[----:B---3--:R-:W-:Y:S01]  /*47420*/  IMAD.X R48, R48, 0x1, R2, P3 ;  /* 0x0000000130307824 */ /* 0x008fe200018e0602 */
[----:B------:R-:W-:Y:S02]  /*47430*/  IADD3 R44, P4, R44, R41, RZ ;  /* 0x000000292c2c7210 */ /* 0x000fe40007f9e0ff */
[----:B------:R2:W-:Y:S01]  /*47440*/  STL [R1+0x748], R46 ;  /* 0x0007482e01007387 */ /* 0x0005e20000100800 */
[----:B-1----:R-:W-:Y:S01]  /*47450*/  SEL R36, RZ, 0x4, !P2 ;  /* 0x00000004ff247807 */ /* 0x002fe20005000000 */
[----:B------:R-:W-:Y:S01]  /*47460*/  IMAD.MOV.U32 R37, RZ, RZ, R48 ;  /* 0x000000ffff257224 */ /* 0x000fe200078e0030 */
[----:B------:R-:W-:-:S02]  /*47470*/  IADD3.X R50, R50, R2, RZ, P4, !PT ;  /* 0x0000000232327210 */ /* 0x000fc400027fe4ff */
[----:B------:R-:W-:Y:S01]  /*47480*/  SEL R36, R36, RZ, !P0 ;  /* 0x000000ff24247207 */ /* 0x000fe20004000000 */
[----:B--2---:R-:W2:Y:S04]  /*47490*/  LDL.LU R46, [R1+0x7d4] ;  /* 0x0007d400012e7983 */ /* 0x004ea80000300800 */
[----:B------:R-:W3:Y:S01]  /*474a0*/  LDL.LU R39, [R1+0x80c] ;  /* 0x00080c0001277983 */ /* 0x000ee20000300800 */
[----:B------:R-:W-:-:S03]  /*474b0*/  ISETP.NE.U32.AND P2, PT, R36, RZ, PT ;  /* 0x000000ff2400720c */ /* 0x000fc60003f45070 */
[----:B------:R-:W-:Y:S04]  /*474c0*/  STL [R1+0x754], R42 ;  /* 0x0007542a01007387 */ /* 0x000fe80000100800 */
[----:B------:R1:W-:Y:S01]  /*474d0*/  STL [R1+0x750], R48 ;  /* 0x0007503001007387 */ /* 0x0003e20000100800 */
[----:B------:R-:W-:-:S03]  /*474e0*/  IMAD.MOV.U32 R36, RZ, RZ, R42 ;  /* 0x000000ffff247224 */ /* 0x000fc600078e002a */
        /* <DEDUP_REMOVED lines=8> */
[----:B------:R-:W2:Y:S04]  /*47570*/  LDL.LU R44, [R1+0x814] ;  /* 0x00081400012c7983 */ /* 0x000ea80000300800 */
[----:B------:R1:W-:Y:S04]  /*47580*/  LDGSTS.E [R3+0x1a400], [R36.64], P2 ;  /* 0x1a40000024037fae */ /* 0x0003e80009121848 */
[----:B------:R-:W2:Y:S01]  /*47590*/  LDL.LU R51, [R1+0x84c] ;  /* 0x00084c0001337983 */ /* 0x000ea20000300800 */
[----:B-1----:R-:W-:-:S04]  /*475a0*/  SEL R36, RZ, 0x4, !P1 ;  /* 0x00000004ff247807 */ /* 0x002fc80004800000 */
[----:B------:R-:W-:Y:S02]  /*475b0*/  SEL R36, R36, RZ, !P0 ;  /* 0x000000ff24247207 */ /* 0x000fe40004000000 */
[----:B------:R-:W-:-:S05]  /*475c0*/  IADD3 R47, P3, R47, R41, RZ ;  /* 0x000000292f2f7210 */ /* 0x000fca0007f7e0ff */
[----:B------:R-:W-:Y:S01]  /*475d0*/  IMAD.X R49, R49, 0x1, R2, P3 ;  /* 0x0000000131317824 */ /* 0x000fe200018e0602 */
[----:B------:R1:W-:Y:S01]  /*475e0*/  STL [R1+0x794], R47 ;  /* 0x0007942f01007387 */ /* 0x0003e20000100800 */
[----:B------:R-:W-:Y:S01]  /*475f0*/  ISETP.NE.U32.AND P1, PT, R36, RZ, PT ;  /* 0x000000ff2400720c */ /* 0x000fe20003f25070 */
[----:B------:R-:W-:Y:S02]  /*47600*/  IMAD.MOV.U32 R36, RZ, RZ, R47 ;  /* 0x000000ffff247224 */ /* 0x000fe400078e002f */
[----:B------:R1:W-:Y:S01]  /*47610*/  STL [R1+0x790], R49 ;  /* 0x0007903101007387 */ /* 0x0003e20000100800 */
[----:B------:R-:W-:-:S05]  /*47620*/  IADD3 R38, P4, R38, R41, RZ ;  /* 0x0000002926267210 */ /* 0x000fca0007f9e0ff */
[----:B------:R-:W-:Y:S01]  /*47630*/  STL [R1+0x7cc], R38 ;  /* 0x0007cc2601007387 */ /* 0x000fe20000100800 */
[----:B------:R-:W-:-:S03]  /*47640*/  IADD3.X R43, R43, R2, RZ, P4, !PT ;  /* 0x000000022b2b7210 */ /* 0x000fc600027fe4ff */
[----:B-1----:R-:W2:Y:S04]  /*47650*/  LDL.LU R47, [R1+0x810] ;  /* 0x00081000012f7983 */ /* 0x002ea80000300800 */
[----:B------:R1:W-:Y:S04]  /*47660*/  STL [R1+0x7c8], R43 ;  /* 0x0007c82b01007387 */ /* 0x0003e80000100800 */
[----:B------:R-:W2:Y:S01]  /*47670*/  LDL.LU R53, [R1+0x848] ;  /* 0x0008480001357983 */ /* 0x000ea20000300800 */
[----:B------:R-:W-:-:S03]  /*47680*/  IMAD.MOV.U32 R37, RZ, RZ, R49 ;  /* 0x000000ffff257224 */ /* 0x000fc600078e0031 */
[----:B------:R-:W2:Y:S04]  /*47690*/  LDL.LU R50, [R1+0x850] ;  /* 0x0008500001327983 */ /* 0x000ea80000300800 */
[----:B------:R-:W2:Y:S04]  /*476a0*/  LDL.LU R49, [R1+0x854] ;  /* 0x0008540001317983 */ /* 0x000ea80000300800 */
[----:B------:R1:W-:Y:S02]  /*476b0*/  LDGSTS.E [R3+0x1a600], [R36.64], P2 ;  /* 0x1a60000024037fae */ /* 0x0003e40009121848 */
[----:B-1----:R-:W-:Y:S01]  /*476c0*/  IMAD.MOV.U32 R37, RZ, RZ, R43 ;  /* 0x000000ffff257224 */ /* 0x002fe200078e002b */
[----:B------:R-:W-:Y:S01]  /*476d0*/  MOV R36, R38 ;  /* 0x0000002600247202 */ /* 0x000fe20000000f00 */
[----:B------:R-:W2:Y:S04]  /*476e0*/  LDL.LU R43, [R1+0x888] ;  /* 0x00088800012b7983 */ /* 0x000ea80000300800 */
[----:B------:R-:W2:Y:S01]  /*476f0*/  LDL.LU R38, [R1+0x88c] ;  /* 0x00088c0001267983 */ /* 0x000ea20000300800 */
[----:B------:R-:W-:-:S03]  /*47700*/  ISETP.GT.AND P2, PT, R0, 0x71, PT ;  /* 0x000000710000780c */ /* 0x000fc60003f44270 */
[----:B------:R1:W-:Y:S02]  /*47710*/  LDGSTS.E [R3+0x1b400], [R36.64], P1 ;  /* 0x1b40000024037fae */ /* 0x0003e40008921848 */
[----:B-1----:R-:W-:-:S04]  /*47720*/  SEL R36, RZ, 0x4, !P2 ;  /* 0x00000004ff247807 */ /* 0x002fc80005000000 */
[----:B------:R-:W-:-:S04]  /*47730*/  SEL R36, R36, RZ, !P0 ;  /* 0x000000ff24247207 */ /* 0x000fc80004000000 */
[----:B------:R-:W-:Y:S02]  /*47740*/  ISETP.NE.U32.AND P2, PT, R36, RZ, PT ;  /* 0x000000ff2400720c */ /* 0x000fe40003f45070 */
[-C--:B--2---:R-:W-:Y:S02]  /*47750*/  IADD3 R46, P3, R46, R41.reuse, RZ ;  /* 0x000000292e2e7210 */ /* 0x084fe40007f7e0ff */
[----:B---3--:R-:W-:-:S03]  /*47760*/  IADD3 R39, P4, R39, R41, RZ ;  /* 0x0000002927277210 */ /* 0x008fc60007f9e0ff */
[----:B------:R-:W-:Y:S01]  /*47770*/  IMAD.MOV.U32 R36, RZ, RZ, R46 ;  /* 0x000000ffff247224 */ /* 0x000fe200078e002e */
[----:B------:R-:W-:Y:S01]  /*47780*/  STL [R1+0x7d4], R46 ;  /* 0x0007d42e01007387 */ /* 0x000fe20000100800 */
[----:B------:R-:W-:-:S04]  /*47790*/  IMAD.X R48, R48, 0x1, R2, P3 ;  /* 0x0000000130307824 */ /* 0x000fc800018e0602 */
[----:B------:R-:W-:Y:S01]  /*477a0*/  IMAD.MOV.U32 R37, RZ, RZ, R48 ;  /* 0x000000ffff257224 */ /* 0x000fe200078e0030 */
[----:B------:R1:W-:Y:S01]  /*477b0*/  STL [R1+0x7d0], R48 ;  /* 0x0007d03001007387 */ /* 0x0003e20000100800 */
[----:B------:R-:W-:-:S03]  /*477c0*/  IADD3.X R42, R42, R2, RZ, P4, !PT ;  /* 0x000000022a2a7210 */ /* 0x000fc600027fe4ff */
[----:B------:R2:W-:Y:S04]  /*477d0*/  STL [R1+0x80c], R39 ;  /* 0x00080c2701007387 */ /* 0x0005e80000100800 */
[----:B------:R3:W-:Y:S04]  /*477e0*/  LDGSTS.E [R3+0x1b600], [R36.64], P1 ;  /* 0x1b60000024037fae */ /* 0x0007e80008921848 */
[----:B------:R2:W-:Y:S04]  /*477f0*/  STL [R1+0x808], R42 ;  /* 0x0008082a01007387 */ /* 0x0005e80000100800 */
[----:B-1----:R-:W4:Y:S01]  /*47800*/  LDL.LU R48, [R1+0x890] ;  /* 0x0008900001307983 */ /* 0x002f220000300800 */
[----:B---3--:R-:W-:-:S03]  /*47810*/  MOV R36, R39 ;  /* 0x0000002700247202 */ /* 0x008fc60000000f00 */
[----:B--2---:R-:W2:Y:S01]  /*47820*/  LDL.LU R39, [R1+0x894] ;  /* 0x0008940001277983 */ /* 0x004ea20000300800 */
[----:B------:R-:W-:Y:S01]  /*47830*/  IMAD.MOV.U32 R37, RZ, RZ, R42 ;  /* 0x000000ffff257224 */ /* 0x000fe200078e002a */
[----:B------:R-:W-:Y:S02]  /*47840*/  ISETP.GT.AND P1, PT, R0, 0x75, PT ;  /* 0x000000750000780c */ /* 0x000fe40003f24270 */
[-C--:B------:R-:W-:Y:S01]  /*47850*/  IADD3 R44, P3, R44, R41.reuse, RZ ;  /* 0x000000292c2c7210 */ /* 0x080fe20007f7e0ff */
[----:B------:R-:W3:Y:S01]  /*47860*/  LDL.LU R46, [R1+0x8cc] ;  /* 0x0008cc00012e7983 */ /* 0x000ee20000300800 */
[----:B------:R-:W-:-:S03]  /*47870*/  IADD3 R51, P4, R51, R41, RZ ;  /* 0x0000002933337210 */ /* 0x000fc60007f9e0ff */
[----:B------:R1:W-:Y:S04]  /*47880*/  LDGSTS.E [R3+0x1c400], [R36.64], P2 ;  /* 0x1c40000024037fae */ /* 0x0003e80009121848 */
[----:B------:R-:W3:Y:S01]  /*47890*/  LDL.LU R42, [R1+0x8d4] ;  /* 0x0008d400012a7983 */ /* 0x000ee20000300800 */
[----:B-1----:R-:W-:-:S03]  /*478a0*/  SEL R36, RZ, 0x4, !P1 ;  /* 0x00000004ff247807 */ /* 0x002fc60004800000 */
[----:B------:R-:W-:Y:S01]  /*478b0*/  STL [R1+0x814], R44 ;  /* 0x0008142c01007387 */ /* 0x000fe20000100800 */
[----:B------:R-:W-:-:S04]  /*478c0*/  SEL R36, R36, RZ, !P0 ;  /* 0x000000ff24247207 */ /* 0x000fc80004000000 */
[----:B------:R-:W-:Y:S01]  /*478d0*/  ISETP.NE.U32.AND P1, PT, R36, RZ, PT ;  /* 0x000000ff2400720c */ /* 0x000fe20003f25070 */
[----:B------:R-:W-:Y:S02]  /*478e0*/  IMAD.MOV.U32 R36, RZ, RZ, R44 ;  /* 0x000000ffff247224 */ /* 0x000fe400078e002c */
[----:B------:R-:W-:-:S04]  /*478f0*/  IMAD.X R47, R47, 0x1, R2, P3 ;  /* 0x000000012f2f7824 */ /* 0x000fc800018e0602 */
        /* <DEDUP_REMOVED lines=8> */
[----:B------:R-:W-:Y:S01]  /*47980*/  MOV R36, R51 ;  /* 0x0000003300247202 */ /* 0x000fe20000000f00 */
        /* <DEDUP_REMOVED lines=16> */
[----:B------:R1:W-:Y:S02]  /*47a90*/  STL [R1+0x888], R43 ;  /* 0x0008882b01007387 */ /* 0x0003e40000100800 */
[----:B-1----:R-:W-:Y:S01]  /*47aa0*/  IMAD.MOV.U32 R37, RZ, RZ, R43 ;  /* 0x000000ffff257224 */ /* 0x002fe200078e002b */
[----:B------:R-:W-:Y:S01]  /*47ab0*/  MOV R36, R38 ;  /* 0x0000002600247202 */ /* 0x000fe20000000f00 */
[----:B------:R-:W3:Y:S04]  /*47ac0*/  LDL.LU R43, [R1+0xf80] ;  /* 0x000f8000012b7983 */ /* 0x000ee80000300800 */
[----:B------:R-:W3:Y:S01]  /*47ad0*/  LDL.LU R38, [R1+0xf8c] ;  /* 0x000f8c0001267983 */ /* 0x000ee20000300800 */
[----:B------:R-:W-:-:S03]  /*47ae0*/  ISETP.GT.AND P1, PT, R0, 0x7d, PT ;  /* 0x0000007d0000780c */ /* 0x000fc60003f24270 */
[----:B------:R1:W-:Y:S02]  /*47af0*/  LDGSTS.E [R3+0x1e400], [R36.64], P2 ;  /* 0x1e40000024037fae */ /* 0x0003e40009121848 */
[----:B-1----:R-:W-:-:S04]  /*47b00*/  SEL R36, RZ, 0x4, !P1 ;  /* 0x00000004ff247807 */ /* 0x002fc80004800000 */
[----:B------:R-:W-:-:S04]  /*47b10*/  SEL R36, R36, RZ, !P0 ;  /* 0x000000ff24247207 */ /* 0x000fc80004000000 */
[----:B------:R-:W-:Y:S02]  /*47b20*/  ISETP.NE.U32.AND P1, PT, R36, RZ, PT ;  /* 0x000000ff2400720c */ /* 0x000fe40003f25070 */
[----:B--2---:R-:W-:-:S05]  /*47b30*/  IADD3 R39, P3, R39, R41, RZ ;  /* 0x0000002927277210 */ /* 0x004fca0007f7e0ff */
[----:B----4-:R-:W-:Y:S01]  /*47b40*/  IMAD.X R48, R48, 0x1, R2, P3 ;  /* 0x0000000130307824 */ /* 0x010fe200018e0602 */
[----:B------:R-:W-:-:S03]  /*47b50*/  MOV R36, R39 ;  /* 0x0000002700247202 */ /* 0x000fc60000000f00 */
[----:B------:R-:W-:-:S05]  /*47b60*/  IMAD.MOV.U32 R37, RZ, RZ, R48 ;  /* 0x000000ffff257224 */ /* 0x000fca00078e0030 */
[----:B------:R1:W-:Y:S01]  /*47b70*/  LDGSTS.E [R3+0x1e600], [R36.64], P2 ;  /* 0x1e60000024037fae */ /* 0x0003e20009121848 */
[-C--:B---3--:R-:W-:Y:S02]  /*47b80*/  IADD3 R46, P2, R46, R41.reuse, RZ ;  /* 0x000000292e2e7210 */ /* 0x088fe40007f5e0ff */
[----:B------:R-:W-:Y:S01]  /*47b90*/  IADD3 R42, P3, R42, R41, RZ ;  /* 0x000000292a2a7210 */ /* 0x000fe20007f7e0ff */
[----:B------:R2:W-:Y:S04]  /*47ba0*/  STL [R1+0x894], R39 ;  /* 0x0008942701007387 */ /* 0x0005e80000100800 */
[----:B------:R-:W-:Y:S04]  /*47bb0*/  STL [R1+0x890], R48 ;  /* 0x0008903001007387 */ /* 0x000fe80000100800 */
[----:B------:R-:W3:Y:S04]  /*47bc0*/  LDL.LU R54, [R1+0xf84] ;  /* 0x000f840001367983 */ /* 0x000ee80000300800 */
[----:B--2---:R-:W2:Y:S04]  /*47bd0*/  LDL.LU R39, [R1+0xf4c] ;  /* 0x000f4c0001277983 */ /* 0x004ea80000300800 */
[----:B------:R4:W-:Y:S01]  /*47be0*/  STL [R1+0x8cc], R46 ;  /* 0x0008cc2e01007387 */ /* 0x0009e20000100800 */
[----:B-1----:R-:W-:-:S02]  /*47bf0*/  IMAD.MOV.U32 R36, RZ, RZ, R46 ;  /* 0x000000ffff247224 */ /* 0x002fc400078e002e */
[----:B------:R-:W-:-:S05]  /*47c00*/  IMAD.X R47, R47, 0x1, R2, P2 ;  /* 0x000000012f2f7824 */ /* 0x000fca00010e0602 */
[----:B------:R-:W-:Y:S01]  /*47c10*/  STL [R1+0x8c8], R47 ;  /* 0x0008c82f01007387 */ /* 0x000fe20000100800 */
[----:B------:R-:W-:-:S03]  /*47c20*/  IADD3.X R44, R44, R2, RZ, P3, !PT ;  /* 0x000000022c2c7210 */ /* 0x000fc60001ffe4ff */
[----:B------:R-:W-:Y:S04]  /*47c30*/  STL [R1+0x8d4], R42 ;  /* 0x0008d42a01007387 */ /* 0x000fe80000100800 */
[----:B------:R-:W2:Y:S01]  /*47c40*/  LDL.LU R55, [R1+0xf78] ;  /* 0x000f780001377983 */ /* 0x000ea20000300800 */
[----:B------:R-:W-:-:S03]  /*47c50*/  IMAD.MOV.U32 R37, RZ, RZ, R47 ;  /* 0x000000ffff257224 */ /* 0x000fc600078e002f */
[----:B------:R1:W-:Y:S04]  /*47c60*/  STL [R1+0x8d0], R44 ;  /* 0x0008d02c01007387 */ /* 0x0003e80000100800 */
[----:B----4-:R-:W4:Y:S04]  /*47c70*/  LDL.LU R46, [R1+0xf40] ;  /* 0x000f4000012e7983 */ /* 0x010f280000300800 */
[----:B------:R1:W-:Y:S04]  /*47c80*/  LDGSTS.E [R3+0x1f400], [R36.64], P1 ;  /* 0x1f40000024037fae */ /* 0x0003e80008921848 */
[----:B------:R-:W4:Y:S01]  /*47c90*/  LDL.LU R48, [R1+0xf38] ;  /* 0x000f380001307983 */ /* 0x000f220000300800 */
[----:B-1----:R-:W-:Y:S01]  /*47ca0*/  IMAD.MOV.U32 R37, RZ, RZ, R44 ;  /* 0x000000ffff257224 */ /* 0x002fe200078e002c */
[----:B------:R-:W-:-:S02]  /*47cb0*/  MOV R36, R42 ;  /* 0x0000002a00247202 */ /* 0x000fc40000000f00 */
[----:B------:R-:W4:Y:S04]  /*47cc0*/  LDL.LU R44, [R1+0xf44] ;  /* 0x000f4400012c7983 */ /* 0x000f280000300800 */
[----:B------:R-:W4:Y:S04]  /*47cd0*/  LDL.LU R50, [R1+0xf00] ;  /* 0x000f000001327983 */ /* 0x000f280000300800 */
[----:B------:R-:W4:Y:S04]  /*47ce0*/  LDL.LU R42, [R1+0xf0c] ;  /* 0x000f0c00012a7983 */ /* 0x000f280000300800 */
[----:B------:R1:W-:Y:S01]  /*47cf0*/  LDGSTS.E [R3+0x1f600], [R36.64], P1 ;  /* 0x1f60000024037fae */ /* 0x0003e20008921848 */
[----:B------:R-:W-:-:S04]  /*47d00*/  ISETP.GT.AND P1, PT, R0, 0x2, PT ;  /* 0x000000020000780c */ /* 0x000fc80003f24270 */
[----:B-1----:R-:W-:Y:S02]  /*47d10*/  SEL R3, RZ, 0x4, !P1 ;  /* 0x00000004ff037807 */ /* 0x002fe40004800000 */
[----:B------:R-:W-:-:S05]  /*47d20*/  IADD3 R38, P1, R38, R41, RZ ;  /* 0x0000002926267210 */ /* 0x000fca0007f3e0ff */
[----:B------:R-:W-:Y:S01]  /*47d30*/  IMAD.X R43, R43, 0x1, R2, P1 ;  /* 0x000000012b2b7824 */ /* 0x000fe200008e0602 */
[----:B------:R-:W-:Y:S04]  /*47d40*/  STL [R1+0xf8c], R38 ;  /* 0x000f8c2601007387 */ /* 0x000fe80000100800 */
[----:B------:R1:W-:Y:S04]  /*47d50*/  STL [R1+0xf80], R43 ;  /* 0x000f802b01007387 */ /* 0x0003e80000100800 */
[----:B------:R-:W4:Y:S04]  /*47d60*/  LDL.LU R49, [R1+0xef8] ;  /* 0x000ef80001317983 */ /* 0x000f280000300800 */
[----:B------:R-:W4:Y:S01]  /*47d70*/  LDL.LU R47, [R1+0xf04] ;  /* 0x000f0400012f7983 */ /* 0x000f220000300800 */
[----:B------:R-:W-:Y:S01]  /*47d80*/  IMAD.MOV.U32 R37, RZ, RZ, R43 ;  /* 0x000000ffff257224 */ /* 0x000fe200078e002b */
[----:B------:R-:W-:-:S02]  /*47d90*/  MOV R36, R38 ;  /* 0x0000002600247202 */ /* 0x000fc40000000f00 */
[----:B-1----:R-:W4:Y:S04]  /*47da0*/  LDL.LU R43, [R1+0xec0] ;  /* 0x000ec000012b7983 */ /* 0x002f280000300800 */
[----:B------:R-:W4:Y:S01]  /*47db0*/  LDL.LU R38, [R1+0xecc] ;  /* 0x000ecc0001267983 */ /* 0x000f220000300800 */
        /* <DEDUP_REMOVED lines=11> */
[-C--:B---3--:R-:W-:Y:S02]  /*47e70*/  IADD3 R54, P3, R54, R41.reuse, RZ ;  /* 0x0000002936367210 */ /* 0x088fe40007f7e0ff */
[----:B--2---:R-:W-:-:S03]  /*47e80*/  IADD3 R39, P4, R39, R41, RZ ;  /* 0x0000002927277210 */ /* 0x004fc60007f9e0ff */
[----:B------:R-:W-:Y:S01]  /*47e90*/  IMAD.MOV.U32 R36, RZ, RZ, R54 ;  /* 0x000000ffff247224 */ /* 0x000fe200078e0036 */
[----:B------:R-:W-:Y:S01]  /*47ea0*/  STL [R1+0xf84], R54 ;  /* 0x000f843601007387 */ /* 0x000fe20000100800 */
[----:B------:R-:W-:-:S04]  /*47eb0*/  IMAD.X R55, R55, 0x1, R2, P3 ;  /* 0x0000000137377824 */ /* 0x000fc800018e0602 */
[----:B------:R-:W-:Y:S01]  /*47ec0*/  IMAD.MOV.U32 R37, RZ, RZ, R55 ;  /* 0x000000ffff257224 */ /* 0x000fe200078e0037 */
[----:B----4-:R-:W-:-:S04]  /*47ed0*/  IADD3.X R46, R46, R2, RZ, P4, !PT ;  /* 0x000000022e2e7210 */ /* 0x010fc800027fe4ff */
        /* <DEDUP_REMOVED lines=663> */
[----:B------:R1:W-:Y:S01]  /*4a850*/  STL [R1+0x8d8], R47 ;  /* 0x0008d82f01007387 */ /* 0x0003e20000100800 */
[----:B------:R-:W-:-:S03]  /*4a860*/  IADD3.X R44, R44, R2, RZ, P3, !PT ;  /* 0x000000022c2c7210 */ /* 0x000fc60001ffe4ff */
[----:B------:R-:W-:Y:S04]  /*4a870*/  STL [R1+0x8e4], R42 ;  /* 0x0008e42a01007387 */ /* 0x000fe80000100800 */
[----:B------:R-:W2:Y:S01]  /*4a880*/  LDL.LU R56, [R1+0xf68] ;  /* 0x000f680001387983 */ /* 0x000ea20000300800 */
[----:B------:R-:W-:-:S03]  /*4a890*/  IMAD.MOV.U32 R37, RZ, RZ, R47 ;  /* 0x000000ffff257224 */ /* 0x000fc600078e002f */
[----:B------:R1:W-:Y:S04]  /*4a8a0*/  STL [R1+0x8e0], R44 ;  /* 0x0008e02c01007387 */ /* 0x0003e80000100800 */
[----:B----4-:R-:W4:Y:S04]  /*4a8b0*/  LDL.LU R46, [R1+0xf30] ;  /* 0x000f3000012e7983 */ /* 0x010f280000300800 */
[----:B------:R1:W-:Y:S04]  /*4a8c0*/  LDGSTS.E [R3+0x1f800], [R36.64], P1 ;  /* 0x1f80000024037fae */ /* 0x0003e80008921848 */
[----:B-1----:R-:W4:Y:S01]  /*4a8d0*/  LDL.LU R47, [R1+0xf28] ;  /* 0x000f2800012f7983 */ /* 0x002f220000300800 */
[----:B------:R-:W-:Y:S01]  /*4a8e0*/  IMAD.MOV.U32 R37, RZ, RZ, R44 ;  /* 0x000000ffff257224 */ /* 0x000fe200078e002c */
        /* <DEDUP_REMOVED lines=253> */
[----:B------:R1:W-:Y:S04]  /*4b8c0*/  STL [R1+0x3ec], R42 ;  /* 0x0003ec2a01007387 */ /* 0x0003e80000100800 */
[----:B------:R-:W4:Y:S01]  /*4b8d0*/  LDL.LU R56, [R1+0x430] ;  /* 0x0004300001387983 */ /* 0x000f220000300800 */
[----:B------:R-:W-:-:S03]  /*4b8e0*/  IMAD.MOV.U32 R37, RZ, RZ, R49 ;  /* 0x000000ffff257224 */ /* 0x000fc600078e0031 */
[----:B------:R1:W-:Y:S04]  /*4b8f0*/  STL [R1+0x3e8], R43 ;  /* 0x0003e82b01007387 */ /* 0x0003e80000100800 */
[----:B-1----:R-:W4:Y:S04]  /*4b900*/  LDL.LU R48, [R1+0x468] ;  /* 0x0004680001307983 */ /* 0x002f280000300800 */
[----:B------:R1:W-:Y:S04]  /*4b910*/  LDGSTS.E [R3+0xae00], [R36.64], P2 ;  /* 0x0ae0000024037fae */ /* 0x0003e80009121848 */
[----:B------:R-:W4:Y:S01]  /*4b920*/  LDL.LU R49, [R1+0x470] ;  /* 0x0004700001317983 */ /* 0x000f220000300800 */
        /* <DEDUP_REMOVED lines=329> */
[----:B----4-:R-:W-:-:S03]  /*4cdc0*/  MOV R36, R43 ;  /* 0x0000002b00247202 */ /* 0x010fc60000000f00 */
[----:B------:R-:W4:Y:S01]  /*4cdd0*/  LDL.LU R55, [R1+0x834] ;  /* 0x0008340001377983 */ /* 0x000f220000300800 */
[----:B------:R-:W-:-:S03]  /*4cde0*/  IMAD.MOV.U32 R37, RZ, RZ, R54 ;  /* 0x000000ffff257224 */ /* 0x000fc600078e0036 */
[----:B------:R-:W4:Y:S01]  /*4cdf0*/  LDL.LU R43, [R1+0x86c] ;  /* 0x00086c00012b7983 */ /* 0x000f220000300800 */
[----:B------:R-:W-:-:S03]  /*4ce00*/  ISETP.GT.AND P1, PT, R0, 0x6f, PT ;  /* 0x0000006f0000780c */ /* 0x000fc60003f24270 */
[----:B------:R1:W-:Y:S01]  /*4ce10*/  LDGSTS.E [R3+0x1ac00], [R36.64], P2 ;  /* 0x1ac0000024037fae */ /* 0x0003e20009121848 */
[----:B------:R-:W-:-:S05]  /*4ce20*/  IADD3 R48, P3, R48, R41, RZ ;  /* 0x0000002930307210 */ /* 0x000fca0007f7e0ff */
[----:B------:R-:W-:Y:S01]  /*4ce30*/  IMAD.X R49, R49, 0x1, R2, P3 ;  /* 0x0000000131317824 */ /* 0x000fe200018e0602 */
[----:B------:R-:W-:Y:S04]  /*4ce40*/  STL [R1+0x7b4], R48 ;  /* 0x0007b43001007387 */ /* 0x000fe80000100800 */
[----:B------:R1:W-:Y:S02]  /*4ce50*/  STL [R1+0x7b0], R49 ;  /* 0x0007b03101007387 */ /* 0x0003e40000100800 */
[----:B-1----:R-:W-:Y:S01]  /*4ce60*/  IMAD.MOV.U32 R37, RZ, RZ, R49 ;  /* 0x000000ffff257224 */ /* 0x002fe200078e0031 */
[----:B------:R-:W-:-:S04]  /*4ce70*/  IADD3 R38, P4, R38, R41, RZ ;  /* 0x0000002926267210 */ /* 0x000fc80007f9e0ff */
[----:B------:R-:W-:Y:S01]  /*4ce80*/  IADD3.X R39, R39, R2, RZ, P4, !PT ;  /* 0x0000000227277210 */ /* 0x000fe200027fe4ff */
[----:B------:R-:W-:Y:S04]  /*4ce90*/  STL [R1+0x7ec], R38 ;  /* 0x0007ec2601007387 */ /* 0x000fe80000100800 */
[----:B------:R-:W4:Y:S01]  /*4cea0*/  LDL.LU R56, [R1+0x830] ;  /* 0x0008300001387983 */ /* 0x000f220000300800 */
[----:B------:R-:W-:-:S03]  /*4ceb0*/  SEL R36, RZ, 0x4, !P1 ;  /* 0x00000004ff247807 */ /* 0x000fc60004800000 */
[----:B------:R1:W-:Y:S04]  /*4cec0*/  STL [R1+0x7e8], R39 ;  /* 0x0007e82701007387 */ /* 0x0003e80000100800 */
[----:B------:R-:W4:Y:S01]  /*4ced0*/  LDL.LU R49, [R1+0x868] ;  /* 0x0008680001317983 */ /* 0x000f220000300800 */
[----:B------:R-:W-:-:S03]  /*4cee0*/  SEL R36, R36, RZ, !P0 ;  /* 0x000000ff24247207 */ /* 0x000fc60004000000 */
[----:B------:R-:W4:Y:S01]  /*4cef0*/  LDL.LU R54, [R1+0x870] ;  /* 0x0008700001367983 */ /* 0x000f220000300800 */
[----:B------:R-:W-:Y:S01]  /*4cf00*/  ISETP.NE.U32.AND P1, PT, R36, RZ, PT ;  /* 0x000000ff2400720c */ /* 0x000fe20003f25070 */
[----:B------:R-:W-:Y:S02]  /*4cf10*/  IMAD.MOV.U32 R36, RZ, RZ, R48 ;  /* 0x000000ffff247224 */ /* 0x000fe400078e0030 */
[----:B------:R-:W4:Y:S04]  /*4cf20*/  LDL.LU R48, [R1+0x874] ;  /* 0x0008740001307983 */ /* 0x000f280000300800 */
[----:B------:R1:W-:Y:S02]  /*4cf30*/  LDGSTS.E [R3+0x1ae00], [R36.64], P2 ;  /* 0x1ae0000024037fae */ /* 0x0003e40009121848 */
[----:B-1----:R-:W-:Y:S01]  /*4cf40*/  IMAD.MOV.U32 R37, RZ, RZ, R39 ;  /* 0x000000ffff257224 */ /* 0x002fe200078e0027 */
[----:B------:R-:W-:Y:S01]  /*4cf50*/  MOV R36, R38 ;  /* 0x0000002600247202 */ /* 0x000fe20000000f00 */
        /* <DEDUP_REMOVED lines=25> */
[----:B------:R1:W-:Y:S01]  /*4d0f0*/  LDGSTS.E [R3+0x1cc00], [R36.64], P2 ;  /* 0x1cc0000024037fae */ /* 0x0003e20009121848 */
[----:B------:R-:W-:-:S03]  /*4d100*/  IADD3 R43, P4, R43, R41, RZ ;  /* 0x000000292b2b7210 */ /* 0x000fc60007f9e0ff */
[----:B------:R-:W4:Y:S01]  /*4d110*/  LDL.LU R42, [R1+0x8f4] ;  /* 0x0008f400012a7983 */ /* 0x000f220000300800 */
[----:B-1----:R-:W-:-:S04]  /*4d120*/  SEL R36, RZ, 0x4, !P1 ;  /* 0x00000004ff247807 */ /* 0x002fc80004800000 */
[----:B------:R-:W-:-:S04]  /*4d130*/  SEL R36, R36, RZ, !P0 ;  /* 0x000000ff24247207 */ /* 0x000fc80004000000 */
[----:B------:R-:W-:Y:S01]  /*4d140*/  ISETP.NE.U32.AND P1, PT, R36, RZ, PT ;  /* 0x000000ff2400720c */ /* 0x000fe20003f25070 */
[----:B------:R-:W-:Y:S02]  /*4d150*/  IMAD.MOV.U32 R36, RZ, RZ, R55 ;  /* 0x000000ffff247224 */ /* 0x000fe400078e0037 */
[----:B------:R-:W-:Y:S01]  /*4d160*/  IMAD.X R56, R56, 0x1, R2, P3 ;  /* 0x0000000138387824 */ /* 0x000fe200018e0602 */
[----:B------:R-:W-:Y:S03]  /*4d170*/  STL [R1+0x834], R55 ;  /* 0x0008343701007387 */ /* 0x000fe60000100800 */
[----:B------:R-:W-:Y:S01]  /*4d180*/  IMAD.MOV.U32 R37, RZ, RZ, R56 ;  /* 0x000000ffff257224 */ /* 0x000fe200078e0038 */
[----:B------:R-:W-:Y:S01]  /*4d190*/  STL [R1+0x830], R56 ;  /* 0x0008303801007387 */ /* 0x000fe20000100800 */
[----:B------:R-:W-:-:S03]  /*4d1a0*/  IADD3.X R49, R49, R2, RZ, P4, !PT ;  /* 0x0000000231317210 */ /* 0x000fc600027fe4ff */
[----:B------:R-:W-:Y:S04]  /*4d1b0*/  STL [R1+0x86c], R43 ;  /* 0x00086c2b01007387 */ /* 0x000fe80000100800 */
[----:B------:R1:W-:Y:S01]  /*4d1c0*/  LDGSTS.E [R3+0x1ce00], [R36.64], P2 ;  /* 0x1ce0000024037fae */ /* 0x0003e20009121848 */
[----:B------:R-:W-:-:S03]  /*4d1d0*/  ISETP.GT.AND P2, PT, R0, 0x7b, PT ;  /* 0x0000007b0000780c */ /* 0x000fc60003f44270 */
[----:B------:R1:W-:Y:S01]  /*4d1e0*/  STL [R1+0x868], R49 ;  /* 0x0008683101007387 */ /* 0x0003e20000100800 */
[----:B------:R-:W-:Y:S01]  /*4d1f0*/  IADD3 R48, P3, R48, R41, RZ ;  /* 0x0000002930307210 */ /* 0x000fe20007f7e0ff */
[----:B-1----:R-:W-:Y:S01]  /*4d200*/  IMAD.MOV.U32 R37, RZ, RZ, R49 ;  /* 0x000000ffff257224 */ /* 0x002fe200078e0031 */
[----:B------:R-:W-:Y:S01]  /*4d210*/  MOV R36, R43 ;  /* 0x0000002b00247202 */ /* 0x000fe20000000f00 */
[----:B------:R-:W4:Y:S04]  /*4d220*/  LDL.LU R49, [R1+0x8e8] ;  /* 0x0008e80001317983 */ /* 0x000f280000300800 */
[----:B------:R-:W4:Y:S04]  /*4d230*/  LDL.LU R43, [R1+0x8f0] ;  /* 0x0008f000012b7983 */ /* 0x000f280000300800 */
[----:B------:R1:W-:Y:S01]  /*4d240*/  LDGSTS.E [R3+0x1dc00], [R36.64], P1 ;  /* 0x1dc0000024037fae */ /* 0x0003e20008921848 */
[----:B------:R-:W-:Y:S01]  /*4d250*/  IMAD.X R54, R54, 0x1, R2, P3 ;  /* 0x0000000136367824 */ /* 0x000fe200018e0602 */
[----:B------:R-:W-:-:S02]  /*4d260*/  IADD3 R38, P4, R38, R41, RZ ;  /* 0x0000002926267210 */ /* 0x000fc40007f9e0ff */
        /* <DEDUP_REMOVED lines=20> */
[----:B---3--:R-:W-:-:S05]  /*4d3b0*/  IADD3 R46, P3, R46, R41, RZ ;  /* 0x000000292e2e7210 */ /* 0x008fca0007f7e0ff */
[----:B------:R-:W-:Y:S01]  /*4d3c0*/  IMAD.X R47, R47, 0x1, R2, P3 ;  /* 0x000000012f2f7824 */ /* 0x000fe200018e0602 */
[----:B------:R-:W-:-:S03]  /*4d3d0*/  MOV R36, R46 ;  /* 0x0000002e00247202 */ /* 0x000fc60000000f00 */
[----:B------:R-:W-:Y:S01]  /*4d3e0*/  IMAD.MOV.U32 R37, RZ, RZ, R47 ;  /* 0x000000ffff257224 */ /* 0x000fe200078e002f */
[----:B------:R-:W-:Y:S04]  /*4d3f0*/  STL [R1+0x8b4], R46 ;  /* 0x0008b42e01007387 */ /* 0x000fe80000100800 */
[----:B------:R1:W-:Y:S04]  /*4d400*/  STL [R1+0x8b0], R47 ;  /* 0x0008b02f01007387 */ /* 0x0003e80000100800 */
[----:B------:R-:W3:Y:S04]  /*4d410*/  LDL.LU R48, [R1+0x938] ;  /* 0x0009380001307983 */ /* 0x000ee80000300800 */
[----:B------:R4:W-:Y:S01]  /*4d420*/  LDGSTS.E [R3+0x1ee00], [R36.64], P2 ;  /* 0x1ee0000024037fae */ /* 0x0009e20009121848 */
[----:B--2---:R-:W-:-:S03]  /*4d430*/  IADD3 R44, P2, R44, R41, RZ ;  /* 0x000000292c2c7210 */ /* 0x004fc60007f5e0ff */
[----:B-1----:R-:W2:Y:S01]  /*4d440*/  LDL.LU R47, [R1+0x93c] ;  /* 0x00093c00012f7983 */ /* 0x002ea20000300800 */
[----:B----4-:R-:W-:-:S03]  /*4d450*/  IADD3 R42, P3, R42, R41, RZ ;  /* 0x000000292a2a7210 */ /* 0x010fc60007f7e0ff */
[----:B------:R-:W1:Y:S04]  /*4d460*/  S2R R41, SR_TID.X ;  /* 0x0000000000297919 */ /* 0x000e680000002100 */
[----:B------:R-:W4:Y:S01]  /*4d470*/  LDL.LU R46, [R1+0x97c] ;  /* 0x00097c00012e7983 */ /* 0x000f220000300800 */
[----:B------:R-:W-:-:S03]  /*4d480*/  IMAD.MOV.U32 R36, RZ, RZ, R44 ;  /* 0x000000ffff247224 */ /* 0x000fc600078e002c */
[----:B------:R-:W-:Y:S04]  /*4d490*/  STL [R1+0x8ec], R44 ;  /* 0x0008ec2c01007387 */ /* 0x000fe80000100800 */
[----:B------:R-:W-:Y:S01]  /*4d4a0*/  STL [R1+0x8f4], R42 ;  /* 0x0008f42a01007387 */ /* 0x000fe20000100800 */
[----:B-1----:R-:W-:Y:S01]  /*4d4b0*/  LOP3.LUT R41, R41, 0x7f, RZ, 0xc0, !PT ;  /* 0x0000007f29297812 */ /* 0x002fe200078ec0ff */
[----:B------:R-:W-:Y:S01]  /*4d4c0*/  IMAD.X R49, R49, 0x1, R2, P2 ;  /* 0x0000000131317824 */ /* 0x000fe200010e0602 */
[----:B------:R-:W-:-:S03]  /*4d4d0*/  IADD3.X R43, R43, R2, RZ, P3, !PT ;  /* 0x000000022b2b7210 */ /* 0x000fc60001ffe4ff */
[----:B------:R-:W-:Y:S01]  /*4d4e0*/  IMAD.MOV.U32 R37, RZ, RZ, R49 ;  /* 0x000000ffff257224 */ /* 0x000fe200078e0031 */
[----:B------:R1:W-:Y:S04]  /*4d4f0*/  STL [R1+0x8e8], R49 ;  /* 0x0008e83101007387 */ /* 0x0003e80000100800 */
[----:B------:R1:W-:Y:S04]  /*4d500*/  LDGSTS.E [R3+0x1fc00], [R36.64], P1 ;  /* 0x1fc0000024037fae */ /* 0x0003e80008921848 */
[----:B-1----:R-:W4:Y:S04]  /*4d510*/  LDL.LU R49, [R1+0x978] ;  /* 0x0009780001317983 */ /* 0x002f280000300800 */
[----:B------:R1:W-:Y:S01]  /*4d520*/  STL [R1+0x8f0], R43 ;  /* 0x0008f02b01007387 */ /* 0x0003e20000100800 */
[----:B------:R-:W-:-:S03]  /*4d530*/  IMAD.MOV.U32 R37, RZ, RZ, R43 ;  /* 0x000000ffff257224 */ /* 0x000fc600078e002b */
[----:B------:R-:W4:Y:S01]  /*4d540*/  LDL.LU R44, [R1+0x9b8] ;  /* 0x0009b800012c7983 */ /* 0x000f220000300800 */
[----:B------:R-:W-:-:S03]  /*4d550*/  MOV R36, R42 ;  /* 0x0000002a00247202 */ /* 0x000fc60000000f00 */
[----:B-1----:R-:W4:Y:S04]  /*4d560*/  LDL.LU R43, [R1+0x9bc] ;  /* 0x0009bc00012b7983 */ /* 0x002f280000300800 */
[----:B------:R1:W-:Y:S01]  /*4d570*/  LDGSTS.E [R3+0x1fe00], [R36.64], P1 ;  /* 0x1fe0000024037fae */ /* 0x0003e20008921848 */
[----:B------:R-:W-:-:S03]  /*4d580*/  ISETP.GE.AND P1, PT, R41, R0, PT ;  /* 0x000000002900720c */ /* 0x000fc60003f26270 */
[----:B------:R-:W4:Y:S01]  /*4d590*/  LDL.LU R42, [R1+0x9f8] ;  /* 0x0009f800012a7983 */ /* 0x000f220000300800 */
[----:B------:R-:W-:-:S03]  /*4d5a0*/  SEL R0, RZ, 0x4, P1 ;  /* 0x00000004ff007807 */ /* 0x000fc60000800000 */
[----:B------:R-:W4:Y:S04]  /*4d5b0*/  LDL.LU R41, [R1+0x9fc] ;  /* 0x0009fc0001297983 */ /* 0x000f280000300800 */
[----:B------:R-:W0:Y:S01]  /*4d5c0*/  LDGDEPBAR ;  /* 0x00000000000079af */ /* 0x000e220000000000 */
[----:B------:R-:W-:-:S04]  /*4d5d0*/  IADD3 R38, P1, R38, UR7, RZ ;  /* 0x0000000726267c10 */ /* 0x000fc8000ff3e0ff */
[----:B------:R-:W-:Y:S01]  /*4d5e0*/  IADD3.X R39, R39, UR6, RZ, P1, !PT ;  /* 0x0000000627277c10 */ /* 0x000fe20008ffe4ff */
[----:B------:R-:W-:Y:S01]  /*4d5f0*/  STL [R1+0x8fc], R38 ;  /* 0x0008fc2601007387 */ /* 0x000fe20000100800 */
[----:B-1----:R-:W-:-:S03]  /*4d600*/  IMAD.MOV.U32 R36, RZ, RZ, R38 ;  /* 0x000000ffff247224 */ /* 0x002fc600078e0026 */
[----:B------:R1:W-:Y:S01]  /*4d610*/  STL [R1+0x8f8], R39 ;  /* 0x0008f82701007387 */ /* 0x0003e20000100800 */
[----:B------:R-:W-:-:S03]  /*4d620*/  IMAD.MOV.U32 R37, RZ, RZ, R39 ;  /* 0x000000ffff257224 */ /* 0x000fc600078e0027 */
[----:B-1----:R-:W4:Y:S04]  /*4d630*/  LDL.LU R39, [R1+0xa38] ;  /* 0x000a380001277983 */ /* 0x002f280000300800 */
[----:B------:R-:W4:Y:S01]  /*4d640*/  LDL.LU R38, [R1+0xa3c] ;  /* 0x000a3c0001267983 */ /* 0x000f220000300800 */
[----:B------:R-:W-:-:S04]  /*4d650*/  SEL R0, R0, RZ, !P0 ;  /* 0x000000ff00007207 */ /* 0x000fc80004000000 */
[----:B------:R-:W-:Y:S01]  /*4d660*/  ISETP.NE.U32.AND P0, PT, R0, RZ, PT ;  /* 0x000000ff0000720c */ /* 0x000fe20003f05070 */
[----:B------:R-:W-:-:S05]  /*4d670*/  IMAD.U32 R0, RZ, RZ, UR5 ;  /* 0x00000005ff007e24 */ /* 0x000fca000f8e00ff */
[----:B------:R-:W-:-:S04]  /*4d680*/  LEA R0, R0, R45, 0x10 ;  /* 0x0000002d00007211 */ /* 0x000fc800078e80ff */
[----:B------:R-:W-:-:S05]  /*4d690*/  IADD3 R3, R0, 0x100000, RZ ;  /* 0x0010000000037810 */ /* 0x000fca0007ffe0ff */
[----:B------:R1:W-:Y:S01]  /*4d6a0*/  LDGSTS.E [R3+-0x80000], [R36.64], P0 ;  /* 0x8000000024037fae */ /* 0x0003e20008121848 */
[----:B--2---:R-:W-:-:S04]  /*4d6b0*/  IADD3 R47, P1, R47, UR7, RZ ;  /* 0x000000072f2f7c10 */ /* 0x004fc8000ff3e0ff */
[----:B---3--:R-:W-:Y:S01]  /*4d6c0*/  IADD3.X R48, R48, UR6, RZ, P1, !PT ;  /* 0x0000000630307c10 */ /* 0x008fe20008ffe4ff */
[----:B------:R-:W-:Y:S01]  /*4d6d0*/  STL [R1+0x93c], R47 ;  /* 0x00093c2f01007387 */ /* 0x000fe20000100800 */
[----:B-1----:R-:W-:-:S03]  /*4d6e0*/  MOV R36, R47 ;  /* 0x0000002f00247202 */ /* 0x002fc60000000f00 */
[----:B------:R1:W-:Y:S01]  /*4d6f0*/  STL [R1+0x938], R48 ;  /* 0x0009383001007387 */ /* 0x0003e20000100800 */
[----:B------:R-:W-:Y:S01]  /*4d700*/  IMAD.MOV.U32 R37, RZ, RZ, R48 ;  /* 0x000000ffff257224 */ /* 0x000fe200078e0030 */
[----:B----4-:R-:W-:-:S04]  /*4d710*/  IADD3 R46, P1, R46, UR7, RZ ;  /* 0x000000072e2e7c10 */ /* 0x010fc8000ff3e0ff */
[----:B------:R2:W-:Y:S04]  /*4d720*/  LDGSTS.E [R3+-0x7f000], [R36.64], P0 ;  /* 0x8100000024037fae */ /* 0x0005e80008121848 */
[----:B-1----:R-:W3:Y:S04]  /*4d730*/  LDL.LU R48, [R1+0xa78] ;  /* 0x000a780001307983 */ /* 0x002ee80000300800 */
[----:B------:R-:W4:Y:S04]  /*4d740*/  LDL.LU R47, [R1+0xa7c] ;  /* 0x000a7c00012f7983 */ /* 0x000f280000300800 */
[----:B------:R-:W-:Y:S01]  /*4d750*/  STL [R1+0x97c], R46 ;  /* 0x00097c2e01007387 */ /* 0x000fe20000100800 */
[----:B--2---:R-:W-:Y:S01]  /*4d760*/  IMAD.MOV.U32 R36, RZ, RZ, R46 ;  /* 0x000000ffff247224 */ /* 0x004fe200078e002e */
[----:B------:R-:W-:-:S04]  /*4d770*/  IADD3.X R49, R49, UR6, RZ, P1, !PT ;  /* 0x0000000631317c10 */ /* 0x000fc80008ffe4ff */
[----:B------:R-:W-:Y:S01]  /*4d780*/  MOV R37, R49 ;  /* 0x0000003100257202 */ /* 0x000fe20000000f00 */
[----:B------:R1:W-:Y:S04]  /*4d790*/  STL [R1+0x978], R49 ;  /* 0x0009783101007387 */ /* 0x0003e80000100800 */
[----:B------:R2:W-:Y:S01]  /*4d7a0*/  LDGSTS.E [R3+-0x7e000], [R36.64], P0 ;  /* 0x8200000024037fae */ /* 0x0005e20008121848 */
[----:B------:R-:W-:-:S03]  /*4d7b0*/  IADD3 R43, P1, R43, UR7, RZ ;  /* 0x000000072b2b7c10 */ /* 0x000fc6000ff3e0ff */
[----:B-1----:R-:W3:Y:S04]  /*4d7c0*/  LDL.LU R49, [R1+0xab8] ;  /* 0x000ab80001317983 */ /* 0x002ee80000300800 */
[----:B------:R-:W3:Y:S01]  /*4d7d0*/  LDL.LU R46, [R1+0xabc] ;  /* 0x000abc00012e7983 */ /* 0x000ee20000300800 */
[----:B------:R-:W-:Y:S01]  /*4d7e0*/  IADD3.X R44, R44, UR6, RZ, P1, !PT ;  /* 0x000000062c2c7c10 */ /* 0x000fe20008ffe4ff */
[----:B--2---:R-:W-:Y:S02]  /*4d7f0*/  IMAD.MOV.U32 R36, RZ, RZ, R43 ;  /* 0x000000ffff247224 */ /* 0x004fe400078e002b */
[----:B------:R-:W-:Y:S02]  /*4d800*/  STL [R1+0x9bc], R43 ;  /* 0x0009bc2b01007387 */ /* 0x000fe40000100800 */
[----:B------:R-:W-:-:S02]  /*4d810*/  IMAD.MOV.U32 R37, RZ, RZ, R44 ;  /* 0x000000ffff257224 */ /* 0x000fc400078e002c */
[----:B------:R1:W-:Y:S01]  /*4d820*/  STL [R1+0x9b8], R44 ;  /* 0x0009b82c01007387 */ /* 0x0003e20000100800 */
[----:B------:R-:W-:-:S03]  /*4d830*/  IADD3 R41, P1, R41, UR7, RZ ;  /* 0x0000000729297c10 */ /* 0x000fc6000ff3e0ff */
[----:B------:R2:W-:Y:S04]  /*4d840*/  LDGSTS.E [R3+-0x7d000], [R36.64], P0 ;  /* 0x8300000024037fae */ /* 0x0005e80008121848 */
[----:B-1----:R-:W3:Y:S04]  /*4d850*/  LDL.LU R44, [R1+0xaf8] ;  /* 0x000af800012c7983 */ /* 0x002ee80000300800 */
[----:B------:R-:W3:Y:S01]  /*4d860*/  LDL.LU R43, [R1+0xafc] ;  /* 0x000afc00012b7983 */ /* 0x000ee20000300800 */
[----:B------:R-:W-:-:S03]  /*4d870*/  IADD3.X R42, R42, UR6, RZ, P1, !PT ;  /* 0x000000062a2a7c10 */ /* 0x000fc60008ffe4ff */
[----:B------:R-:W-:Y:S01]  /*4d880*/  STL [R1+0x9fc], R41 ;  /* 0x0009fc2901007387 */ /* 0x000fe20000100800 */
[----:B--2---:R-:W-:Y:S01]  /*4d890*/  MOV R36, R41 ;  /* 0x0000002900247202 */ /* 0x004fe20000000f00 */
[----:B------:R-:W-:Y:S02]  /*4d8a0*/  IMAD.MOV.U32 R37, RZ, RZ, R42 ;  /* 0x000000ffff257224 */ /* 0x000fe400078e002a */
[----:B------:R1:W-:Y:S04]  /*4d8b0*/  STL [R1+0x9f8], R42 ;  /* 0x0009f82a01007387 */ /* 0x0003e80000100800 */
[----:B------:R2:W-:Y:S04]  /*4d8c0*/  LDGSTS.E [R3+-0x7c000], [R36.64], P0 ;  /* 0x8400000024037fae */ /* 0x0005e80008121848 */
[----:B-1----:R-:W3:Y:S04]  /*4d8d0*/  LDL.LU R42, [R1+0xb38] ;  /* 0x000b3800012a7983 */ /* 0x002ee80000300800 */
[----:B------:R-:W3:Y:S01]  /*4d8e0*/  LDL.LU R41, [R1+0xb3c] ;  /* 0x000b3c0001297983 */ /* 0x000ee20000300800 */
[----:B------:R-:W-:-:S04]  /*4d8f0*/  IADD3 R38, P1, R38, UR7, RZ ;  /* 0x0000000726267c10 */ /* 0x000fc8000ff3e0ff */
[----:B------:R-:W-:Y:S01]  /*4d900*/  IADD3.X R39, R39, UR6, RZ, P1, !PT ;  /* 0x0000000627277c10 */ /* 0x000fe20008ffe4ff */
[----:B------:R-:W-:Y:S01]  /*4d910*/  STL [R1+0xa3c], R38 ;  /* 0x000a3c2601007387 */ /* 0x000fe20000100800 */
[----:B--2---:R-:W-:Y:S02]  /*4d920*/  IMAD.MOV.U32 R36, RZ, RZ, R38 ;  /* 0x000000ffff247224 */ /* 0x004fe400078e0026 */
[----:B------:R-:W-:Y:S01]  /*4d930*/  MOV R37, R39 ;  /* 0x0000002700257202 */ /* 0x000fe20000000f00 */
[----:B------:R1:W-:Y:S04]  /*4d940*/  STL [R1+0xa38], R39 ;  /* 0x000a382701007387 */ /* 0x0003e80000100800 */
[----:B------:R2:W-:Y:S04]  /*4d950*/  LDGSTS.E [R3+-0x7b000], [R36.64], P0 ;  /* 0x8500000024037fae */ /* 0x0005e80008121848 */
[----:B-1----:R-:W3:Y:S04]  /*4d960*/  LDL.LU R39, [R1+0xb78] ;  /* 0x000b780001277983 */ /* 0x002ee80000300800 */
[----:B------:R-:W3:Y:S01]  /*4d970*/  LDL.LU R38, [R1+0xb7c] ;  /* 0x000b7c0001267983 */ /* 0x000ee20000300800 */
[----:B----4-:R-:W-:-:S04]  /*4d980*/  IADD3 R47, P1, R47, UR7, RZ ;  /* 0x000000072f2f7c10 */ /* 0x010fc8000ff3e0ff */
[----:B---3--:R-:W-:Y:S01]  /*4d990*/  IADD3.X R48, R48, UR6, RZ, P1, !PT ;  /* 0x0000000630307c10 */ /* 0x008fe20008ffe4ff */
[----:B------:R-:W-:Y:S01]  /*4d9a0*/  STL [R1+0xa7c], R47 ;  /* 0x000a7c2f01007387 */ /* 0x000fe20000100800 */
[----:B--2---:R-:W-:-:S03]  /*4d9b0*/  IMAD.MOV.U32 R36, RZ, RZ, R47 ;  /* 0x000000ffff247224 */ /* 0x004fc600078e002f */
[----:B------:R1:W-:Y:S01]  /*4d9c0*/  STL [R1+0xa78], R48 ;  /* 0x000a783001007387 */ /* 0x0003e20000100800 */
[----:B------:R-:W-:-:S05]  /*4d9d0*/  IMAD.MOV.U32 R37, RZ, RZ, R48 ;  /* 0x000000ffff257224 */ /* 0x000fca00078e0030 */
[----:B------:R2:W-:Y:S04]  /*4d9e0*/  LDGSTS.E [R3+-0x7a000], [R36.64], P0 ;  /* 0x8600000024037fae */ /* 0x0005e80008121848 */
[----:B-1----:R-:W3:Y:S04]  /*4d9f0*/  LDL.LU R48, [R1+0xbb8] ;  /* 0x000bb80001307983 */ /* 0x002ee80000300800 */
[----:B------:R-:W4:Y:S01]  /*4da00*/  LDL.LU R47, [R1+0xbbc] ;  /* 0x000bbc00012f7983 */ /* 0x000f220000300800 */
[----:B------:R-:W-:-:S04]  /*4da10*/  IADD3 R46, P1, R46, UR7, RZ ;  /* 0x000000072e2e7c10 */ /* 0x000fc8000ff3e0ff */
[----:B------:R-:W-:Y:S01]  /*4da20*/  IADD3.X R49, R49, UR6, RZ, P1, !PT ;  /* 0x0000000631317c10 */ /* 0x000fe20008ffe4ff */
[----:B------:R-:W-:Y:S01]  /*4da30*/  STL [R1+0xabc], R46 ;  /* 0x000abc2e01007387 */ /* 0x000fe20000100800 */
[----:B--2---:R-:W-:-:S03]  /*4da40*/  MOV R36, R46 ;  /* 0x0000002e00247202 */ /* 0x004fc60000000f00 */
[----:B------:R1:W-:Y:S01]  /*4da50*/  STL [R1+0xab8], R49 ;  /* 0x000ab83101007387 */ /* 0x0003e20000100800 */
[----:B------:R-:W-:-:S05]  /*4da60*/  IMAD.MOV.U32 R37, RZ, RZ, R49 ;  /* 0x000000ffff257224 */ /* 0x000fca00078e0031 */
[----:B------:R2:W-:Y:S04]  /*4da70*/  LDGSTS.E [R3+-0x79000], [R36.64], P0 ;  /* 0x8700000024037fae */ /* 0x0005e80008121848 */
[----:B-1----:R-:W3:Y:S01]  /*4da80*/  LDL.LU R49, [R1+0xbf8] ;  /* 0x000bf80001317983 */ /* 0x002ee20000300800 */
[----:B------:R-:W-:-:S03]  /*4da90*/  IADD3 R43, P1, R43, UR7, RZ ;  /* 0x000000072b2b7c10 */ /* 0x000fc6000ff3e0ff */
[----:B------:R-:W3:Y:S01]  /*4daa0*/  LDL.LU R46, [R1+0xbfc] ;  /* 0x000bfc00012e7983 */ /* 0x000ee20000300800 */
[----:B------:R-:W-:-:S03]  /*4dab0*/  IADD3.X R44, R44, UR6, RZ, P1, !PT ;  /* 0x000000062c2c7c10 */ /* 0x000fc60008ffe4ff */
[----:B------:R-:W-:Y:S01]  /*4dac0*/  STL [R1+0xafc], R43 ;  /* 0x000afc2b01007387 */ /* 0x000fe20000100800 */
[----:B--2---:R-:W-:Y:S01]  /*4dad0*/  IMAD.MOV.U32 R36, RZ, RZ, R43 ;  /* 0x000000ffff247224 */ /* 0x004fe200078e002b */
[----:B------:R-:W-:Y:S02]  /*4dae0*/  MOV R37, R44 ;  /* 0x0000002c00257202 */ /* 0x000fe40000000f00 */
[----:B------:R1:W-:Y:S04]  /*4daf0*/  STL [R1+0xaf8], R44 ;  /* 0x000af82c01007387 */ /* 0x0003e80000100800 */
[----:B------:R2:W-:Y:S04]  /*4db00*/  LDGSTS.E [R3+-0x78000], [R36.64], P0 ;  /* 0x8800000024037fae */ /* 0x0005e80008121848 */
[----:B-1----:R-:W3:Y:S01]  /*4db10*/  LDL.LU R44, [R1+0xc38] ;  /* 0x000c3800012c7983 */ /* 0x002ee20000300800 */
[----:B------:R-:W-:-:S03]  /*4db20*/  IADD3 R41, P1, R41, UR7, RZ ;  /* 0x0000000729297c10 */ /* 0x000fc6000ff3e0ff */
[----:B------:R-:W3:Y:S01]  /*4db30*/  LDL.LU R43, [R1+0xc3c] ;  /* 0x000c3c00012b7983 */ /* 0x000ee20000300800 */
[----:B------:R-:W-:-:S03]  /*4db40*/  IADD3.X R42, R42, UR6, RZ, P1, !PT ;  /* 0x000000062a2a7c10 */ /* 0x000fc60008ffe4ff */
[----:B------:R-:W-:Y:S01]  /*4db50*/  STL [R1+0xb3c], R41 ;  /* 0x000b3c2901007387 */ /* 0x000fe20000100800 */
[----:B--2---:R-:W-:-:S03]  /*4db60*/  IMAD.MOV.U32 R36, RZ, RZ, R41 ;  /* 0x000000ffff247224 */ /* 0x004fc600078e0029 */
[----:B------:R1:W-:Y:S01]  /*4db70*/  STL [R1+0xb38], R42 ;  /* 0x000b382a01007387 */ /* 0x0003e20000100800 */
[----:B------:R-:W-:-:S05]  /*4db80*/  IMAD.MOV.U32 R37, RZ, RZ, R42 ;  /* 0x000000ffff257224 */ /* 0x000fca00078e002a */
[----:B------:R2:W-:Y:S04]  /*4db90*/  LDGSTS.E [R3+-0x77000], [R36.64], P0 ;  /* 0x8900000024037fae */ /* 0x0005e80008121848 */
[----:B-1----:R-:W3:Y:S04]  /*4dba0*/  LDL.LU R42, [R1+0xc78] ;  /* 0x000c7800012a7983 */ /* 0x002ee80000300800 */
[----:B------:R-:W3:Y:S01]  /*4dbb0*/  LDL.LU R41, [R1+0xc7c] ;  /* 0x000c7c0001297983 */ /* 0x000ee20000300800 */
[----:B------:R-:W-:-:S04]  /*4dbc0*/  IADD3 R38, P1, R38, UR7, RZ ;  /* 0x0000000726267c10 */ /* 0x000fc8000ff3e0ff */
[----:B------:R-:W-:Y:S01]  /*4dbd0*/  IADD3.X R39, R39, UR6, RZ, P1, !PT ;  /* 0x0000000627277c10 */ /* 0x000fe20008ffe4ff */
[----:B------:R-:W-:Y:S01]  /*4dbe0*/  STL [R1+0xb7c], R38 ;  /* 0x000b7c2601007387 */ /* 0x000fe20000100800 */
[----:B--2---:R-:W-:-:S03]  /*4dbf0*/  MOV R36, R38 ;  /* 0x0000002600247202 */ /* 0x004fc60000000f00 */
[----:B------:R1:W-:Y:S01]  /*4dc00*/  STL [R1+0xb78], R39 ;  /* 0x000b782701007387 */ /* 0x0003e20000100800 */
[----:B------:R-:W-:-:S05]  /*4dc10*/  IMAD.MOV.U32 R37, RZ, RZ, R39 ;  /* 0x000000ffff257224 */ /* 0x000fca00078e0027 */
[----:B------:R2:W-:Y:S04]  /*4dc20*/  LDGSTS.E [R3+-0x76000], [R36.64], P0 ;  /* 0x8a00000024037fae */ /* 0x0005e80008121848 */
[----:B-1----:R-:W3:Y:S04]  /*4dc30*/  LDL.LU R39, [R1+0xcb8] ;  /* 0x000cb80001277983 */ /* 0x002ee80000300800 */
[----:B------:R-:W3:Y:S01]  /*4dc40*/  LDL.LU R38, [R1+0xcbc] ;  /* 0x000cbc0001267983 */ /* 0x000ee20000300800 */
[----:B----4-:R-:W-:-:S04]  /*4dc50*/  IADD3 R47, P1, R47, UR7, RZ ;  /* 0x000000072f2f7c10 */ /* 0x010fc8000ff3e0ff */
[----:B---3--:R-:W-:Y:S01]  /*4dc60*/  IADD3.X R48, R48, UR6, RZ, P1, !PT ;  /* 0x0000000630307c10 */ /* 0x008fe20008ffe4ff */
[----:B------:R-:W-:Y:S01]  /*4dc70*/  STL [R1+0xbbc], R47 ;  /* 0x000bbc2f01007387 */ /* 0x000fe20000100800 */
[----:B--2---:R-:W-:Y:S02]  /*4dc80*/  IMAD.MOV.U32 R36, RZ, RZ, R47 ;  /* 0x000000ffff247224 */ /* 0x004fe400078e002f */
[----:B------:R-:W-:Y:S01]  /*4dc90*/  MOV R37, R48 ;  /* 0x0000003000257202 */ /* 0x000fe20000000f00 */
[----:B------:R1:W-:Y:S04]  /*4dca0*/  STL [R1+0xbb8], R48 ;  /* 0x000bb83001007387 */ /* 0x0003e80000100800 */
[----:B------:R2:W-:Y:S04]  /*4dcb0*/  LDGSTS.E [R3+-0x75000], [R36.64], P0 ;  /* 0x8b00000024037fae */ /* 0x0005e80008121848 */
[----:B-1----:R-:W3:Y:S04]  /*4dcc0*/  LDL.LU R48, [R1+0x900] ;  /* 0x0009000001307983 */ /* 0x002ee80000300800 */
[----:B------:R-:W4:Y:S01]  /*4dcd0*/  LDL.LU R47, [R1+0x904] ;  /* 0x00090400012f7983 */ /* 0x000f220000300800 */
[----:B------:R-:W-:-:S04]  /*4dce0*/  IADD3 R46, P1, R46, UR7, RZ ;  /* 0x000000072e2e7c10 */ /* 0x000fc8000ff3e0ff */
[----:B------:R-:W-:Y:S01]  /*4dcf0*/  IADD3.X R49, R49, UR6, RZ, P1, !PT ;  /* 0x0000000631317c10 */ /* 0x000fe20008ffe4ff */
[----:B------:R-:W-:Y:S01]  /*4dd00*/  STL [R1+0xbfc], R46 ;  /* 0x000bfc2e01007387 */ /* 0x000fe20000100800 */
[----:B--2---:R-:W-:-:S03]  /*4dd10*/  IMAD.MOV.U32 R36, RZ, RZ, R46 ;  /* 0x000000ffff247224 */ /* 0x004fc600078e002e */
        /* <DEDUP_REMOVED lines=21> */
[----:B-1----:R-:W3:Y:S04]  /*4de70*/  LDL.LU R42, [R1+0x9c0] ;  /* 0x0009c000012a7983 */ /* 0x002ee80000300800 */
[----:B------:R-:W3:Y:S01]  /*4de80*/  LDL.LU R41, [R1+0x9c4] ;  /* 0x0009c40001297983 */ /* 0x000ee20000300800 */
[----:B------:R-:W-:-:S04]  /*4de90*/  IADD3 R38, P1, R38, UR7, RZ ;  /* 0x0000000726267c10 */ /* 0x000fc8000ff3e0ff */
[----:B------:R-:W-:Y:S01]  /*4dea0*/  IADD3.X R39, R39, UR6, RZ, P1, !PT ;  /* 0x0000000627277c10 */ /* 0x000fe20008ffe4ff */
[----:B------:R-:W-:Y:S01]  /*4deb0*/  STL [R1+0xcbc], R38 ;  /* 0x000cbc2601007387 */ /* 0x000fe20000100800 */
[----:B--2---:R-:W-:-:S03]  /*4dec0*/  IMAD.MOV.U32 R36, RZ, RZ, R38 ;  /* 0x000000ffff247224 */ /* 0x004fc600078e0026 */
[----:B------:R1:W-:Y:S01]  /*4ded0*/  STL [R1+0xcb8], R39 ;  /* 0x000cb82701007387 */ /* 0x0003e20000100800 */
[----:B------:R-:W-:-:S03]  /*4dee0*/  IMAD.MOV.U32 R37, RZ, RZ, R39 ;  /* 0x000000ffff257224 */ /* 0x000fc600078e0027 */
[----:B-1----:R-:W2:Y:S04]  /*4def0*/  LDL.LU R39, [R1+0xa00] ;  /* 0x000a000001277983 */ /* 0x002ea80000300800 */
[----:B------:R-:W2:Y:S01]  /*4df00*/  LDL.LU R38, [R1+0xa04] ;  /* 0x000a040001267983 */ /* 0x000ea20000300800 */
[----:B------:R-:W-:Y:S02]  /*4df10*/  IADD3 R0, R0, 0x100000, RZ ;  /* 0x0010000000007810 */ /* 0x000fe40007ffe0ff */
[----:B------:R-:W-:-:S03]  /*4df20*/  LOP3.LUT R54, R57, 0x10, RZ, 0x3c, !PT ;  /* 0x0000001039367812 */ /* 0x000fc600078e3cff */
[----:B------:R1:W-:Y:S02]  /*4df30*/  LDGSTS.E [R0+-0x71000], [R36.64], P0 ;  /* 0x8f00000024007fae */ /* 0x0003e40008121848 */
[----:B-1----:R-:W-:-:S05]  /*4df40*/  MOV R0, UR5 ;  /* 0x0000000500007c02 */ /* 0x002fca0008000f00 */
[----:B------:R-:W-:-:S05]  /*4df50*/  IMAD R0, R0, 0x10000, R54 ;  /* 0x0001000000007824 */ /* 0x000fca00078e0236 */
[----:B------:R-:W-:Y:S02]  /*4df60*/  IADD3 R3, R0, 0x100000, RZ ;  /* 0x0010000000037810 */ /* 0x000fe40007ffe0ff */
[----:B----4-:R-:W-:-:S04]  /*4df70*/  IADD3 R47, P1, R47, UR7, RZ ;  /* 0x000000072f2f7c10 */ /* 0x010fc8000ff3e0ff */
[----:B---3--:R-:W-:Y:S01]  /*4df80*/  IADD3.X R48, R48, UR6, RZ, P1, !PT ;  /* 0x0000000630307c10 */ /* 0x008fe20008ffe4ff */
[----:B------:R-:W-:Y:S01]  /*4df90*/  STL [R1+0x904], R47 ;  /* 0x0009042f01007387 */ /* 0x000fe20000100800 */
[----:B------:R-:W-:Y:S02]  /*4dfa0*/  IMAD.MOV.U32 R36, RZ, RZ, R47 ;  /* 0x000000ffff247224 */ /* 0x000fe400078e002f */
[----:B------:R-:W-:Y:S01]  /*4dfb0*/  MOV R37, R48 ;  /* 0x0000003000257202 */ /* 0x000fe20000000f00 */
[----:B------:R1:W-:Y:S04]  /*4dfc0*/  STL [R1+0x900], R48 ;  /* 0x0009003001007387 */ /* 0x0003e80000100800 */
[----:B------:R3:W-:Y:S04]  /*4dfd0*/  LDGSTS.E [R3+-0x7fe00], [R36.64], P0 ;  /* 0x8020000024037fae */ /* 0x0007e80008121848 */
[----:B-1----:R-:W4:Y:S04]  /*4dfe0*/  LDL.LU R48, [R1+0xa40] ;  /* 0x000a400001307983 */ /* 0x002f280000300800 */
[----:B------:R-:W4:Y:S01]  /*4dff0*/  LDL.LU R47, [R1+0xa44] ;  /* 0x000a4400012f7983 */ /* 0x000f220000300800 */
[----:B------:R-:W-:-:S04]  /*4e000*/  IADD3 R46, P1, R46, UR7, RZ ;  /* 0x000000072e2e7c10 */ /* 0x000fc8000ff3e0ff */
[----:B------:R-:W-:Y:S01]  /*4e010*/  IADD3.X R49, R49, UR6, RZ, P1, !PT ;  /* 0x0000000631317c10 */ /* 0x000fe20008ffe4ff */
[----:B------:R-:W-:Y:S01]  /*4e020*/  STL [R1+0x944], R46 ;  /* 0x0009442e01007387 */ /* 0x000fe20000100800 */
[----:B---3--:R-:W-:-:S03]  /*4e030*/  IMAD.MOV.U32 R36, RZ, RZ, R46 ;  /* 0x000000ffff247224 */ /* 0x008fc600078e002e */
[----:B------:R1:W-:Y:S01]  /*4e040*/  STL [R1+0x940], R49 ;  /* 0x0009403101007387 */ /* 0x0003e20000100800 */
[----:B------:R-:W-:-:S05]  /*4e050*/  IMAD.MOV.U32 R37, RZ, RZ, R49 ;  /* 0x000000ffff257224 */ /* 0x000fca00078e0031 */
[----:B------:R3:W-:Y:S04]  /*4e060*/  LDGSTS.E [R3+-0x7ee00], [R36.64], P0 ;  /* 0x8120000024037fae */ /* 0x0007e80008121848 */
[----:B-1----:R-:W4:Y:S01]  /*4e070*/  LDL.LU R49, [R1+0xa80] ;  /* 0x000a800001317983 */ /* 0x002f220000300800 */
[----:B------:R-:W-:-:S03]  /*4e080*/  IADD3 R43, P1, R43, UR7, RZ ;  /* 0x000000072b2b7c10 */ /* 0x000fc6000ff3e0ff */
[----:B------:R-:W4:Y:S01]  /*4e090*/  LDL.LU R46, [R1+0xa84] ;  /* 0x000a8400012e7983 */ /* 0x000f220000300800 */
[----:B------:R-:W-:-:S03]  /*4e0a0*/  IADD3.X R44, R44, UR6, RZ, P1, !PT ;  /* 0x000000062c2c7c10 */ /* 0x000fc60008ffe4ff */
[----:B------:R-:W-:Y:S01]  /*4e0b0*/  STL [R1+0x984], R43 ;  /* 0x0009842b01007387 */ /* 0x000fe20000100800 */
[----:B---3--:R-:W-:-:S03]  /*4e0c0*/  MOV R36, R43 ;  /* 0x0000002b00247202 */ /* 0x008fc60000000f00 */
        /* <DEDUP_REMOVED lines=8> */
[----:B---3--:R-:W-:Y:S01]  /*4e150*/  IMAD.MOV.U32 R36, RZ, RZ, R41 ;  /* 0x000000ffff247224 */ /* 0x008fe200078e0029 */
[----:B------:R-:W-:Y:S02]  /*4e160*/  MOV R37, R42 ;  /* 0x0000002a00257202 */ /* 0x000fe40000000f00 */
[----:B------:R1:W-:Y:S04]  /*4e170*/  STL [R1+0x9c0], R42 ;  /* 0x0009c02a01007387 */ /* 0x0003e80000100800 */
[----:B------:R3:W-:Y:S04]  /*4e180*/  LDGSTS.E [R3+-0x7ce00], [R36.64], P0 ;  /* 0x8320000024037fae */ /* 0x0007e80008121848 */
[----:B-1----:R-:W4:Y:S04]  /*4e190*/  LDL.LU R42, [R1+0xb00] ;  /* 0x000b0000012a7983 */ /* 0x002f280000300800 */
[----:B------:R-:W4:Y:S01]  /*4e1a0*/  LDL.LU R41, [R1+0xb04] ;  /* 0x000b040001297983 */ /* 0x000f220000300800 */
[----:B--2---:R-:W-:-:S04]  /*4e1b0*/  IADD3 R38, P1, R38, UR7, RZ ;  /* 0x0000000726267c10 */ /* 0x004fc8000ff3e0ff */
[----:B------:R-:W-:Y:S01]  /*4e1c0*/  IADD3.X R39, R39, UR6, RZ, P1, !PT ;  /* 0x0000000627277c10 */ /* 0x000fe20008ffe4ff */
[----:B------:R-:W-:Y:S01]  /*4e1d0*/  STL [R1+0xa04], R38 ;  /* 0x000a042601007387 */ /* 0x000fe20000100800 */
[----:B---3--:R-:W-:-:S03]  /*4e1e0*/  IMAD.MOV.U32 R36, RZ, RZ, R38 ;  /* 0x000000ffff247224 */ /* 0x008fc600078e0026 */
[----:B------:R1:W-:Y:S01]  /*4e1f0*/  STL [R1+0xa00], R39 ;  /* 0x000a002701007387 */ /* 0x0003e20000100800 */
[----:B------:R-:W-:-:S05]  /*4e200*/  IMAD.MOV.U32 R37, RZ, RZ, R39 ;  /* 0x000000ffff257224 */ /* 0x000fca00078e0027 */
[----:B------:R2:W-:Y:S04]  /*4e210*/  LDGSTS.E [R3+-0x7be00], [R36.64], P0 ;  /* 0x8420000024037fae */ /* 0x0005e80008121848 */
[----:B-1----:R-:W3:Y:S04]  /*4e220*/  LDL.LU R39, [R1+0xb40] ;  /* 0x000b400001277983 */ /* 0x002ee80000300800 */
[----:B------:R-:W3:Y:S01]  /*4e230*/  LDL.LU R38, [R1+0xb44] ;  /* 0x000b440001267983 */ /* 0x000ee20000300800 */
[----:B----4-:R-:W-:-:S04]  /*4e240*/  IADD3 R47, P1, R47, UR7, RZ ;  /* 0x000000072f2f7c10 */ /* 0x010fc8000ff3e0ff */
[----:B------:R-:W-:Y:S01]  /*4e250*/  IADD3.X R48, R48, UR6, RZ, P1, !PT ;  /* 0x0000000630307c10 */ /* 0x000fe20008ffe4ff */
[----:B------:R-:W-:Y:S01]  /*4e260*/  STL [R1+0xa44], R47 ;  /* 0x000a442f01007387 */ /* 0x000fe20000100800 */
[----:B--2---:R-:W-:-:S03]  /*4e270*/  MOV R36, R47 ;  /* 0x0000002f00247202 */ /* 0x004fc60000000f00 */
[----:B------:R1:W-:Y:S01]  /*4e280*/  STL [R1+0xa40], R48 ;  /* 0x000a403001007387 */ /* 0x0003e20000100800 */
[----:B------:R-:W-:-:S05]  /*4e290*/  IMAD.MOV.U32 R37, RZ, RZ, R48 ;  /* 0x000000ffff257224 */ /* 0x000fca00078e0030 */
[----:B------:R2:W-:Y:S04]  /*4e2a0*/  LDGSTS.E [R3+-0x7ae00], [R36.64], P0 ;  /* 0x8520000024037fae */ /* 0x0005e80008121848 */
[----:B-1----:R-:W4:Y:S04]  /*4e2b0*/  LDL.LU R48, [R1+0xb80] ;  /* 0x000b800001307983 */ /* 0x002f280000300800 */
[----:B------:R-:W4:Y:S01]  /*4e2c0*/  LDL.LU R47, [R1+0xb84] ;  /* 0x000b8400012f7983 */ /* 0x000f220000300800 */
[----:B------:R-:W-:-:S04]  /*4e2d0*/  IADD3 R46, P1, R46, UR7, RZ ;  /* 0x000000072e2e7c10 */ /* 0x000fc8000ff3e0ff */
[----:B------:R-:W-:Y:S01]  /*4e2e0*/  IADD3.X R49, R49, UR6, RZ, P1, !PT ;  /* 0x0000000631317c10 */ /* 0x000fe20008ffe4ff */
[----:B------:R-:W-:Y:S01]  /*4e2f0*/  STL [R1+0xa84], R46 ;  /* 0x000a842e01007387 */ /* 0x000fe20000100800 */
[----:B--2---:R-:W-:Y:S02]  /*4e300*/  IMAD.MOV.U32 R36, RZ, RZ, R46 ;  /* 0x000000ffff247224 */ /* 0x004fe400078e002e */
[----:B------:R-:W-:Y:S01]  /*4e310*/  MOV R37, R49 ;  /* 0x0000003100257202 */ /* 0x000fe20000000f00 */
[----:B------:R1:W-:Y:S04]  /*4e320*/  STL [R1+0xa80], R49 ;  /* 0x000a803101007387 */ /* 0x0003e80000100800 */
[----:B------:R2:W-:Y:S04]  /*4e330*/  LDGSTS.E [R3+-0x79e00], [R36.64], P0 ;  /* 0x8620000024037fae */ /* 0x0005e80008121848 */
[----:B-1----:R-:W4:Y:S01]  /*4e340*/  LDL.LU R49, [R1+0xbc0] ;  /* 0x000bc00001317983 */ /* 0x002f220000300800 */
[----:B------:R-:W-:-:S03]  /*4e350*/  IADD3 R43, P1, R43, UR7, RZ ;  /* 0x000000072b2b7c10 */ /* 0x000fc6000ff3e0ff */
[----:B------:R-:W4:Y:S01]  /*4e360*/  LDL.LU R46, [R1+0xbc4] ;  /* 0x000bc400012e7983 */ /* 0x000f220000300800 */
[----:B------:R-:W-:-:S03]  /*4e370*/  IADD3.X R44, R44, UR6, RZ, P1, !PT ;  /* 0x000000062c2c7c10 */ /* 0x000fc60008ffe4ff */
[----:B------:R-:W-:Y:S01]  /*4e380*/  STL [R1+0xac4], R43 ;  /* 0x000ac42b01007387 */ /* 0x000fe20000100800 */
[----:B--2---:R-:W-:-:S03]  /*4e390*/  IMAD.MOV.U32 R36, RZ, RZ, R43 ;  /* 0x000000ffff247224 */ /* 0x004fc600078e002b */
        /* <DEDUP_REMOVED lines=8> */
[----:B--2---:R-:W-:-:S03]  /*4e420*/  MOV R36, R41 ;  /* 0x0000002900247202 */ /* 0x004fc60000000f00 */
[----:B------:R1:W-:Y:S01]  /*4e430*/  STL [R1+0xb00], R42 ;  /* 0x000b002a01007387 */ /* 0x0003e20000100800 */
[----:B------:R-:W-:-:S05]  /*4e440*/  IMAD.MOV.U32 R37, RZ, RZ, R42 ;  /* 0x000000ffff257224 */ /* 0x000fca00078e002a */
[----:B------:R2:W-:Y:S04]  /*4e450*/  LDGSTS.E [R3+-0x77e00], [R36.64], P0 ;  /* 0x8820000024037fae */ /* 0x0005e80008121848 */
[----:B-1----:R-:W4:Y:S04]  /*4e460*/  LDL.LU R42, [R1+0xc40] ;  /* 0x000c4000012a7983 */ /* 0x002f280000300800 */
[----:B------:R-:W4:Y:S01]  /*4e470*/  LDL.LU R41, [R1+0xc44] ;  /* 0x000c440001297983 */ /* 0x000f220000300800 */
[----:B---3--:R-:W-:-:S04]  /*4e480*/  IADD3 R38, P1, R38, UR7, RZ ;  /* 0x0000000726267c10 */ /* 0x008fc8000ff3e0ff */
        /* <DEDUP_REMOVED lines=9> */
[----:B------:R-:W-:Y:S01]  /*4e520*/  IADD3.X R48, R48, UR6, RZ, P1, !PT ;  /* 0x0000000630307c10 */ /* 0x000fe20008ffe4ff */
[----:B------:R-:W-:Y:S01]  /*4e530*/  STL [R1+0xb84], R47 ;  /* 0x000b842f01007387 */ /* 0x000fe20000100800 */
[----:B--2---:R-:W-:-:S03]  /*4e540*/  IMAD.MOV.U32 R36, RZ, RZ, R47 ;  /* 0x000000ffff247224 */ /* 0x004fc600078e002f */
        /* <DEDUP_REMOVED lines=17> */
[----:B--2---:R-:W-:Y:S01]  /*4e660*/  IMAD.MOV.U32 R36, RZ, RZ, R43 ;  /* 0x000000ffff247224 */ /* 0x004fe200078e002b */
[----:B------:R-:W-:Y:S02]  /*4e670*/  MOV R37, R44 ;  /* 0x0000002c00257202 */ /* 0x000fe40000000f00 */
        /* <DEDUP_REMOVED lines=16> */
[----:B--2---:R-:W-:-:S03]  /*4e780*/  MOV R36, R38 ;  /* 0x0000002600247202 */ /* 0x004fc60000000f00 */
[----:B------:R1:W-:Y:S01]  /*4e790*/  STL [R1+0xc80], R39 ;  /* 0x000c802701007387 */ /* 0x0003e20000100800 */
[----:B------:R-:W-:Y:S01]  /*4e7a0*/  IMAD.MOV.U32 R37, RZ, RZ, R39 ;  /* 0x000000ffff257224 */ /* 0x000fe200078e0027 */
[----:B------:R-:W-:-:S04]  /*4e7b0*/  IADD3 R0, R0, 0x100000, RZ ;  /* 0x0010000000007810 */ /* 0x000fc80007ffe0ff */
[----:B------:R2:W-:Y:S04]  /*4e7c0*/  LDGSTS.E [R3+-0x71e00], [R36.64], P0 ;  /* 0x8e20000024037fae */ /* 0x0005e80008121848 */
[----:B-1----:R-:W3:Y:S04]  /*4e7d0*/  LDL.LU R39, [R1+0x9c8] ;  /* 0x0009c80001277983 */ /* 0x002ee80000300800 */
[----:B------:R-:W3:Y:S01]  /*4e7e0*/  LDL.LU R38, [R1+0x9cc] ;  /* 0x0009cc0001267983 */ /* 0x000ee20000300800 */
[----:B----4-:R-:W-:-:S04]  /*4e7f0*/  IADD3 R47, P1, R47, UR7, RZ ;  /* 0x000000072f2f7c10 */ /* 0x010fc8000ff3e0ff */
[----:B------:R-:W-:Y:S01]  /*4e800*/  IADD3.X R48, R48, UR6, RZ, P1, !PT ;  /* 0x0000000630307c10 */ /* 0x000fe20008ffe4ff */
[----:B------:R-:W-:Y:S01]  /*4e810*/  STL [R1+0xcc4], R47 ;  /* 0x000cc42f01007387 */ /* 0x000fe20000100800 */
[----:B--2---:R-:W-:Y:S02]  /*4e820*/  IMAD.MOV.U32 R36, RZ, RZ, R47 ;  /* 0x000000ffff247224 */ /* 0x004fe400078e002f */
[----:B------:R-:W-:Y:S01]  /*4e830*/  MOV R37, R48 ;  /* 0x0000003000257202 */ /* 0x000fe20000000f00 */
[----:B------:R1:W-:Y:S04]  /*4e840*/  STL [R1+0xcc0], R48 ;  /* 0x000cc03001007387 */ /* 0x0003e80000100800 */
[----:B------:R2:W-:Y:S04]  /*4e850*/  LDGSTS.E [R0+-0x70e00], [R36.64], P0 ;  /* 0x8f20000024007fae */ /* 0x0005e80008121848 */
[----:B-1----:R-:W4:Y:S04]  /*4e860*/  LDL.LU R48, [R1+0xa08] ;  /* 0x000a080001307983 */ /* 0x002f280000300800 */
[----:B------:R-:W4:Y:S01]  /*4e870*/  LDL.LU R47, [R1+0xa0c] ;  /* 0x000a0c00012f7983 */ /* 0x000f220000300800 */
[----:B--2---:R-:W-:-:S04]  /*4e880*/  IMAD.U32 R0, RZ, RZ, UR5 ;  /* 0x00000005ff007e24 */ /* 0x004fc8000f8e00ff */
[----:B------:R-:W-:-:S05]  /*4e890*/  IMAD R0, R0, 0x10000, R52 ;  /* 0x0001000000007824 */ /* 0x000fca00078e0234 */
[----:B------:R-:W-:Y:S02]  /*4e8a0*/  IADD3 R3, R0, 0x100000, RZ ;  /* 0x0010000000037810 */ /* 0x000fe40007ffe0ff */
[----:B------:R-:W-:-:S04]  /*4e8b0*/  IADD3 R46, P1, R46, UR7, RZ ;  /* 0x000000072e2e7c10 */ /* 0x000fc8000ff3e0ff */
[----:B------:R-:W-:Y:S01]  /*4e8c0*/  IADD3.X R49, R49, UR6, RZ, P1, !PT ;  /* 0x0000000631317c10 */ /* 0x000fe20008ffe4ff */
[----:B------:R-:W-:Y:S01]  /*4e8d0*/  STL [R1+0x90c], R46 ;  /* 0x00090c2e01007387 */ /* 0x000fe20000100800 */
[----:B------:R-:W-:-:S03]  /*4e8e0*/  MOV R36, R46 ;  /* 0x0000002e00247202 */ /* 0x000fc60000000f00 */
        /* <DEDUP_REMOVED lines=66> */
[----:B-1----:R-:W4:Y:S04]  /*4ed10*/  LDL.LU R42, [R1+0xc08] ;  /* 0x000c0800012a7983 */ /* 0x002f280000300800 */
[----:B------:R-:W4:Y:S01]  /*4ed20*/  LDL.LU R41, [R1+0xc0c] ;  /* 0x000c0c0001297983 */ /* 0x000f220000300800 */
[----:B---3--:R-:W-:-:S04]  /*4ed30*/  IADD3 R38, P1, R38, UR7, RZ ;  /* 0x0000000726267c10 */ /* 0x008fc8000ff3e0ff */
[----:B------:R-:W-:Y:S01]  /*4ed40*/  IADD3.X R39, R39, UR6, RZ, P1, !PT ;  /* 0x0000000627277c10 */ /* 0x000fe20008ffe4ff */
[----:B------:R-:W-:Y:S01]  /*4ed50*/  STL [R1+0xb0c], R38 ;  /* 0x000b0c2601007387 */ /* 0x000fe20000100800 */
[----:B--2---:R-:W-:-:S03]  /*4ed60*/  IMAD.MOV.U32 R36, RZ, RZ, R38 ;  /* 0x000000ffff247224 */ /* 0x004fc600078e0026 */
        /* <DEDUP_REMOVED lines=50> */
[----:B------:R-:W-:-:S02]  /*4f090*/  IADD3 R0, R0, 0x100000, RZ ;  /* 0x0010000000007810 */ /* 0x000fc40007ffe0ff */
[----:B------:R-:W-:Y:S02]  /*4f0a0*/  LOP3.LUT R52, R53, 0x30, RZ, 0x3c, !PT ;  /* 0x0000003035347812 */ /* 0x000fe400078e3cff */
        /* <DEDUP_REMOVED lines=10> */
[----:B------:R-:W-:Y:S02]  /*4f150*/  IADD3.X R49, R49, UR6, RZ, P1, !PT ;  /* 0x0000000631317c10 */ /* 0x000fe40008ffe4ff */
[----:B--2---:R-:W-:Y:S01]  /*4f160*/  MOV R36, R46 ;  /* 0x0000002e00247202 */ /* 0x004fe20000000f00 */
[----:B------:R-:W-:Y:S02]  /*4f170*/  STL [R1+0xccc], R46 ;  /* 0x000ccc2e01007387 */ /* 0x000fe40000100800 */
[----:B------:R-:W-:Y:S02]  /*4f180*/  IMAD.MOV.U32 R37, RZ, RZ, R49 ;  /* 0x000000ffff257224 */ /* 0x000fe400078e0031 */
[----:B------:R1:W-:Y:S04]  /*4f190*/  STL [R1+0xcc8], R49 ;  /* 0x000cc83101007387 */ /* 0x0003e80000100800 */
[----:B------:R2:W-:Y:S04]  /*4f1a0*/  LDGSTS.E [R0+-0x70c00], [R36.64], P0 ;  /* 0x8f40000024007fae */ /* 0x0005e80008121848 */
[----:B-1----:R-:W4:Y:S01]  /*4f1b0*/  LDL.LU R49, [R1+0xa10] ;  /* 0x000a100001317983 */ /* 0x002f220000300800 */
[----:B------:R-:W-:-:S03]  /*4f1c0*/  IADD3 R43, P1, R43, UR7, RZ ;  /* 0x000000072b2b7c10 */ /* 0x000fc6000ff3e0ff */
[----:B------:R-:W4:Y:S01]  /*4f1d0*/  LDL.LU R46, [R1+0xa14] ;  /* 0x000a1400012e7983 */ /* 0x000f220000300800 */
[----:B------:R-:W-:Y:S01]  /*4f1e0*/  IADD3.X R44, R44, UR6, RZ, P1, !PT ;  /* 0x000000062c2c7c10 */ /* 0x000fe20008ffe4ff */
[----:B--2---:R-:W-:Y:S02]  /*4f1f0*/  IMAD.U32 R0, RZ, RZ, UR5 ;  /* 0x00000005ff007e24 */ /* 0x004fe4000f8e00ff */
[----:B------:R-:W-:Y:S01]  /*4f200*/  STL [R1+0x914], R43 ;  /* 0x0009142b01007387 */ /* 0x000fe20000100800 */
[----:B------:R-:W-:Y:S02]  /*4f210*/  IMAD.MOV.U32 R36, RZ, RZ, R43 ;  /* 0x000000ffff247224 */ /* 0x000fe400078e002b */
[----:B------:R-:W-:Y:S01]  /*4f220*/  IMAD.MOV.U32 R37, RZ, RZ, R44 ;  /* 0x000000ffff257224 */ /* 0x000fe200078e002c */
[----:B------:R1:W-:Y:S01]  /*4f230*/  STL [R1+0x910], R44 ;  /* 0x0009102c01007387 */ /* 0x0003e20000100800 */
[----:B------:R-:W-:-:S04]  /*4f240*/  LEA R0, R0, R52, 0x10 ;  /* 0x0000003400007211 */ /* 0x000fc800078e80ff */
[----:B------:R-:W-:Y:S01]  /*4f250*/  IADD3 R3, R0, 0x100000, RZ ;  /* 0x0010000000037810 */ /* 0x000fe20007ffe0ff */
[----:B-1----:R-:W2:Y:S01]  /*4f260*/  LDL.LU R44, [R1+0xa50] ;  /* 0x000a5000012c7983 */ /* 0x002ea20000300800 */
[----:B------:R-:W-:-:S03]  /*4f270*/  IADD3 R41, P1, R41, UR7, RZ ;  /* 0x0000000729297c10 */ /* 0x000fc6000ff3e0ff */
[----:B------:R-:W2:Y:S01]  /*4f280*/  LDL.LU R43, [R1+0xa54] ;  /* 0x000a5400012b7983 */ /* 0x000ea20000300800 */
[----:B------:R-:W-:-:S03]  /*4f290*/  IADD3.X R42, R42, UR6, RZ, P1, !PT ;  /* 0x000000062a2a7c10 */ /* 0x000fc60008ffe4ff */
[----:B------:R1:W-:Y:S04]  /*4f2a0*/  LDGSTS.E [R3+-0x7fa00], [R36.64], P0 ;  /* 0x8060000024037fae */ /* 0x0003e80008121848 */
[----:B------:R-:W-:Y:S04]  /*4f2b0*/  STL [R1+0x954], R41 ;  /* 0x0009542901007387 */ /* 0x000fe80000100800 */
[----:B------:R3:W-:Y:S01]  /*4f2c0*/  STL [R1+0x950], R42 ;  /* 0x0009502a01007387 */ /* 0x0007e20000100800 */
[----:B-1----:R-:W-:Y:S01]  /*4f2d0*/  IMAD.MOV.U32 R37, RZ, RZ, R42 ;  /* 0x000000ffff257224 */ /* 0x002fe200078e002a */
[----:B------:R-:W-:-:S02]  /*4f2e0*/  MOV R36, R41 ;  /* 0x0000002900247202 */ /* 0x000fc40000000f00 */
[----:B---3--:R-:W2:Y:S01]  /*4f2f0*/  LDL.LU R42, [R1+0xa90] ;  /* 0x000a9000012a7983 */ /* 0x008ea20000300800 */
[----:B------:R-:W-:-:S03]  /*4f300*/  IADD3 R38, P1, R38, UR7, RZ ;  /* 0x0000000726267c10 */ /* 0x000fc6000ff3e0ff */
[----:B------:R-:W2:Y:S01]  /*4f310*/  LDL.LU R41, [R1+0xa94] ;  /* 0x000a940001297983 */ /* 0x000ea20000300800 */
[----:B------:R-:W-:-:S03]  /*4f320*/  IADD3.X R39, R39, UR6, RZ, P1, !PT ;  /* 0x0000000627277c10 */ /* 0x000fc60008ffe4ff */
[----:B------:R1:W-:Y:S04]  /*4f330*/  LDGSTS.E [R3+-0x7ea00], [R36.64], P0 ;  /* 0x8160000024037fae */ /* 0x0003e80008121848 */
[----:B------:R-:W-:Y:S04]  /*4f340*/  STL [R1+0x994], R38 ;  /* 0x0009942601007387 */ /* 0x000fe80000100800 */
[----:B------:R1:W-:Y:S02]  /*4f350*/  STL [R1+0x990], R39 ;  /* 0x0009902701007387 */ /* 0x0003e40000100800 */
[----:B-1----:R-:W-:Y:S01]  /*4f360*/  MOV R37, R39 ;  /* 0x0000002700257202 */ /* 0x002fe20000000f00 */
[----:B------:R-:W-:Y:S01]  /*4f370*/  IMAD.MOV.U32 R36, RZ, RZ, R38 ;  /* 0x000000ffff247224 */ /* 0x000fe200078e0026 */
[----:B------:R-:W2:Y:S04]  /*4f380*/  LDL.LU R39, [R1+0xad0] ;  /* 0x000ad00001277983 */ /* 0x000ea80000300800 */
[----:B------:R-:W2:Y:S04]  /*4f390*/  LDL.LU R38, [R1+0xad4] ;  /* 0x000ad40001267983 */ /* 0x000ea80000300800 */
[----:B------:R1:W-:Y:S01]  /*4f3a0*/  LDGSTS.E [R3+-0x7da00], [R36.64], P0 ;  /* 0x8260000024037fae */ /* 0x0003e20008121848 */
[----:B----4-:R-:W-:-:S04]  /*4f3b0*/  IADD3 R47, P1, R47, UR7, RZ ;  /* 0x000000072f2f7c10 */ /* 0x010fc8000ff3e0ff */
[----:B------:R-:W-:Y:S01]  /*4f3c0*/  IADD3.X R48, R48, UR6, RZ, P1, !PT ;  /* 0x0000000630307c10 */ /* 0x000fe20008ffe4ff */
[----:B------:R-:W-:Y:S01]  /*4f3d0*/  STL [R1+0x9d4], R47 ;  /* 0x0009d42f01007387 */ /* 0x000fe20000100800 */
[----:B-1----:R-:W-:-:S03]  /*4f3e0*/  IMAD.MOV.U32 R36, RZ, RZ, R47 ;  /* 0x000000ffff247224 */ /* 0x002fc600078e002f */
        /* <DEDUP_REMOVED lines=8> */
[----:B----4-:R-:W-:-:S03]  /*4f470*/  MOV R36, R46 ;  /* 0x0000002e00247202 */ /* 0x010fc60000000f00 */
[----:B------:R1:W-:Y:S01]  /*4f480*/  STL [R1+0xa10], R49 ;  /* 0x000a103101007387 */ /* 0x0003e20000100800 */
[----:B------:R-:W-:-:S05]  /*4f490*/  IMAD.MOV.U32 R37, RZ, RZ, R49 ;  /* 0x000000ffff257224 */ /* 0x000fca00078e0031 */
[----:B------:R4:W-:Y:S04]  /*4f4a0*/  LDGSTS.E [R3+-0x7ba00], [R36.64], P0 ;  /* 0x8460000024037fae */ /* 0x0009e80008121848 */
[----:B-1----:R-:W3:Y:S01]  /*4f4b0*/  LDL.LU R49, [R1+0xb50] ;  /* 0x000b500001317983 */ /* 0x002ee20000300800 */
[----:B--2---:R-:W-:-:S03]  /*4f4c0*/  IADD3 R43, P1, R43, UR7, RZ ;  /* 0x000000072b2b7c10 */ /* 0x004fc6000ff3e0ff */
[----:B------:R-:W2:Y:S01]  /*4f4d0*/  LDL.LU R46, [R1+0xb54] ;  /* 0x000b5400012e7983 */ /* 0x000ea20000300800 */
[----:B------:R-:W-:-:S03]  /*4f4e0*/  IADD3.X R44, R44, UR6, RZ, P1, !PT ;  /* 0x000000062c2c7c10 */ /* 0x000fc60008ffe4ff */
[----:B------:R-:W-:Y:S01]  /*4f4f0*/  STL [R1+0xa54], R43 ;  /* 0x000a542b01007387 */ /* 0x000fe20000100800 */
[----:B----4-:R-:W-:Y:S01]  /*4f500*/  IMAD.MOV.U32 R36, RZ, RZ, R43 ;  /* 0x000000ffff247224 */ /* 0x010fe200078e002b */
[----:B------:R-:W-:Y:S02]  /*4f510*/  MOV R37, R44 ;  /* 0x0000002c00257202 */ /* 0x000fe40000000f00 */
[----:B------:R1:W-:Y:S04]  /*4f520*/  STL [R1+0xa50], R44 ;  /* 0x000a502c01007387 */ /* 0x0003e80000100800 */
[----:B------:R4:W-:Y:S04]  /*4f530*/  LDGSTS.E [R3+-0x7aa00], [R36.64], P0 ;  /* 0x8560000024037fae */ /* 0x0009e80008121848 */
[----:B-1----:R-:W2:Y:S04]  /*4f540*/  LDL.LU R44, [R1+0xb90] ;  /* 0x000b9000012c7983 */ /* 0x002ea80000300800 */
[----:B------:R-:W2:Y:S01]  /*4f550*/  LDL.LU R43, [R1+0xb94] ;  /* 0x000b9400012b7983 */ /* 0x000ea20000300800 */
[----:B------:R-:W-:-:S04]  /*4f560*/  IADD3 R41, P1, R41, UR7, RZ ;  /* 0x0000000729297c10 */ /* 0x000fc8000ff3e0ff */
[----:B------:R-:W-:Y:S01]  /*4f570*/  IADD3.X R42, R42, UR6, RZ, P1, !PT ;  /* 0x000000062a2a7c10 */ /* 0x000fe20008ffe4ff */
[----:B------:R-:W-:Y:S01]  /*4f580*/  STL [R1+0xa94], R41 ;  /* 0x000a942901007387 */ /* 0x000fe20000100800 */
[----:B----4-:R-:W-:-:S03]  /*4f590*/  IMAD.MOV.U32 R36, RZ, RZ, R41 ;  /* 0x000000ffff247224 */ /* 0x010fc600078e0029 */
[----:B------:R1:W-:Y:S01]  /*4f5a0*/  STL [R1+0xa90], R42 ;  /* 0x000a902a01007387 */ /* 0x0003e20000100800 */
[----:B------:R-:W-:-:S05]  /*4f5b0*/  IMAD.MOV.U32 R37, RZ, RZ, R42 ;  /* 0x000000ffff257224 */ /* 0x000fca00078e002a */
[----:B------:R4:W-:Y:S04]  /*4f5c0*/  LDGSTS.E [R3+-0x79a00], [R36.64], P0 ;  /* 0x8660000024037fae */ /* 0x0009e80008121848 */
[----:B-1----:R-:W2:Y:S04]  /*4f5d0*/  LDL.LU R42, [R1+0xbd0] ;  /* 0x000bd000012a7983 */ /* 0x002ea80000300800 */
[----:B------:R-:W2:Y:S01]  /*4f5e0*/  LDL.LU R41, [R1+0xbd4] ;  /* 0x000bd40001297983 */ /* 0x000ea20000300800 */
[----:B------:R-:W-:-:S04]  /*4f5f0*/  IADD3 R38, P1, R38, UR7, RZ ;  /* 0x0000000726267c10 */ /* 0x000fc8000ff3e0ff */
[----:B------:R-:W-:Y:S01]  /*4f600*/  IADD3.X R39, R39, UR6, RZ, P1, !PT ;  /* 0x0000000627277c10 */ /* 0x000fe20008ffe4ff */
[----:B------:R-:W-:Y:S01]  /*4f610*/  STL [R1+0xad4], R38 ;  /* 0x000ad42601007387 */ /* 0x000fe20000100800 */
[----:B----4-:R-:W-:-:S03]  /*4f620*/  MOV R36, R38 ;  /* 0x0000002600247202 */ /* 0x010fc60000000f00 */
[----:B------:R1:W-:Y:S01]  /*4f630*/  STL [R1+0xad0], R39 ;  /* 0x000ad02701007387 */ /* 0x0003e20000100800 */
[----:B------:R-:W-:-:S05]  /*4f640*/  IMAD.MOV.U32 R37, RZ, RZ, R39 ;  /* 0x000000ffff257224 */ /* 0x000fca00078e0027 */
[----:B------:R4:W-:Y:S04]  /*4f650*/  LDGSTS.E [R3+-0x78a00], [R36.64], P0 ;  /* 0x8760000024037fae */ /* 0x0009e80008121848 */
[----:B-1----:R-:W2:Y:S04]  /*4f660*/  LDL.LU R39, [R1+0xc10] ;  /* 0x000c100001277983 */ /* 0x002ea80000300800 */
[----:B------:R-:W2:Y:S01]  /*4f670*/  LDL.LU R38, [R1+0xc14] ;  /* 0x000c140001267983 */ /* 0x000ea20000300800 */
[----:B---3--:R-:W-:-:S04]  /*4f680*/  IADD3 R47, P1, R47, UR7, RZ ;  /* 0x000000072f2f7c10 */ /* 0x008fc8000ff3e0ff */
[----:B------:R-:W-:Y:S01]  /*4f690*/  IADD3.X R48, R48, UR6, RZ, P1, !PT ;  /* 0x0000000630307c10 */ /* 0x000fe20008ffe4ff */
[----:B------:R-:W-:Y:S01]  /*4f6a0*/  STL [R1+0xb14], R47 ;  /* 0x000b142f01007387 */ /* 0x000fe20000100800 */
[----:B----4-:R-:W-:Y:S02]  /*4f6b0*/  IMAD.MOV.U32 R36, RZ, RZ, R47 ;  /* 0x000000ffff247224 */ /* 0x010fe400078e002f */
[----:B------:R-:W-:Y:S01]  /*4f6c0*/  MOV R37, R48 ;  /* 0x0000003000257202 */ /* 0x000fe20000000f00 */
        /* <DEDUP_REMOVED lines=40> */
[----:B------:R-:W-:Y:S02]  /*4f950*/  IADD3 R0, R0, 0x100000, RZ ;  /* 0x0010000000007810 */ /* 0x000fe40007ffe0ff */
        /* <DEDUP_REMOVED lines=27> */
[----:B------:R-:W-:Y:S02]  /*4fb10*/  IADD3 R41, P1, R41, UR7, RZ ;  /* 0x0000000729297c10 */ /* 0x000fe4000ff3e0ff */
[----:B--2---:R-:W-:-:S02]  /*4fb20*/  MOV R0, UR5 ;  /* 0x0000000500007c02 */ /* 0x004fc40008000f00 */
[----:B------:R-:W-:Y:S01]  /*4fb30*/  IADD3.X R42, R42, UR6, RZ, P1, !PT ;  /* 0x000000062a2a7c10 */ /* 0x000fe20008ffe4ff */
[----:B------:R-:W-:Y:S01]  /*4fb40*/  STL [R1+0x91c], R41 ;  /* 0x00091c2901007387 */ /* 0x000fe20000100800 */
[----:B------:R-:W-:Y:S02]  /*4fb50*/  IMAD.MOV.U32 R36, RZ, RZ, R41 ;  /* 0x000000ffff247224 */ /* 0x000fe400078e0029 */
[----:B------:R-:W-:Y:S01]  /*4fb60*/  IMAD R0, R0, 0x10000, R51 ;  /* 0x0001000000007824 */ /* 0x000fe200078e0233 */
[----:B------:R1:W-:Y:S01]  /*4fb70*/  STL [R1+0x918], R42 ;  /* 0x0009182a01007387 */ /* 0x0003e20000100800 */
[----:B------:R-:W-:-:S03]  /*4fb80*/  MOV R37, R42 ;  /* 0x0000002a00257202 */ /* 0x000fc60000000f00 */
[----:B------:R-:W-:-:S05]  /*4fb90*/  IADD3 R3, R0, 0x100000, RZ ;  /* 0x0010000000037810 */ /* 0x000fca0007ffe0ff */
        /* <DEDUP_REMOVED lines=144> */
[----:B------:R-:W-:-:S03]  /*504a0*/  IMAD.MOV.U32 R37, RZ, RZ, R39 ;  /* 0x000000ffff257224 */ /* 0x000fc600078e0027 */
[----:B-1----:R-:W3:Y:S04]  /*504b0*/  LDL.LU R39, [R1+0xa60] ;  /* 0x000a600001277983 */ /* 0x002ee80000300800 */
[----:B------:R-:W3:Y:S01]  /*504c0*/  LDL.LU R38, [R1+0xa64] ;  /* 0x000a640001267983 */ /* 0x000ee20000300800 */
[----:B------:R-:W-:Y:S01]  /*504d0*/  LOP3.LUT R51, R252, 0x50, RZ, 0x3c, !PT ;  /* 0x00000050fc337812 */ /* 0x000fe200078e3cff */
[----:B------:R-:W-:-:S04]  /*504e0*/  IMAD.U32 R0, RZ, RZ, UR5 ;  /* 0x00000005ff007e24 */ /* 0x000fc8000f8e00ff */
[----:B------:R-:W-:-:S05]  /*504f0*/  IMAD R0, R0, 0x10000, R51 ;  /* 0x0001000000007824 */ /* 0x000fca00078e0233 */
[----:B------:R-:W-:-:S05]  /*50500*/  IADD3 R3, R0, 0x100000, RZ ;  /* 0x0010000000037810 */ /* 0x000fca0007ffe0ff */
[----:B------:R1:W-:Y:S01]  /*50510*/  LDGSTS.E [R3+-0x7f600], [R36.64], P0 ;  /* 0x80a0000024037fae */ /* 0x0003e20008121848 */
[----:B----4-:R-:W-:-:S04]  /*50520*/  IADD3 R47, P1, R47, UR7, RZ ;  /* 0x000000072f2f7c10 */ /* 0x010fc8000ff3e0ff */
[----:B------:R-:W-:Y:S01]  /*50530*/  IADD3.X R48, R48, UR6, RZ, P1, !PT ;  /* 0x0000000630307c10 */ /* 0x000fe20008ffe4ff */
[----:B------:R-:W-:Y:S01]  /*50540*/  STL [R1+0x964], R47 ;  /* 0x0009642f01007387 */ /* 0x000fe20000100800 */
[----:B-1----:R-:W-:Y:S02]  /*50550*/  IMAD.MOV.U32 R36, RZ, RZ, R47 ;  /* 0x000000ffff247224 */ /* 0x002fe400078e002f */
[----:B------:R-:W-:Y:S01]  /*50560*/  MOV R37, R48 ;  /* 0x0000003000257202 */ /* 0x000fe20000000f00 */
[----:B------:R1:W-:Y:S04]  /*50570*/  STL [R1+0x960], R48 ;  /* 0x0009603001007387 */ /* 0x0003e80000100800 */
[----:B------:R4:W-:Y:S04]  /*50580*/  LDGSTS.E [R3+-0x7e600], [R36.64], P0 ;  /* 0x81a0000024037fae */ /* 0x0009e80008121848 */
[----:B-1----:R-:W2:Y:S04]  /*50590*/  LDL.LU R48, [R1+0xaa0] ;  /* 0x000aa00001307983 */ /* 0x002ea80000300800 */
[----:B------:R-:W2:Y:S01]  /*505a0*/  LDL.LU R47, [R1+0xaa4] ;  /* 0x000aa400012f7983 */ /* 0x000ea20000300800 */
[----:B---3--:R-:W-:-:S04]  /*505b0*/  IADD3 R46, P1, R46, UR7, RZ ;  /* 0x000000072e2e7c10 */ /* 0x008fc8000ff3e0ff */
[----:B------:R-:W-:Y:S01]  /*505c0*/  IADD3.X R49, R49, UR6, RZ, P1, !PT ;  /* 0x0000000631317c10 */ /* 0x000fe20008ffe4ff */
[----:B------:R-:W-:Y:S01]  /*505d0*/  STL [R1+0x9a4], R46 ;  /* 0x0009a42e01007387 */ /* 0x000fe20000100800 */
[----:B----4-:R-:W-:-:S03]  /*505e0*/  IMAD.MOV.U32 R36, RZ, RZ, R46 ;  /* 0x000000ffff247224 */ /* 0x010fc600078e002e */
        /* <DEDUP_REMOVED lines=17> */
[----:B---3--:R-:W-:Y:S02]  /*50700*/  IMAD.MOV.U32 R36, RZ, RZ, R41 ;  /* 0x000000ffff247224 */ /* 0x008fe400078e0029 */
        /* <DEDUP_REMOVED lines=12> */
[----:B-1----:R-:W4:Y:S04]  /*507d0*/  LDL.LU R39, [R1+0xba0] ;  /* 0x000ba00001277983 */ /* 0x002f280000300800 */
[----:B------:R-:W4:Y:S01]  /*507e0*/  LDL.LU R38, [R1+0xba4] ;  /* 0x000ba40001267983 */ /* 0x000f220000300800 */
[----:B--2---:R-:W-:-:S04]  /*507f0*/  IADD3 R47, P1, R47, UR7, RZ ;  /* 0x000000072f2f7c10 */ /* 0x004fc8000ff3e0ff */
[----:B------:R-:W-:Y:S01]  /*50800*/  IADD3.X R48, R48, UR6, RZ, P1, !PT ;  /* 0x0000000630307c10 */ /* 0x000fe20008ffe4ff */
[----:B------:R-:W-:Y:S01]  /*50810*/  STL [R1+0xaa4], R47 ;  /* 0x000aa42f01007387 */ /* 0x000fe20000100800 */
[----:B---3--:R-:W-:-:S03]  /*50820*/  MOV R36, R47 ;  /* 0x0000002f00247202 */ /* 0x008fc60000000f00 */
        /* <DEDUP_REMOVED lines=82> */
[----:B------:R-:W-:-:S03]  /*50d50*/  IMAD.MOV.U32 R37, RZ, RZ, R39 ;  /* 0x000000ffff257224 */ /* 0x000fc600078e0027 */
[----:B-1----:R-:W4:Y:S04]  /*50d60*/  LDL.LU R39, [R1+0xa28] ;  /* 0x000a280001277983 */ /* 0x002f280000300800 */
[----:B------:R-:W4:Y:S01]  /*50d70*/  LDL.LU R38, [R1+0xa2c] ;  /* 0x000a2c0001267983 */ /* 0x000f220000300800 */
[----:B------:R-:W-:-:S05]  /*50d80*/  IADD3 R0, R0, 0x100000, RZ ;  /* 0x0010000000007810 */ /* 0x000fca0007ffe0ff */
[----:B------:R1:W-:Y:S02]  /*50d90*/  LDGSTS.E [R0+-0x70600], [R36.64], P0 ;  /* 0x8fa0000024007fae */ /* 0x0003e40008121848 */
[----:B-1----:R-:W-:-:S05]  /*50da0*/  IMAD.U32 R0, RZ, RZ, UR5 ;  /* 0x00000005ff007e24 */ /* 0x002fca000f8e00ff */
[----:B------:R-:W-:-:S04]  /*50db0*/  LEA R0, R0, R50, 0x10 ;  /* 0x0000003200007211 */ /* 0x000fc800078e80ff */
[----:B------:R-:W-:Y:S02]  /*50dc0*/  IADD3 R3, R0, 0x100000, RZ ;  /* 0x0010000000037810 */ /* 0x000fe40007ffe0ff */
[----:B---3--:R-:W-:-:S04]  /*50dd0*/  IADD3 R47, P1, R47, UR7, RZ ;  /* 0x000000072f2f7c10 */ /* 0x008fc8000ff3e0ff */
[----:B------:R-:W-:Y:S01]  /*50de0*/  IADD3.X R48, R48, UR6, RZ, P1, !PT ;  /* 0x0000000630307c10 */ /* 0x000fe20008ffe4ff */
[----:B------:R-:W-:Y:S01]  /*50df0*/  STL [R1+0x92c], R47 ;  /* 0x00092c2f01007387 */ /* 0x000fe20000100800 */
[----:B------:R-:W-:-:S03]  /*50e00*/  IMAD.MOV.U32 R36, RZ, RZ, R47 ;  /* 0x000000ffff247224 */ /* 0x000fc600078e002f */
[----:B------:R1:W-:Y:S01]  /*50e10*/  STL [R1+0x928], R48 ;  /* 0x0009283001007387 */ /* 0x0003e20000100800 */
[----:B------:R-:W-:-:S05]  /*50e20*/  IMAD.MOV.U32 R37, RZ, RZ, R48 ;  /* 0x000000ffff257224 */ /* 0x000fca00078e0030 */
[----:B------:R3:W-:Y:S04]  /*50e30*/  LDGSTS.E [R3+-0x7f400], [R36.64], P0 ;  /* 0x80c0000024037fae */ /* 0x0007e80008121848 */
[----:B-1----:R-:W2:Y:S04]  /*50e40*/  LDL.LU R48, [R1+0xa68] ;  /* 0x000a680001307983 */ /* 0x002ea80000300800 */
[----:B------:R-:W2:Y:S01]  /*50e50*/  LDL.LU R47, [R1+0xa6c] ;  /* 0x000a6c00012f7983 */ /* 0x000ea20000300800 */
[----:B----4-:R-:W-:-:S04]  /*50e60*/  IADD3 R46, P1, R46, UR7, RZ ;  /* 0x000000072e2e7c10 */ /* 0x010fc8000ff3e0ff */
[----:B------:R-:W-:Y:S01]  /*50e70*/  IADD3.X R49, R49, UR6, RZ, P1, !PT ;  /* 0x0000000631317c10 */ /* 0x000fe20008ffe4ff */
        /* <DEDUP_REMOVED lines=28> */
[----:B---3--:R-:W-:-:S03]  /*51040*/  MOV R36, R38 ;  /* 0x0000002600247202 */ /* 0x008fc60000000f00 */
        /* <DEDUP_REMOVED lines=8> */
[----:B---3--:R-:W-:Y:S02]  /*510d0*/  IMAD.MOV.U32 R36, RZ, RZ, R47 ;  /* 0x000000ffff247224 */ /* 0x008fe400078e002f */
        /* <DEDUP_REMOVED lines=9> */
[----:B------:R-:W-:Y:S01]  /*51170*/  IMAD.MOV.U32 R37, RZ, RZ, R49 ;  /* 0x000000ffff257224 */ /* 0x000fe200078e0031 */
[----:B------:R1:W-:Y:S04]  /*51180*/  STL [R1+0xaa8], R49 ;  /* 0x000aa83101007387 */ /* 0x0003e80000100800 */
[----:B------:R2:W-:Y:S04]  /*51190*/  LDGSTS.E [R3+-0x79400], [R36.64], P0 ;  /* 0x86c0000024037fae */ /* 0x0005e80008121848 */
[----:B-1----:R-:W4:Y:S01]  /*511a0*/  LDL.LU R49, [R1+0xbe8] ;  /* 0x000be80001317983 */ /* 0x002f220000300800 */
[----:B------:R-:W-:-:S03]  /*511b0*/  IADD3 R43, P1, R43, UR7, RZ ;  /* 0x000000072b2b7c10 */ /* 0x000fc6000ff3e0ff */
[----:B------:R-:W4:Y:S01]  /*511c0*/  LDL.LU R46, [R1+0xbec] ;  /* 0x000bec00012e7983 */ /* 0x000f220000300800 */
[----:B------:R-:W-:-:S03]  /*511d0*/  IADD3.X R44, R44, UR6, RZ, P1, !PT ;  /* 0x000000062c2c7c10 */ /* 0x000fc60008ffe4ff */
[----:B------:R-:W-:Y:S01]  /*511e0*/  STL [R1+0xaec], R43 ;  /* 0x000aec2b01007387 */ /* 0x000fe20000100800 */
[----:B--2---:R-:W-:Y:S01]  /*511f0*/  MOV R36, R43 ;  /* 0x0000002b00247202 */ /* 0x004fe20000000f00 */
[----:B------:R-:W-:Y:S02]  /*51200*/  IMAD.MOV.U32 R37, RZ, RZ, R44 ;  /* 0x000000ffff257224 */ /* 0x000fe400078e002c */
[----:B------:R1:W-:Y:S04]  /*51210*/  STL [R1+0xae8], R44 ;  /* 0x000ae82c01007387 */ /* 0x0003e80000100800 */
        /* <DEDUP_REMOVED lines=62> */
[----:B------:R1:W-:Y:S01]  /*51600*/  STL [R1+0xca8], R39 ;  /* 0x000ca82701007387 */ /* 0x0003e20000100800 */
[----:B------:R-:W-:-:S03]  /*51610*/  IADD3 R0, R0, 0x100000, RZ ;  /* 0x0010000000007810 */ /* 0x000fc60007ffe0ff */
[----:B------:R2:W-:Y:S04]  /*51620*/  LDGSTS.E [R3+-0x71400], [R36.64], P0 ;  /* 0x8ec0000024037fae */ /* 0x0005e80008121848 */
[----:B-1----:R-:W4:Y:S04]  /*51630*/  LDL.LU R39, [R1+0x9f0] ;  /* 0x0009f00001277983 */ /* 0x002f280000300800 */
[----:B------:R-:W4:Y:S01]  /*51640*/  LDL.LU R38, [R1+0x9f4] ;  /* 0x0009f40001267983 */ /* 0x000f220000300800 */
[----:B------:R-:W-:Y:S02]  /*51650*/  LOP3.LUT R45, R45, 0x70, RZ, 0x3c, !PT ;  /* 0x000000702d2d7812 */ /* 0x000fe400078e3cff */
[----:B---3--:R-:W-:-:S04]  /*51660*/  IADD3 R47, P1, R47, UR7, RZ ;  /* 0x000000072f2f7c10 */ /* 0x008fc8000ff3e0ff */
[----:B------:R-:W-:Y:S01]  /*51670*/  IADD3.X R48, R48, UR6, RZ, P1, !PT ;  /* 0x0000000630307c10 */ /* 0x000fe20008ffe4ff */
[----:B--2---:R-:W-:-:S04]  /*51680*/  IMAD.MOV.U32 R36, RZ, RZ, R47 ;  /* 0x000000ffff247224 */ /* 0x004fc800078e002f */
[----:B------:R-:W-:Y:S01]  /*51690*/  IMAD.MOV.U32 R37, RZ, RZ, R48 ;  /* 0x000000ffff257224 */ /* 0x000fe200078e0030 */
[----:B------:R-:W-:Y:S04]  /*516a0*/  STL [R1+0xcec], R47 ;  /* 0x000cec2f01007387 */ /* 0x000fe80000100800 */
[----:B------:R1:W-:Y:S04]  /*516b0*/  LDGSTS.E [R0+-0x70400], [R36.64], P0 ;  /* 0x8fc0000024007fae */ /* 0x0003e80008121848 */
[----:B------:R2:W-:Y:S01]  /*516c0*/  STL [R1+0xce8], R48 ;  /* 0x000ce83001007387 */ /* 0x0005e20000100800 */
[----:B-1----:R-:W-:-:S03]  /*516d0*/  MOV R0, UR5 ;  /* 0x0000000500007c02 */ /* 0x002fc60008000f00 */
[----:B--2---:R-:W2:Y:S02]  /*516e0*/  LDL.LU R48, [R1+0xa30] ;  /* 0x000a300001307983 */ /* 0x004ea40000300800 */
[----:B------:R-:W-:Y:S02]  /*516f0*/  IMAD R0, R0, 0x10000, R45 ;  /* 0x0001000000007824 */ /* 0x000fe400078e022d */
[----:B------:R-:W3:Y:S03]  /*51700*/  LDL.LU R47, [R1+0xa34] ;  /* 0x000a3400012f7983 */ /* 0x000ee60000300800 */
[----:B------:R-:W-:Y:S01]  /*51710*/  IADD3 R3, R0, 0x100000, RZ ;  /* 0x0010000000037810 */ /* 0x000fe20007ffe0ff */
[----:B------:R-:W2:Y:S01]  /*51720*/  LDL.LU R45, [R1+0xa74] ;  /* 0x000a7400012d7983 */ /* 0x000ea20000300800 */
[----:B----4-:R-:W-:-:S04]  /*51730*/  IADD3 R46, P1, R46, UR7, RZ ;  /* 0x000000072e2e7c10 */ /* 0x010fc8000ff3e0ff */
[----:B------:R-:W-:Y:S01]  /*51740*/  IADD3.X R49, R49, UR6, RZ, P1, !PT ;  /* 0x0000000631317c10 */ /* 0x000fe20008ffe4ff */
[----:B------:R-:W-:Y:S01]  /*51750*/  IMAD.MOV.U32 R36, RZ, RZ, R46 ;  /* 0x000000ffff247224 */ /* 0x000fe200078e002e */
[----:B------:R1:W-:Y:S02]  /*51760*/  STL [R1+0x934], R46 ;  /* 0x0009342e01007387 */ /* 0x0003e40000100800 */
[----:B------:R-:W-:Y:S02]  /*51770*/  MOV R37, R49 ;  /* 0x0000003100257202 */ /* 0x000fe40000000f00 */
[----:B------:R-:W-:Y:S04]  /*51780*/  STL [R1+0x930], R49 ;  /* 0x0009303101007387 */ /* 0x000fe80000100800 */
[----:B------:R4:W-:Y:S04]  /*51790*/  LDGSTS.E [R3+-0x7f200], [R36.64], P0 ;  /* 0x80e0000024037fae */ /* 0x0009e80008121848 */
[----:B-1----:R-:W2:Y:S01]  /*517a0*/  LDL.LU R46, [R1+0xa70] ;  /* 0x000a7000012e7983 */ /* 0x002ea20000300800 */
        /* <DEDUP_REMOVED lines=21> */
[----:B----4-:R-:W-:Y:S02]  /*51900*/  IMAD.MOV.U32 R36, RZ, RZ, R38 ;  /* 0x000000ffff247224 */ /* 0x010fe400078e0026 */
[----:B------:R-:W-:Y:S01]  /*51910*/  MOV R37, R39 ;  /* 0x0000002700257202 */ /* 0x000fe20000000f00 */
[----:B------:R1:W-:Y:S04]  /*51920*/  STL [R1+0x9f0], R39 ;  /* 0x0009f02701007387 */ /* 0x0003e80000100800 */
[----:B------:R4:W-:Y:S04]  /*51930*/  LDGSTS.E [R3+-0x7c200], [R36.64], P0 ;  /* 0x83e0000024037fae */ /* 0x0009e80008121848 */
[----:B-1----:R-:W2:Y:S04]  /*51940*/  LDL.LU R39, [R1+0xb30] ;  /* 0x000b300001277983 */ /* 0x002ea80000300800 */
[----:B------:R-:W2:Y:S01]  /*51950*/  LDL.LU R38, [R1+0xb34] ;  /* 0x000b340001267983 */ /* 0x000ea20000300800 */
[----:B---3--:R-:W-:-:S04]  /*51960*/  IADD3 R47, P1, R47, UR7, RZ ;  /* 0x000000072f2f7c10 */ /* 0x008fc8000ff3e0ff */
[----:B--2---:R-:W-:Y:S02]  /*51970*/  IADD3.X R48, R48, UR6, RZ, P1, !PT ;  /* 0x0000000630307c10 */ /* 0x004fe40008ffe4ff */
[----:B------:R-:W-:Y:S01]  /*51980*/  IADD3 R45, P1, R45, UR7, RZ ;  /* 0x000000072d2d7c10 */ /* 0x000fe2000ff3e0ff */
[----:B------:R-:W-:Y:S04]  /*51990*/  STL [R1+0xa34], R47 ;  /* 0x000a342f01007387 */ /* 0x000fe80000100800 */
[----:B------:R1:W-:Y:S04]  /*519a0*/  STL [R1+0xa30], R48 ;  /* 0x000a303001007387 */ /* 0x0003e80000100800 */
[----:B------:R-:W2:Y:S04]  /*519b0*/  LDL.LU R51, [R1+0xb74] ;  /* 0x000b740001337983 */ /* 0x000ea80000300800 */
[----:B------:R-:W-:Y:S01]  /*519c0*/  STL [R1+0xa74], R45 ;  /* 0x000a742d01007387 */ /* 0x000fe20000100800 */
[----:B----4-:R-:W-:-:S02]  /*519d0*/  IMAD.MOV.U32 R36, RZ, RZ, R47 ;  /* 0x000000ffff247224 */ /* 0x010fc400078e002f */
[----:B------:R-:W-:-:S05]  /*519e0*/  IMAD.MOV.U32 R37, RZ, RZ, R48 ;  /* 0x000000ffff257224 */ /* 0x000fca00078e0030 */
[----:B------:R3:W-:Y:S01]  /*519f0*/  LDGSTS.E [R3+-0x7b200], [R36.64], P0 ;  /* 0x84e0000024037fae */ /* 0x0007e20008121848 */
[----:B------:R-:W-:-:S05]  /*51a00*/  IADD3.X R46, R46, UR6, RZ, P1, !PT ;  /* 0x000000062e2e7c10 */ /* 0x000fca0008ffe4ff */
[----:B------:R4:W-:Y:S04]  /*51a10*/  STL [R1+0xa70], R46 ;  /* 0x000a702e01007387 */ /* 0x0009e80000100800 */
[----:B------:R-:W2:Y:S04]  /*51a20*/  LDL.LU R52, [R1+0xb70] ;  /* 0x000b700001347983 */ /* 0x000ea80000300800 */
[----:B------:R-:W2:Y:S04]  /*51a30*/  LDL.LU R50, [R1+0xbb0] ;  /* 0x000bb00001327983 */ /* 0x000ea80000300800 */
[----:B------:R-:W2:Y:S01]  /*51a40*/  LDL.LU R49, [R1+0xbb4] ;  /* 0x000bb40001317983 */ /* 0x000ea20000300800 */
[----:B------:R-:W-:-:S04]  /*51a50*/  IADD3 R43, P1, R43, UR7, RZ ;  /* 0x000000072b2b7c10 */ /* 0x000fc8000ff3e0ff */
[----:B------:R-:W-:Y:S01]  /*51a60*/  IADD3.X R44, R44, UR6, RZ, P1, !PT ;  /* 0x000000062c2c7c10 */ /* 0x000fe20008ffe4ff */
[----:B------:R-:W-:Y:S04]  /*51a70*/  STL [R1+0xab4], R43 ;  /* 0x000ab42b01007387 */ /* 0x000fe80000100800 */
[----:B------:R4:W-:Y:S04]  /*51a80*/  STL [R1+0xab0], R44 ;  /* 0x000ab02c01007387 */ /* 0x0009e80000100800 */
[----:B-1----:R-:W2:Y:S04]  /*51a90*/  LDL.LU R48, [R1+0xbf0] ;  /* 0x000bf00001307983 */ /* 0x002ea80000300800 */
[----:B------:R-:W2:Y:S01]  /*51aa0*/  LDL.LU R47, [R1+0xbf4] ;  /* 0x000bf400012f7983 */ /* 0x000ea20000300800 */
[----:B---3--:R-:W-:Y:S01]  /*51ab0*/  MOV R36, R45 ;  /* 0x0000002d00247202 */ /* 0x008fe20000000f00 */
[----:B------:R-:W-:-:S02]  /*51ac0*/  IMAD.MOV.U32 R37, RZ, RZ, R46 ;  /* 0x000000ffff257224 */ /* 0x000fc400078e002e */
[----:B----4-:R-:W3:Y:S04]  /*51ad0*/  LDL.LU R46, [R1+0xc30] ;  /* 0x000c3000012e7983 */ /* 0x010ee80000300800 */
[----:B------:R-:W4:Y:S01]  /*51ae0*/  LDL.LU R45, [R1+0xc34] ;  /* 0x000c3400012d7983 */ /* 0x000f220000300800 */
[----:B------:R-:W-:-:S03]  /*51af0*/  IADD3 R41, P1, R41, UR7, RZ ;  /* 0x0000000729297c10 */ /* 0x000fc6000ff3e0ff */
[----:B------:R1:W-:Y:S01]  /*51b00*/  LDGSTS.E [R3+-0x7a200], [R36.64], P0 ;  /* 0x85e0000024037fae */ /* 0x0003e20008121848 */
[----:B------:R-:W-:-:S03]  /*51b10*/  IADD3.X R42, R42, UR6, RZ, P1, !PT ;  /* 0x000000062a2a7c10 */ /* 0x000fc60008ffe4ff */
[----:B------:R1:W-:Y:S04]  /*51b20*/  STL [R1+0xaf4], R41 ;  /* 0x000af42901007387 */ /* 0x0003e80000100800 */
[----:B------:R1:W-:Y:S02]  /*51b30*/  STL [R1+0xaf0], R42 ;  /* 0x000af02a01007387 */ /* 0x0003e40000100800 */
[----:B-1----:R-:W-:Y:S01]  /*51b40*/  MOV R37, R44 ;  /* 0x0000002c00257202 */ /* 0x002fe20000000f00 */
[----:B------:R-:W-:Y:S01]  /*51b50*/  IMAD.MOV.U32 R36, RZ, RZ, R43 ;  /* 0x000000ffff247224 */ /* 0x000fe200078e002b */
[----:B------:R-:W3:Y:S04]  /*51b60*/  LDL.LU R44, [R1+0xc70] ;  /* 0x000c7000012c7983 */ /* 0x000ee80000300800 */
[----:B------:R-:W3:Y:S04]  /*51b70*/  LDL.LU R43, [R1+0xc74] ;  /* 0x000c7400012b7983 */ /* 0x000ee80000300800 */
[----:B------:R1:W-:Y:S01]  /*51b80*/  LDGSTS.E [R3+-0x79200], [R36.64], P0 ;  /* 0x86e0000024037fae */ /* 0x0003e20008121848 */
[----:B------:R-:W-:-:S04]  /*51b90*/  IADD3 R38, P1, R38, UR7, RZ ;  /* 0x0000000726267c10 */ /* 0x000fc8000ff3e0ff */
[----:B------:R-:W-:Y:S01]  /*51ba0*/  IADD3.X R39, R39, UR6, RZ, P1, !PT ;  /* 0x0000000627277c10 */ /* 0x000fe20008ffe4ff */
[----:B-1----:R-:W-:Y:S02]  /*51bb0*/  IMAD.MOV.U32 R36, RZ, RZ, R41 ;  /* 0x000000ffff247224 */ /* 0x002fe400078e0029 */
[----:B------:R-:W3:Y:S01]  /*51bc0*/  LDL.LU R41, [R1+0xcb4] ;  /* 0x000cb40001297983 */ /* 0x000ee20000300800 */
[----:B------:R-:W-:-:S03]  /*51bd0*/  IMAD.MOV.U32 R37, RZ, RZ, R42 ;  /* 0x000000ffff257224 */ /* 0x000fc600078e002a */
[----:B------:R-:W-:Y:S04]  /*51be0*/  STL [R1+0xb34], R38 ;  /* 0x000b342601007387 */ /* 0x000fe80000100800 */
[----:B------:R1:W-:Y:S04]  /*51bf0*/  STL [R1+0xb30], R39 ;  /* 0x000b302701007387 */ /* 0x0003e80000100800 */
[----:B------:R-:W3:Y:S04]  /*51c00*/  LDL.LU R42, [R1+0xcb0] ;  /* 0x000cb000012a7983 */ /* 0x000ee80000300800 */
[----:B------:R1:W-:Y:S02]  /*51c10*/  LDGSTS.E [R3+-0x78200], [R36.64], P0 ;  /* 0x87e0000024037fae */ /* 0x0003e40008121848 */
[----:B-1----:R-:W-:Y:S01]  /*51c20*/  IMAD.MOV.U32 R37, RZ, RZ, R39 ;  /* 0x000000ffff257224 */ /* 0x002fe200078e0027 */
[----:B------:R-:W-:Y:S01]  /*51c30*/  MOV R36, R38 ;  /* 0x0000002600247202 */ /* 0x000fe20000000f00 */
[----:B------:R-:W3:Y:S04]  /*51c40*/  LDL.LU R39, [R1+0xcf0] ;  /* 0x000cf00001277983 */ /* 0x000ee80000300800 */
[----:B------:R-:W3:Y:S04]  /*51c50*/  LDL.LU R38, [R1+0xcf4] ;  /* 0x000cf40001267983 */ /* 0x000ee80000300800 */
[----:B------:R1:W-:Y:S01]  /*51c60*/  LDGSTS.E [R3+-0x77200], [R36.64], P0 ;  /* 0x88e0000024037fae */ /* 0x0003e20008121848 */
[----:B------:R-:W-:-:S05]  /*51c70*/  IMAD.MOV.U32 R252, RZ, RZ, 0x7f ;  /* 0x0000007ffffc7424 */ /* 0x000fca00078e00ff */
[----:B------:R-:W-:Y:S02]  /*51c80*/  IADD3 R252, R252, c[0x0][0x180], RZ ;  /* 0x00006000fcfc7a10 */ /* 0x000fe40007ffe0ff */
[----:B------:R-:W-:Y:S02]  /*51c90*/  IADD3 R40, R40, 0x1, RZ ;  /* 0x0000000128287810 */ /* 0x000fe40007ffe0ff */
[----:B------:R-:W-:Y:S01]  /*51ca0*/  IADD3 R0, R0, 0x100000, RZ ;  /* 0x0010000000007810 */ /* 0x000fe20007ffe0ff */
[C---:B------:R-:W-:Y:S08]  /*51cb0*/  HMMA.1688.F32.TF32 R244, R236.reuse, R62, R132 ;  /* 0x0000003eecf4723c */ /* 0x040ff00000081084 */
[----:B------:R-:W-:Y:S01]  /*51cc0*/  HMMA.1688.F32.TF32 R232, R236, R66, R128 ;  /* 0x00000042ece8723c */ /* 0x000fe20000081080 */
[----:B--2---:R-:W-:-:S05]  /*51cd0*/  IADD3 R51, P1, R51, UR7, RZ ;  /* 0x0000000733337c10 */ /* 0x004fca000ff3e0ff */
[----:B-1----:R-:W-:Y:S01]  /*51ce0*/  IMAD.MOV.U32 R36, RZ, RZ, R51 ;  /* 0x000000ffff247224 */ /* 0x002fe200078e0033 */
[----:B------:R-:W-:Y:S01]  /*51cf0*/  STL [R1+0xb74], R51 ;  /* 0x000b743301007387 */ /* 0x000fe20000100800 */
[----:B------:R-:W-:-:S04]  /*51d00*/  IADD3.X R52, R52, UR6, RZ, P1, !PT ;  /* 0x0000000634347c10 */ /* 0x000fc80008ffe4ff */
[----:B------:R-:W-:Y:S02]  /*51d10*/  MOV R37, R52 ;  /* 0x0000003400257202 */ /* 0x000fe40000000f00 */
[----:B------:R-:W-:-:S03]  /*51d20*/  IADD3 R49, P1, R49, UR7, RZ ;  /* 0x0000000731317c10 */ /* 0x000fc6000ff3e0ff */
[----:B------:R1:W-:Y:S01]  /*51d30*/  LDGSTS.E [R3+-0x76200], [R36.64], P0 ;  /* 0x89e0000024037fae */ /* 0x0003e20008121848 */
[----:B------:R-:W-:Y:S01]  /*51d40*/  IADD3.X R50, R50, UR6, RZ, P1, !PT ;  /* 0x0000000632327c10 */ /* 0x000fe20008ffe4ff */
[----:B-1----:R-:W-:-:S04]  /*51d50*/  IMAD.MOV.U32 R36, RZ, RZ, R49 ;  /* 0x000000ffff247224 */ /* 0x002fc800078e0031 */
[----:B------:R-:W-:-:S05]  /*51d60*/  IMAD.MOV.U32 R37, RZ, RZ, R50 ;  /* 0x000000ffff257224 */ /* 0x000fca00078e0032 */
[----:B------:R1:W-:Y:S01]  /*51d70*/  LDGSTS.E [R3+-0x75200], [R36.64], P0 ;  /* 0x8ae0000024037fae */ /* 0x0003e20008121848 */
[----:B------:R-:W-:-:S04]  /*51d80*/  IADD3 R47, P1, R47, UR7, RZ ;  /* 0x000000072f2f7c10 */ /* 0x000fc8000ff3e0ff */
[----:B------:R-:W-:Y:S02]  /*51d90*/  IADD3.X R48, R48, UR6, RZ, P1, !PT ;  /* 0x0000000630307c10 */ /* 0x000fe40008ffe4ff */
[----:B-1----:R-:W-:Y:S02]  /*51da0*/  MOV R36, R47 ;  /* 0x0000002f00247202 */ /* 0x002fe40000000f00 */
[----:B----4-:R-:W-:Y:S01]  /*51db0*/  IADD3 R45, P1, R45, UR7, RZ ;  /* 0x000000072d2d7c10 */ /* 0x010fe2000ff3e0ff */
[----:B------:R-:W-:-:S03]  /*51dc0*/  IMAD.MOV.U32 R37, RZ, RZ, R48 ;  /* 0x000000ffff257224 */ /* 0x000fc600078e0030 */
[----:B---3--:R-:W-:Y:S02]  /*51dd0*/  IADD3.X R46, R46, UR6, RZ, P1, !PT ;  /* 0x000000062e2e7c10 */ /* 0x008fe40008ffe4ff */
[----:B------:R1:W-:Y:S04]  /*51de0*/  LDGSTS.E [R3+-0x74200], [R36.64], P0 ;  /* 0x8be0000024037fae */ /* 0x0003e80008121848 */
[----:B------:R-:W-:Y:S01]  /*51df0*/  STL [R1+0xb70], R52 ;  /* 0x000b703401007387 */ /* 0x000fe20000100800 */
[----:B-1----:R-:W-:Y:S01]  /*51e00*/  IMAD.MOV.U32 R36, RZ, RZ, R45 ;  /* 0x000000ffff247224 */ /* 0x002fe200078e002d */
[----:B------:R-:W-:Y:S02]  /*51e10*/  MOV R37, R46 ;  /* 0x0000002e00257202 */ /* 0x000fe40000000f00 */
[----:B------:R-:W-:-:S03]  /*51e20*/  IADD3 R43, P1, R43, UR7, RZ ;  /* 0x000000072b2b7c10 */ /* 0x000fc6000ff3e0ff */
[----:B------:R1:W-:Y:S01]  /*51e30*/  LDGSTS.E [R3+-0x73200], [R36.64], P0 ;  /* 0x8ce0000024037fae */ /* 0x0003e20008121848 */
[----:B------:R-:W-:-:S03]  /*51e40*/  IADD3.X R44, R44, UR6, RZ, P1, !PT ;  /* 0x000000062c2c7c10 */ /* 0x000fc60008ffe4ff */
[----:B------:R-:W-:Y:S04]  /*51e50*/  STL [R1+0xbb4], R49 ;  /* 0x000bb43101007387 */ /* 0x000fe80000100800 */
[----:B------:R-:W-:Y:S01]  /*51e60*/  STL [R1+0xbb0], R50 ;  /* 0x000bb03201007387 */ /* 0x000fe20000100800 */
[----:B-1----:R-:W-:Y:S01]  /*51e70*/  IMAD.MOV.U32 R36, RZ, RZ, R43 ;  /* 0x000000ffff247224 */ /* 0x002fe200078e002b */
[----:B------:R-:W-:Y:S01]  /*51e80*/  IADD3 R41, P1, R41, UR7, RZ ;  /* 0x0000000729297c10 */ /* 0x000fe2000ff3e0ff */
[----:B------:R-:W-:Y:S01]  /*51e90*/  IMAD.MOV.U32 R37, RZ, RZ, R44 ;  /* 0x000000ffff257224 */ /* 0x000fe200078e002c */
[----:B------:R-:W-:Y:S04]  /*51ea0*/  STL [R1+0xbf4], R47 ;  /* 0x000bf42f01007387 */ /* 0x000fe80000100800 */
[----:B------:R-:W-:Y:S04]  /*51eb0*/  STL [R1+0xbf0], R48 ;  /* 0x000bf03001007387 */ /* 0x000fe80000100800 */
[----:B------:R1:W-:Y:S01]  /*51ec0*/  LDGSTS.E [R3+-0x72200], [R36.64], P0 ;  /* 0x8de0000024037fae */ /* 0x0003e20008121848 */
[----:B------:R-:W-:-:S03]  /*51ed0*/  IADD3.X R42, R42, UR6, RZ, P1, !PT ;  /* 0x000000062a2a7c10 */ /* 0x000fc60008ffe4ff */
[----:B------:R-:W-:Y:S04]  /*51ee0*/  STL [R1+0xc34], R45 ;  /* 0x000c342d01007387 */ /* 0x000fe80000100800 */
[----:B------:R-:W-:Y:S01]  /*51ef0*/  STL [R1+0xc30], R46 ;  /* 0x000c302e01007387 */ /* 0x000fe20000100800 */
[----:B-1----:R-:W-:Y:S01]  /*51f00*/  MOV R36, R41 ;  /* 0x0000002900247202 */ /* 0x002fe20000000f00 */
[----:B------:R-:W-:Y:S02]  /*51f10*/  IMAD.MOV.U32 R37, RZ, RZ, R42 ;  /* 0x000000ffff257224 */ /* 0x000fe400078e002a */
[----:B------:R-:W-:Y:S04]  /*51f20*/  STL [R1+0xc74], R43 ;  /* 0x000c742b01007387 */ /* 0x000fe80000100800 */
[----:B------:R-:W-:Y:S01]  /*51f30*/  STL [R1+0xc70], R44 ;  /* 0x000c702c01007387 */ /* 0x000fe20000100800 */
[----:B------:R-:W-:-:S03]  /*51f40*/  IADD3 R38, P1, R38, UR7, RZ ;  /* 0x0000000726267c10 */ /* 0x000fc6000ff3e0ff */
[----:B------:R-:W-:Y:S04]  /*51f50*/  STL [R1+0xcb4], R41 ;  /* 0x000cb42901007387 */ /* 0x000fe80000100800 */
[----:B------:R-:W-:Y:S01]  /*51f60*/  STL [R1+0xcb0], R42 ;  /* 0x000cb02a01007387 */ /* 0x000fe20000100800 */
[----:B------:R-:W-:-:S03]  /*51f70*/  IADD3.X R39, R39, UR6, RZ, P1, !PT ;  /* 0x0000000627277c10 */ /* 0x000fc60008ffe4ff */
[----:B------:R1:W-:Y:S04]  /*51f80*/  LDGSTS.E [R3+-0x71200], [R36.64], P0 ;  /* 0x8ee0000024037fae */ /* 0x0003e80008121848 */
[----:B------:R2:W-:Y:S01]  /*51f90*/  STL [R1+0xcf4], R38 ;  /* 0x000cf42601007387 */ /* 0x0005e20000100800 */
[----:B-1----:R-:W-:Y:S02]  /*51fa0*/  MOV R36, R38 ;  /* 0x0000002600247202 */ /* 0x002fe40000000f00 */
[----:B--2---:R-:W-:Y:S01]  /*51fb0*/  SHF.R.S32.HI R38, RZ, 0x1f, R252 ;  /* 0x0000001fff267819 */ /* 0x004fe200000114fc */
[----:B------:R1:W-:Y:S01]  /*51fc0*/  STL [R1+0xcf0], R39 ;  /* 0x000cf02701007387 */ /* 0x0003e20000100800 */
[----:B------:R-:W-:Y:S02]  /*51fd0*/  IMAD.MOV.U32 R37, RZ, RZ, R39 ;  /* 0x000000ffff257224 */ /* 0x000fe400078e0027 */
[----:B------:R-:W-:Y:S01]  /*51fe0*/  LEA.HI R38, R38, R252, RZ, 0x7 ;  /* 0x000000fc26267211 */ /* 0x000fe200078f38ff */
[----:B------:R1:W-:Y:S03]  /*51ff0*/  STL [R1+0x3a8], R40 ;  /* 0x0003a82801007387 */ /* 0x0003e60000100800 */
[----:B------:R-:W-:Y:S01]  /*52000*/  SHF.R.S32.HI R38, RZ, 0x7, R38 ;  /* 0x00000007ff267819 */ /* 0x000fe20000011426 */
[----:B------:R1:W-:Y:S03]  /*52010*/  LDGSTS.E [R0+-0x70200], [R36.64], P0 ;  /* 0x8fe0000024007fae */ /* 0x0003e60008121848 */
[----:B------:R-:W-:Y:S01]  /*52020*/  ISETP.NE.U32.AND P0, PT, R40, R38, PT ;  /* 0x000000262800720c */ /* 0x000fe20003f05070 */
[----:B------:R-:W0:Y:S11]  /*52030*/  LDGDEPBAR ;  /* 0x00000000000079af */ /* 0x000e360000000000 */
[----:B------:R-:W-:Y:S01]  /*52040*/  @!UPT UIADD3 URZ, URZ, URZ, URZ ;  /* 0x0000003f3f3ff290 */ /* 0x000fe2000fffe03f */
[----:B-1----:R-:W-:Y:S01]  /*52050*/  @!P0 CALL.REL.NOINC `(.L_x_0) ;  /* 0x0000001000008944 */ /* 0x002fe20003c00000 */
[----:B------:R-:W-:Y:S05]  /*52060*/  BRA `(.L_x_1) ;  /* 0xfffd80e000007947 */ /* 0x000fea000383ffff */
.L_x_0:
[----:B----45:R-:W2:Y:S01]  /*52070*/  LDL.LU R41, [R1+0x1118] ;  /* 0x0011180001297983 */ /* 0x030ea20000300800 */
[----:B------:R-:W-:-:S04]  /*52080*/  DEPBAR.LE SB0, 0x0 ;  /* 0x000080000000791a */ /* 0x000fc80000000000 */
[----:B------:R-:W3:Y:S04]  /*52090*/  LDL.LU R40, [R1+0x1114] ;  /* 0x0011140001287983 */ /* 0x000ee80000300800 */
[----:B------:R-:W1:Y:S04]  /*520a0*/  S2R R42, SR_TID.X ;  /* 0x00000000002a7919 */ /* 0x000e680000002100 */
[----:B------:R-:W4:Y:S04]  /*520b0*/  LDL.LU R39, [R1+0x1110] ;  /* 0x0011100001277983 */ /* 0x000f280000300800 */
[----:B------:R-:W4:Y:S04]  /*520c0*/  LDL.LU R38, [R1+0x110c] ;  /* 0x00110c0001267983 */ /* 0x000f280000300800 */
[----:B------:R-:W4:Y:S04]  /*520d0*/  LDL.LU R44, [R1+0x200] ;  /* 0x00020000012c7983 */ /* 0x000f280000300800 */
[----:B------:R-:W4:Y:S04]  /*520e0*/  LDL.LU R45, [R1+0x204] ;  /* 0x00020400012d7983 */ /* 0x000f280000300800 */
[----:B------:R-:W4:Y:S01]  /*520f0*/  LDL.LU R46, [R1+0x1f0] ;  /* 0x0001f000012e7983 */ /* 0x000f220000300800 */
[C---:B-1----:R-:W-:Y:S01]  /*52100*/  IMAD.SHL.U32 R0, R42.reuse, 0x200, RZ ;  /* 0x000002002a007824 */ /* 0x042fe200078e00ff */
[C---:B------:R-:W-:Y:S01]  /*52110*/  SHF.L.U32 R2, R42.reuse, 0x5, RZ ;  /* 0x000000052a027819 */ /* 0x040fe200000006ff */
[C---:B------:R-:W-:Y:S01]  /*52120*/  IMAD.SHL.U32 R37, R42.reuse, 0x4, RZ ;  /* 0x000000042a257824 */ /* 0x040fe200078e00ff */
[C---:B------:R-:W-:Y:S01]  /*52130*/  SHF.L.U32 R36, R42.reuse, 0x6, RZ ;  /* 0x000000062a247819 */ /* 0x040fe200000006ff */
[----:B------:R-:W-:Y:S01]  /*52140*/  IMAD.SHL.U32 R3, R42, 0x800, RZ ;  /* 0x000008002a037824 */ /* 0x000fe200078e00ff */
[----:B------:R-:W-:Y:S01]  /*52150*/  LOP3.LUT R0, R0, 0x3000, RZ, 0xc0, !PT ;  /* 0x0000300000007812 */ /* 0x000fe200078ec0ff */
[----:B------:R-:W4:Y:S03]  /*52160*/  LDL.LU R47, [R1+0x1f4] ;  /* 0x0001f400012f7983 */ /* 0x000f260000300800 */
[----:B------:R-:W-:-:S02]  /*52170*/  LOP3.LUT R0, R0, 0x60, R2, 0xf8, !PT ;  /* 0x0000006000007812 */ /* 0x000fc400078ef802 */
[----:B------:R-:W-:Y:S02]  /*52180*/  LOP3.LUT R42, R42, 0x7f, RZ, 0xc0, !PT ;  /* 0x0000007f2a2a7812 */ /* 0x000fe400078ec0ff */
[----:B------:R-:W-:Y:S02]  /*52190*/  LOP3.LUT R2, R0, 0x170, R37, 0x78, !PT ;  /* 0x0000017000027812 */ /* 0x000fe400078e7825 */
[----:B------:R-:W-:-:S05]  /*521a0*/  LOP3.LUT R0, R3, 0x3000, RZ, 0xc0, !PT ;  /* 0x0000300003007812 */ /* 0x000fca00078ec0ff */
[----:B------:R-:W-:Y:S01]  /*521b0*/  IMAD R0, R42, 0x10, R0 ;  /* 0x000000102a007824 */ /* 0x000fe200078e0200 */
[----:B------:R-:W-:Y:S01]  /*521c0*/  BAR.SYNC.DEFER_BLOCKING 0x0 ;  /* 0x0000000000007b1d */ /* 0x000fe20000010000 */
[----:B--2---:R-:W-:Y:S02]  /*521d0*/  ISETP.GE.AND P6, PT, R41, c[0x0][0x17c], PT ;  /* 0x00005f0029007a0c */ /* 0x004fe40003fc6270 */
[----:B---3--:R-:W-:-:S03]  /*521e0*/  ISETP.GE.AND P1, PT, R40, c[0x0][0x17c], PT ;  /* 0x00005f0028007a0c */ /* 0x008fc60003f26270 */
[----:B------:R-:W2:Y:S04]  /*521f0*/  LDL.LU R40, [R1+0x208] ;  /* 0x0002080001287983 */ /* 0x000ea80000300800 */
[----:B------:R-:W2:Y:S04]  /*52200*/  LDL.LU R41, [R1+0x20c] ;  /* 0x00020c0001297983 */ /* 0x000ea80000300800 */
[----:B------:R-:W2:Y:S04]  /*52210*/  LDL.LU R42, [R1+0x1f8] ;  /* 0x0001f800012a7983 */ /* 0x000ea80000300800 */
[----:B------:R-:W2:Y:S01]  /*52220*/  LDL.LU R43, [R1+0x1fc] ;  /* 0x0001fc00012b7983 */ /* 0x000ea20000300800 */
[----:B------:R-:W-:Y:S01]  /*52230*/  LOP3.LUT R3, R36, 0x800, RZ, 0xc0, !PT ;  /* 0x0000080024037812 */ /* 0x000fe200078ec0ff */
[----:B------:R-:W-:Y:S01]  /*52240*/  IMAD.MOV.U32 R37, RZ, RZ, R101 ;  /* 0x000000ffff257224 */ /* 0x000fe200078e0065 */
[----:B----4-:R-:W-:-:S02]  /*52250*/  ISETP.GE.AND P3, PT, R39, c[0x0][0x17c], PT ;  /* 0x00005f0027007a0c */ /* 0x010fc40003f66270 */
[----:B------:R-:W-:Y:S01]  /*52260*/  ISETP.GE.AND P4, PT, R38, c[0x0][0x17c], PT ;  /* 0x00005f0026007a0c */ /* 0x000fe20003f86270 */
[----:B------:R-:W-:Y:S01]  /*52270*/  IMAD.IADD R2, R3, 0x1, R2 ;  /* 0x0000000103027824 */ /* 0x000fe200078e0202 */
[----:B------:R-:W-:Y:S01]  /*52280*/  MOV R36, R100 ;  /* 0x0000006400247202 */ /* 0x000fe20000000f00 */
[----:B------:R-:W-:Y:S01]  /*52290*/  IMAD.MOV.U32 R38, RZ, RZ, R104 ;  /* 0x000000ffff267224 */ /* 0x000fe200078e0068 */
[----:B------:R-:W-:Y:S01]  /*522a0*/  MOV R39, R105 ;  /* 0x0000006900277202 */ /* 0x000fe20000000f00 */
[----:B------:R-:W-:Y:S02]  /*522b0*/  IMAD.MOV.U32 R104, RZ, RZ, R102 ;  /* 0x000000ffff687224 */ /* 0x000fe400078e0066 */
[----:B------:R-:W-:Y:S02]  /*522c0*/  IMAD.MOV.U32 R105, RZ, RZ, R103 ;  /* 0x000000ffff697224 */ /* 0x000fe400078e0067 */
[----:B------:R1:W-:Y:S04]  /*522d0*/  STS.128 [R2+0x200], R36 ;  /* 0x0002002402007388 */ /* 0x0003e80000000c00 */
[----:B------:R-:W-:Y:S04]  /*522e0*/  STS.128 [R2+0x280], R104 ;  /* 0x0002806802007388 */ /* 0x000fe80000000c00 */
[----:B------:R-:W-:Y:S01]  /*522f0*/  STS.128 [R2], R44 ;  /* 0x0000002c02007388 */ /* 0x000fe20000000c00 */
[----:B-1----:R-:W-:Y:S01]  /*52300*/  IMAD.MOV.U32 R38, RZ, RZ, R12 ;  /* 0x000000ffff267224 */ /* 0x002fe200078e000c */
[----:B------:R-:W-:Y:S01]  /*52310*/  MOV R39, R13 ;  /* 0x0000000d00277202 */ /* 0x000fe20000000f00 */
[----:B------:R-:W-:Y:S01]  /*52320*/  IMAD.MOV.U32 R37, RZ, RZ, R9 ;  /* 0x000000ffff257224 */ /* 0x000fe200078e0009 */
[----:B------:R-:W-:Y:S01]  /*52330*/  MOV R36, R8 ;  /* 0x0000000800247202 */ /* 0x000fe20000000f00 */
[----:B------:R-:W-:-:S02]  /*52340*/  IMAD.MOV.U32 R12, RZ, RZ, R10 ;  /* 0x000000ffff0c7224 */ /* 0x000fc400078e000a */
[----:B------:R-:W-:Y:S02]  /*52350*/  IMAD.MOV.U32 R13, RZ, RZ, R11 ;  /* 0x000000ffff0d7224 */ /* 0x000fe400078e000b */
[----:B------:R-:W-:Y:S04]  /*52360*/  STS.128 [R2+0x600], R36 ;  /* 0x0006002402007388 */ /* 0x000fe80000000c00 */
[----:B------:R-:W-:Y:S01]  /*52370*/  STS.128 [R2+0x680], R12 ;  /* 0x0006800c02007388 */ /* 0x000fe20000000c00 */
[C---:B------:R-:W-:Y:S02]  /*52380*/  LOP3.LUT R48, R0.reuse, 0x20, RZ, 0x3c, !PT ;  /* 0x0000002000307812 */ /* 0x040fe400078e3cff */
[C---:B------:R-:W-:Y:S02]  /*52390*/  LOP3.LUT R252, R0.reuse, 0x40, RZ, 0x3c, !PT ;  /* 0x0000004000fc7812 */ /* 0x040fe400078e3cff */
[----:B------:R-:W-:Y:S01]  /*523a0*/  LOP3.LUT R3, R0, 0x60, RZ, 0x3c, !PT ;  /* 0x0000006000037812 */ /* 0x000fe200078e3cff */
[----:B------:R-:W-:Y:S01]  /*523b0*/  IMAD.MOV.U32 R10, RZ, RZ, R220 ;  /* 0x000000ffff0a7224 */ /* 0x000fe200078e00dc */
[----:B------:R-:W-:Y:S01]  /*523c0*/  MOV R11, R221 ;  /* 0x000000dd000b7202 */ /* 0x000fe20000000f00 */
[----:B------:R-:W-:Y:S01]  /*523d0*/  IMAD.MOV.U32 R9, RZ, RZ, R225 ;  /* 0x000000ffff097224 */ /* 0x000fe200078e00e1 */
[----:B------:R-:W-:Y:S01]  /*523e0*/  MOV R8, R224 ;  /* 0x000000e000087202 */ /* 0x000fe20000000f00 */
[----:B------:R-:W-:-:S02]  /*523f0*/  IMAD.MOV.U32 R220, RZ, RZ, R226 ;  /* 0x000000ffffdc7224 */ /* 0x000fc400078e00e2 */
[----:B------:R-:W-:Y:S01]  /*52400*/  IMAD.MOV.U32 R221, RZ, RZ, R227 ;  /* 0x000000ffffdd7224 */ /* 0x000fe200078e00e3 */
[----:B--2---:R1:W-:Y:S02]  /*52410*/  STS.128 [R2+0x80], R40 ;  /* 0x0000802802007388 */ /* 0x0043e40000000c00 */
[----:B-1----:R-:W-:Y:S01]  /*52420*/  IMAD.MOV.U32 R42, RZ, RZ, R168 ;  /* 0x000000ffff2a7224 */ /* 0x002fe200078e00a8 */
[----:B------:R-:W-:Y:S01]  /*52430*/  MOV R43, R169 ;  /* 0x000000a9002b7202 */ /* 0x000fe20000000f00 */
[----:B------:R-:W-:Y:S01]  /*52440*/  IMAD.MOV.U32 R41, RZ, RZ, R165 ;  /* 0x000000ffff297224 */ /* 0x000fe200078e00a5 */
[----:B------:R-:W-:Y:S01]  /*52450*/  MOV R40, R164 ;  /* 0x000000a400287202 */ /* 0x000fe20000000f00 */
[----:B------:R-:W-:Y:S02]  /*52460*/  IMAD.MOV.U32 R168, RZ, RZ, R166 ;  /* 0x000000ffffa87224 */ /* 0x000fe400078e00a6 */
[----:B------:R-:W-:Y:S02]  /*52470*/  IMAD.MOV.U32 R169, RZ, RZ, R167 ;  /* 0x000000ffffa97224 */ /* 0x000fe400078e00a7 */
[----:B------:R-:W-:Y:S04]  /*52480*/  STS.128 [R2+0x400], R40 ;  /* 0x0004002802007388 */ /* 0x000fe80000000c00 */
[----:B------:R-:W-:Y:S04]  /*52490*/  STS.128 [R2+0x480], R168 ;  /* 0x000480a802007388 */ /* 0x000fe80000000c00 */
[----:B------:R-:W-:Y:S06]  /*524a0*/  BAR.SYNC.DEFER_BLOCKING 0x0 ;  /* 0x0000000000007b1d */ /* 0x000fec0000010000 */
[----:B------:R-:W1:Y:S04]  /*524b0*/  LDS.128 R12, [R0] ;  /* 0x00000000000c7984 */ /* 0x000e680000000c00 */
[----:B------:R-:W-:Y:S04]  /*524c0*/  LDS.128 R248, [R0+0x800] ;  /* 0x0008000000f87984 */ /* 0x000fe80000000c00 */
[----:B------:R-:W-:Y:S04]  /*524d0*/  LDS.128 R240, [R48] ;  /* 0x0000000030f07984 */ /* 0x000fe80000000c00 */
[----:B------:R2:W-:Y:S04]  /*524e0*/  LDS.128 R236, [R48+0x800] ;  /* 0x0008000030ec7984 */ /* 0x0005e80000000c00 */
[----:B------:R-:W-:Y:S04]  /*524f0*/  LDS.128 R224, [R252] ;  /* 0x00000000fce07984 */ /* 0x000fe80000000c00 */
[----:B------:R-:W-:Y:S04]  /*52500*/  LDS.128 R36, [R252+0x800] ;  /* 0x00080000fc247984 */ /* 0x000fe80000000c00 */
[----:B------:R-:W-:Y:S04]  /*52510*/  LDS.128 R40, [R3] ;  /* 0x0000000003287984 */ /* 0x000fe80000000c00 */
[----:B-1----:R-:W-:Y:S04]  /*52520*/  STL.64 [R1+0x10], R12 ;  /* 0x0000100c01007387 */ /* 0x002fe80000100a00 */
[----:B------:R-:W-:Y:S04]  /*52530*/  STL.64 [R1+0x18], R14 ;  /* 0x0000180e01007387 */ /* 0x000fe80000100a00 */
[----:B------:R-:W-:Y:S04]  /*52540*/  LDS.128 R12, [R3+0x800] ;  /* 0x00080000030c7984 */ /* 0x000fe80000000c00 */
[----:B------:R-:W-:Y:S06]  /*52550*/  BAR.SYNC.DEFER_BLOCKING 0x0 ;  /* 0x0000000000007b1d */ /* 0x000fec0000010000 */
[----:B--2---:R-:W2:Y:S04]  /*52560*/  LDL.LU R48, [R1+0x90] ;  /* 0x0000900001307983 */ /* 0x004ea80000300800 */
[----:B------:R-:W2:Y:S04]  /*52570*/  LDL.LU R49, [R1+0x94] ;  /* 0x0000940001317983 */ /* 0x000ea80000300800 */
[----:B------:R-:W2:Y:S04]  /*52580*/  LDL.LU R50, [R1+0x120] ;  /* 0x0001200001327983 */ /* 0x000ea80000300800 */
[----:B------:R-:W2:Y:S04]  /*52590*/  LDL.LU R51, [R1+0x124] ;  /* 0x0001240001337983 */ /* 0x000ea80000300800 */
[----:B------:R1:W-:Y:S04]  /*525a0*/  STS.128 [R2], R8 ;  /* 0x0000000802007388 */ /* 0x0003e80000000c00 */
[----:B-1----:R-:W3:Y:S04]  /*525b0*/  LDL.LU R8, [R1+0x98] ;  /* 0x0000980001087983 */ /* 0x002ee80000300800 */
[----:B------:R-:W3:Y:S04]  /*525c0*/  LDL.LU R9, [R1+0x9c] ;  /* 0x00009c0001097983 */ /* 0x000ee80000300800 */
[----:B------:R-:W3:Y:S04]  /*525d0*/  LDL.LU R10, [R1+0x128] ;  /* 0x00012800010a7983 */ /* 0x000ee80000300800 */
[----:B------:R-:W3:Y:S01]  /*525e0*/  LDL.LU R11, [R1+0x12c] ;  /* 0x00012c00010b7983 */ /* 0x000ee20000300800 */
[----:B------:R-:W-:Y:S01]  /*525f0*/  MOV R44, R80 ;  /* 0x00000050002c7202 */ /* 0x000fe20000000f00 */
[----:B------:R-:W-:Y:S01]  /*52600*/  IMAD.MOV.U32 R45, RZ, RZ, R81 ;  /* 0x000000ffff2d7224 */ /* 0x000fe200078e0051 */
[----:B------:R-:W-:Y:S01]  /*52610*/  MOV R47, R209 ;  /* 0x000000d1002f7202 */ /* 0x000fe20000000f00 */
[----:B------:R-:W-:-:S05]  /*52620*/  IMAD.MOV.U32 R46, RZ, RZ, R208 ;  /* 0x000000ffff2e7224 */ /* 0x000fca00078e00d0 */
[----:B------:R1:W-:Y:S04]  /*52630*/  STS.128 [R2+0x200], R44 ;  /* 0x0002002c02007388 */ /* 0x0003e80000000c00 */
[----:B-1----:R-:W4:Y:S04]  /*52640*/  LDL.LU R44, [R1+0xa0] ;  /* 0x0000a000012c7983 */ /* 0x002f280000300800 */
[----:B------:R-:W4:Y:S04]  /*52650*/  LDL.LU R45, [R1+0xa4] ;  /* 0x0000a400012d7983 */ /* 0x000f280000300800 */
[----:B------:R-:W4:Y:S04]  /*52660*/  LDL.LU R46, [R1+0x70] ;  /* 0x00007000012e7983 */ /* 0x000f280000300800 */
[----:B------:R-:W4:Y:S04]  /*52670*/  LDL.LU R47, [R1+0x74] ;  /* 0x00007400012f7983 */ /* 0x000f280000300800 */
[----:B------:R-:W2:Y:S04]  /*52680*/  LDL.LU R52, [R1+0xa8] ;  /* 0x0000a80001347983 */ /* 0x000ea80000300800 */
[----:B------:R-:W2:Y:S04]  /*52690*/  LDL.LU R53, [R1+0xac] ;  /* 0x0000ac0001357983 */ /* 0x000ea80000300800 */
[----:B------:R-:W2:Y:S04]  /*526a0*/  LDL.LU R54, [R1+0x78] ;  /* 0x0000780001367983 */ /* 0x000ea80000300800 */
[----:B------:R-:W2:Y:S04]  /*526b0*/  LDL.LU R55, [R1+0x7c] ;  /* 0x00007c0001377983 */ /* 0x000ea80000300800 */
[----:B---3--:R1:W-:Y:S04]  /*526c0*/  STS.128 [R2+0x480], R8 ;  /* 0x0004800802007388 */ /* 0x0083e80000000c00 */
[----:B-1----:R-:W3:Y:S04]  /*526d0*/  LDL.LU R8, [R1+0x1e0] ;  /* 0x0001e00001087983 */ /* 0x002ee80000300800 */
[----:B------:R-:W3:Y:S04]  /*526e0*/  LDL.LU R9, [R1+0x1e4] ;  /* 0x0001e40001097983 */ /* 0x000ee80000300800 */
[----:B------:R-:W3:Y:S04]  /*526f0*/  LDL.LU R10, [R1+0x1d0] ;  /* 0x0001d000010a7983 */ /* 0x000ee80000300800 */
[----:B------:R-:W3:Y:S04]  /*52700*/  LDL.LU R11, [R1+0x1d4] ;  /* 0x0001d400010b7983 */ /* 0x000ee80000300800 */
[----:B------:R-:W3:Y:S04]  /*52710*/  LDL.LU R104, [R1+0x1e8] ;  /* 0x0001e80001687983 */ /* 0x000ee80000300800 */
[----:B------:R-:W3:Y:S04]  /*52720*/  LDL.LU R105, [R1+0x1ec] ;  /* 0x0001ec0001697983 */ /* 0x000ee80000300800 */
[----:B------:R-:W3:Y:S04]  /*52730*/  LDL.LU R106, [R1+0x1d8] ;  /* 0x0001d800016a7983 */ /* 0x000ee80000300800 */
[----:B------:R-:W3:Y:S01]  /*52740*/  LDL.LU R107, [R1+0x1dc] ;  /* 0x0001dc00016b7983 */ /* 0x000ee20000300800 */
[----:B------:R-:W-:-:S02]  /*52750*/  IMAD.MOV.U32 R208, RZ, RZ, R82 ;  /* 0x000000ffffd07224 */ /* 0x000fc400078e0052 */
[----:B------:R-:W-:Y:S01]  /*52760*/  IMAD.MOV.U32 R209, RZ, RZ, R83 ;  /* 0x000000ffffd17224 */ /* 0x000fe200078e0053 */
[----:B------:R1:W-:Y:S04]  /*52770*/  STS.128 [R2+0x80], R220 ;  /* 0x000080dc02007388 */ /* 0x0003e80000000c00 */
[----:B------:R-:W-:Y:S04]  /*52780*/  STS.128 [R2+0x280], R208 ;  /* 0x000280d002007388 */ /* 0x000fe80000000c00 */
[----:B--2---:R-:W-:Y:S04]  /*52790*/  STS.128 [R2+0x400], R48 ;  /* 0x0004003002007388 */ /* 0x004fe80000000c00 */
[----:B----4-:R-:W-:Y:S04]  /*527a0*/  STS.128 [R2+0x600], R44 ;  /* 0x0006002c02007388 */ /* 0x010fe80000000c00 */
[----:B------:R-:W-:Y:S04]  /*527b0*/  STS.128 [R2+0x680], R52 ;  /* 0x0006803402007388 */ /* 0x000fe80000000c00 */
[----:B------:R-:W-:Y:S01]  /*527c0*/  BAR.SYNC.DEFER_BLOCKING 0x0 ;  /* 0x0000000000007b1d */ /* 0x000fe20000010000 */
[----:B-1----:R-:W-:Y:S01]  /*527d0*/  LOP3.LUT R223, R0, 0x20, RZ, 0x3c, !PT ;  /* 0x0000002000df7812 */ /* 0x002fe200078e3cff */
[----:B------:R-:W-:Y:S01]  /*527e0*/  IMAD.MOV.U32 R130, RZ, RZ, R112 ;  /* 0x000000ffff827224 */ /* 0x000fe200078e0070 */
[----:B------:R-:W-:Y:S01]  /*527f0*/  MOV R131, R113 ;  /* 0x0000007100837202 */ /* 0x000fe20000000f00 */
[----:B------:R-:W-:Y:S01]  /*52800*/  IMAD.MOV.U32 R129, RZ, RZ, R109 ;  /* 0x000000ffff817224 */ /* 0x000fe200078e006d */
[----:B------:R-:W-:Y:S01]  /*52810*/  MOV R128, R108 ;  /* 0x0000006c00807202 */ /* 0x000fe20000000f00 */
[----:B------:R-:W2:Y:S04]  /*52820*/  LDL.LU R140, [R1+0x110] ;  /* 0x00011000018c7983 */ /* 0x000ea80000300800 */
[----:B------:R-:W1:Y:S04]  /*52830*/  LDS.128 R44, [R0] ;  /* 0x00000000002c7984 */ /* 0x000e680000000c00 */
[----:B------:R-:W-:Y:S04]  /*52840*/  LDS.128 R60, [R0+0x800] ;  /* 0x00080000003c7984 */ /* 0x000fe80000000c00 */
[----:B------:R-:W4:Y:S04]  /*52850*/  LDS.128 R100, [R223] ;  /* 0x00000000df647984 */ /* 0x000f280000000c00 */
[----:B------:R-:W-:Y:S04]  /*52860*/  LDS.128 R56, [R223+0x800] ;  /* 0x00080000df387984 */ /* 0x000fe80000000c00 */
[----:B------:R-:W1:Y:S04]  /*52870*/  LDS.128 R80, [R252] ;  /* 0x00000000fc507984 */ /* 0x000e680000000c00 */
[----:B------:R-:W-:Y:S04]  /*52880*/  LDS.128 R52, [R252+0x800] ;  /* 0x00080000fc347984 */ /* 0x000fe80000000c00 */
[----:B------:R-:W1:Y:S04]  /*52890*/  LDS.128 R64, [R3] ;  /* 0x0000000003407984 */ /* 0x000e680000000c00 */
[----:B------:R-:W1:Y:S04]  /*528a0*/  LDS.128 R48, [R3+0x800] ;  /* 0x0008000003307984 */ /* 0x000e680000000c00 */
[----:B------:R-:W-:Y:S01]  /*528b0*/  BAR.SYNC.DEFER_BLOCKING 0x0 ;  /* 0x0000000000007b1d */ /* 0x000fe20000010000 */
[----:B------:R-:W-:-:S02]  /*528c0*/  IMAD.MOV.U32 R112, RZ, RZ, R110 ;  /* 0x000000ffff707224 */ /* 0x000fc400078e006e */
[----:B------:R-:W-:Y:S01]  /*528d0*/  IMAD.MOV.U32 R113, RZ, RZ, R111 ;  /* 0x000000ffff717224 */ /* 0x000fe200078e006f */
[----:B------:R-:W-:Y:S01]  /*528e0*/  MOV R111, R177 ;  /* 0x000000b1006f7202 */ /* 0x000fe20000000f00 */
[----:B------:R-:W-:Y:S01]  /*528f0*/  IMAD.MOV.U32 R110, RZ, RZ, R176 ;  /* 0x000000ffff6e7224 */ /* 0x000fe200078e00b0 */
[----:B------:R-:W-:Y:S01]  /*52900*/  MOV R108, R172 ;  /* 0x000000ac006c7202 */ /* 0x000fe20000000f00 */
[----:B------:R-:W-:Y:S01]  /*52910*/  IMAD.MOV.U32 R109, RZ, RZ, R173 ;  /* 0x000000ffff6d7224 */ /* 0x000fe200078e00ad */
[----:B------:R-:W2:Y:S01]  /*52920*/  LDL.LU R141, [R1+0x114] ;  /* 0x00011400018d7983 */ /* 0x000ea20000300800 */
[----:B------:R-:W-:Y:S02]  /*52930*/  IMAD.MOV.U32 R176, RZ, RZ, R174 ;  /* 0x000000ffffb07224 */ /* 0x000fe400078e00ae */
[----:B------:R-:W-:Y:S01]  /*52940*/  IMAD.MOV.U32 R177, RZ, RZ, R175 ;  /* 0x000000ffffb17224 */ /* 0x000fe200078e00af */
[----:B------:R-:W-:Y:S01]  /*52950*/  MOV R136, R148 ;  /* 0x0000009400887202 */ /* 0x000fe20000000f00 */
[----:B------:R-:W-:Y:S01]  /*52960*/  IMAD.MOV.U32 R137, RZ, RZ, R149 ;  /* 0x000000ffff897224 */ /* 0x000fe200078e0095 */
[----:B------:R-:W-:Y:S01]  /*52970*/  MOV R139, R213 ;  /* 0x000000d5008b7202 */ /* 0x000fe20000000f00 */
[----:B------:R-:W-:Y:S01]  /*52980*/  IMAD.MOV.U32 R138, RZ, RZ, R212 ;  /* 0x000000ffff8a7224 */ /* 0x000fe200078e00d4 */
[----:B------:R-:W2:Y:S04]  /*52990*/  LDL.LU R142, [R1+0x100] ;  /* 0x00010000018e7983 */ /* 0x000ea80000300800 */
[----:B------:R-:W2:Y:S04]  /*529a0*/  LDL.LU R143, [R1+0x104] ;  /* 0x00010400018f7983 */ /* 0x000ea80000300800 */
[----:B------:R-:W-:Y:S04]  /*529b0*/  STS.128 [R2+0x200], R128 ;  /* 0x0002008002007388 */ /* 0x000fe80000000c00 */
[----:B------:R-:W-:Y:S04]  /*529c0*/  STS.128 [R2+0x280], R112 ;  /* 0x0002807002007388 */ /* 0x000fe80000000c00 */
[----:B------:R-:W-:Y:S04]  /*529d0*/  STS.128 [R2+0x400], R108 ;  /* 0x0004006c02007388 */ /* 0x000fe80000000c00 */
[----:B------:R-:W-:Y:S04]  /*529e0*/  STS.128 [R2+0x480], R176 ;  /* 0x000480b002007388 */ /* 0x000fe80000000c00 */
[----:B---3--:R-:W-:Y:S04]  /*529f0*/  STS.128 [R2], R8 ;  /* 0x0000000802007388 */ /* 0x008fe80000000c00 */
[----:B------:R3:W-:Y:S02]  /*52a00*/  STS.128 [R2+0x80], R104 ;  /* 0x0000806802007388 */ /* 0x0007e40000000c00 */
[----:B---3--:R-:W-:Y:S01]  /*52a10*/  IMAD.MOV.U32 R106, RZ, RZ, R20 ;  /* 0x000000ffff6a7224 */ /* 0x008fe200078e0014 */
[----:B------:R-:W-:Y:S01]  /*52a20*/  MOV R107, R21 ;  /* 0x00000015006b7202 */ /* 0x000fe20000000f00 */
[----:B------:R-:W-:Y:S01]  /*52a30*/  IMAD.MOV.U32 R105, RZ, RZ, R17 ;  /* 0x000000ffff697224 */ /* 0x000fe200078e0011 */
[----:B------:R-:W-:Y:S01]  /*52a40*/  MOV R104, R16 ;  /* 0x0000001000687202 */ /* 0x000fe20000000f00 */
[----:B------:R-:W-:-:S02]  /*52a50*/  IMAD.MOV.U32 R20, RZ, RZ, R18 ;  /* 0x000000ffff147224 */ /* 0x000fc400078e0012 */
[----:B------:R-:W-:Y:S02]  /*52a60*/  IMAD.MOV.U32 R21, RZ, RZ, R19 ;  /* 0x000000ffff157224 */ /* 0x000fe400078e0013 */
[----:B------:R-:W-:Y:S04]  /*52a70*/  STS.128 [R2+0x600], R104 ;  /* 0x0006006802007388 */ /* 0x000fe80000000c00 */
[----:B------:R-:W-:Y:S04]  /*52a80*/  STS.128 [R2+0x680], R20 ;  /* 0x0006801402007388 */ /* 0x000fe80000000c00 */
[----:B------:R-:W-:Y:S01]  /*52a90*/  BAR.SYNC.DEFER_BLOCKING 0x0 ;  /* 0x0000000000007b1d */ /* 0x000fe20000010000 */
[----:B------:R-:W-:Y:S01]  /*52aa0*/  IMAD.MOV.U32 R10, RZ, RZ, R156 ;  /* 0x000000ffff0a7224 */ /* 0x000fe200078e009c */
[----:B------:R-:W-:Y:S01]  /*52ab0*/  MOV R11, R157 ;  /* 0x0000009d000b7202 */ /* 0x000fe20000000f00 */
[----:B------:R-:W-:Y:S01]  /*52ac0*/  IMAD.MOV.U32 R9, RZ, RZ, R69 ;  /* 0x000000ffff097224 */ /* 0x000fe200078e0045 */
[----:B------:R-:W-:Y:S01]  /*52ad0*/  MOV R8, R68 ;  /* 0x0000004400087202 */ /* 0x000fe20000000f00 */
[----:B------:R-:W-:-:S02]  /*52ae0*/  IMAD.MOV.U32 R156, RZ, RZ, R70 ;  /* 0x000000ffff9c7224 */ /* 0x000fc400078e0046 */
[----:B------:R-:W-:Y:S01]  /*52af0*/  IMAD.MOV.U32 R157, RZ, RZ, R71 ;  /* 0x000000ffff9d7224 */ /* 0x000fe200078e0047 */
[----:B------:R-:W3:Y:S04]  /*52b00*/  LDS.128 R132, [R0] ;  /* 0x0000000000847984 */ /* 0x000ee80000000c00 */
[----:B------:R-:W-:Y:S04]  /*52b10*/  LDS.128 R104, [R0+0x800] ;  /* 0x0008000000687984 */ /* 0x000fe80000000c00 */
[----:B------:R-:W-:Y:S04]  /*52b20*/  LDS.128 R128, [R223] ;  /* 0x00000000df807984 */ /* 0x000fe80000000c00 */
[----:B------:R-:W-:Y:S04]  /*52b30*/  LDS.128 R68, [R223+0x800] ;  /* 0x00080000df447984 */ /* 0x000fe80000000c00 */
[----:B------:R-:W-:Y:S04]  /*52b40*/  LDS.128 R112, [R252] ;  /* 0x00000000fc707984 */ /* 0x000fe80000000c00 */
[----:B------:R-:W-:Y:S04]  /*52b50*/  LDS.128 R20, [R252+0x800] ;  /* 0x00080000fc147984 */ /* 0x000fe80000000c00 */
[----:B------:R-:W-:Y:S04]  /*52b60*/  LDS.128 R108, [R3] ;  /* 0x00000000036c7984 */ /* 0x000fe80000000c00 */
[----:B------:R-:W-:Y:S04]  /*52b70*/  LDS.128 R16, [R3+0x800] ;  /* 0x0008000003107984 */ /* 0x000fe80000000c00 */
[----:B------:R-:W-:Y:S06]  /*52b80*/  BAR.SYNC.DEFER_BLOCKING 0x0 ;  /* 0x0000000000007b1d */ /* 0x000fec0000010000 */
[----:B------:R1:W-:Y:S04]  /*52b90*/  STS.128 [R2], R8 ;  /* 0x0000000802007388 */ /* 0x0003e80000000c00 */
[----:B------:R2:W-:Y:S04]  /*52ba0*/  STS.128 [R2+0x200], R136 ;  /* 0x0002008802007388 */ /* 0x0005e80000000c00 */
[----:B-1----:R-:W3:Y:S04]  /*52bb0*/  LDL.LU R8, [R1+0x118] ;  /* 0x0001180001087983 */ /* 0x002ee80000300800 */
[----:B------:R-:W3:Y:S04]  /*52bc0*/  LDL.LU R9, [R1+0x11c] ;  /* 0x00011c0001097983 */ /* 0x000ee80000300800 */
[----:B------:R-:W3:Y:S04]  /*52bd0*/  LDL.LU R10, [R1+0x108] ;  /* 0x00010800010a7983 */ /* 0x000ee80000300800 */
[----:B------:R-:W3:Y:S04]  /*52be0*/  LDL.LU R11, [R1+0x10c] ;  /* 0x00010c00010b7983 */ /* 0x000ee80000300800 */
[----:B--2---:R-:W2:Y:S04]  /*52bf0*/  LDL.LU R136, [R1+0x60] ;  /* 0x0000600001887983 */ /* 0x004ea80000300800 */
[----:B------:R-:W2:Y:S04]  /*52c00*/  LDL.LU R137, [R1+0x64] ;  /* 0x0000640001897983 */ /* 0x000ea80000300800 */
[----:B------:R-:W2:Y:S04]  /*52c10*/  LDL.LU R138, [R1+0x40] ;  /* 0x00004000018a7983 */ /* 0x000ea80000300800 */
[----:B------:R-:W2:Y:S04]  /*52c20*/  LDL.LU R139, [R1+0x44] ;  /* 0x00004400018b7983 */ /* 0x000ea80000300800 */
[----:B------:R-:W4:Y:S04]  /*52c30*/  LDL.LU R144, [R1+0x68] ;  /* 0x0000680001907983 */ /* 0x000f280000300800 */
[----:B------:R-:W4:Y:S04]  /*52c40*/  LDL.LU R145, [R1+0x6c] ;  /* 0x00006c0001917983 */ /* 0x000f280000300800 */
[----:B------:R-:W4:Y:S04]  /*52c50*/  LDL.LU R146, [R1+0x48] ;  /* 0x0000480001927983 */ /* 0x000f280000300800 */
[----:B------:R-:W4:Y:S01]  /*52c60*/  LDL.LU R147, [R1+0x4c] ;  /* 0x00004c0001937983 */ /* 0x000f220000300800 */
[----:B------:R-:W-:-:S02]  /*52c70*/  IMAD.MOV.U32 R212, RZ, RZ, R150 ;  /* 0x000000ffffd47224 */ /* 0x000fc400078e0096 */
[----:B------:R-:W-:Y:S01]  /*52c80*/  IMAD.MOV.U32 R213, RZ, RZ, R151 ;  /* 0x000000ffffd57224 */ /* 0x000fe200078e0097 */
[----:B------:R-:W-:Y:S04]  /*52c90*/  STS.128 [R2+0x80], R156 ;  /* 0x0000809c02007388 */ /* 0x000fe80000000c00 */
[----:B------:R-:W-:Y:S04]  /*52ca0*/  STS.128 [R2+0x280], R212 ;  /* 0x000280d402007388 */ /* 0x000fe80000000c00 */
[----:B------:R-:W-:Y:S01]  /*52cb0*/  STS.128 [R2+0x400], R140 ;  /* 0x0004008c02007388 */ /* 0x000fe20000000c00 */
[----:B------:R-:W-:Y:S01]  /*52cc0*/  IMAD.MOV.U32 R168, RZ, RZ, R86 ;  /* 0x000000ffffa87224 */ /* 0x000fe200078e0056 */
[----:B------:R-:W-:Y:S01]  /*52cd0*/  MOV R170, R90 ;  /* 0x0000005a00aa7202 */ /* 0x000fe20000000f00 */
[----:B------:R-:W-:-:S02]  /*52ce0*/  IMAD.MOV.U32 R169, RZ, RZ, R87 ;  /* 0x000000ffffa97224 */ /* 0x000fc400078e0057 */
[----:B------:R-:W-:Y:S02]  /*52cf0*/  IMAD.MOV.U32 R171, RZ, RZ, R91 ;  /* 0x000000ffffab7224 */ /* 0x000fe400078e005b */
[----:B------:R-:W-:Y:S01]  /*52d00*/  IMAD.MOV.U32 R174, RZ, RZ, R120 ;  /* 0x000000ffffae7224 */ /* 0x000fe200078e0078 */
[----:B------:R-:W-:Y:S01]  /*52d10*/  MOV R120, R118 ;  /* 0x0000007600787202 */ /* 0x000fe20000000f00 */
[----:B------:R-:W-:Y:S01]  /*52d20*/  IMAD.MOV.U32 R175, RZ, RZ, R121 ;  /* 0x000000ffffaf7224 */ /* 0x000fe200078e0079 */
[----:B------:R-:W-:Y:S01]  /*52d30*/  MOV R173, R117 ;  /* 0x0000007500ad7202 */ /* 0x000fe20000000f00 */
[----:B------:R-:W-:Y:S01]  /*52d40*/  IMAD.MOV.U32 R121, RZ, RZ, R119 ;  /* 0x000000ffff797224 */ /* 0x000fe200078e0077 */
[----:B------:R-:W-:Y:S01]  /*52d50*/  MOV R117, R181 ;  /* 0x000000b500757202 */ /* 0x000fe20000000f00 */
        /* <DEDUP_REMOVED lines=8> */
[----:B------:R-:W4:Y:S01]  /*52de0*/  LDL.LU R152, [R1+0xf0] ;  /* 0x0000f00001987983 */ /* 0x000f220000300800 */
[----:B------:R-:W-:Y:S02]  /*52df0*/  IMAD.MOV.U32 R182, RZ, RZ, R216 ;  /* 0x000000ffffb67224 */ /* 0x000fe400078e00d8 */
[----:B------:R-:W-:Y:S01]  /*52e00*/  IMAD.MOV.U32 R183, RZ, RZ, R217 ;  /* 0x000000ffffb77224 */ /* 0x000fe200078e00d9 */
[----:B------:R-:W4:Y:S04]  /*52e10*/  LDL.LU R153, [R1+0xf4] ;  /* 0x0000f40001997983 */ /* 0x000f280000300800 */
[----:B---3--:R1:W-:Y:S04]  /*52e20*/  STS.128 [R2+0x480], R8 ;  /* 0x0004800802007388 */ /* 0x0083e80000000c00 */
[----:B--2---:R-:W-:Y:S04]  /*52e30*/  STS.128 [R2+0x600], R136 ;  /* 0x0006008802007388 */ /* 0x004fe80000000c00 */
[----:B----4-:R-:W-:Y:S04]  /*52e40*/  STS.128 [R2+0x680], R144 ;  /* 0x0006809002007388 */ /* 0x010fe80000000c00 */
[----:B------:R-:W-:Y:S01]  /*52e50*/  BAR.SYNC.DEFER_BLOCKING 0x0 ;  /* 0x0000000000007b1d */ /* 0x000fe20000010000 */
[----:B-1----:R-:W-:Y:S01]  /*52e60*/  MOV R8, R84 ;  /* 0x0000005400087202 */ /* 0x002fe20000000f00 */
[----:B------:R-:W-:Y:S01]  /*52e70*/  IMAD.MOV.U32 R9, RZ, RZ, R85 ;  /* 0x000000ffff097224 */ /* 0x000fe200078e0055 */
[----:B------:R-:W-:Y:S01]  /*52e80*/  MOV R11, R89 ;  /* 0x00000059000b7202 */ /* 0x000fe20000000f00 */
[----:B------:R-:W-:-:S02]  /*52e90*/  IMAD.MOV.U32 R10, RZ, RZ, R88 ;  /* 0x000000ffff0a7224 */ /* 0x000fc400078e0058 */
[----:B------:R-:W1:Y:S04]  /*52ea0*/  LDS.128 R164, [R0] ;  /* 0x0000000000a47984 */ /* 0x000e680000000c00 */
[----:B------:R-:W-:Y:S04]  /*52eb0*/  LDS.128 R140, [R0+0x800] ;  /* 0x00080000008c7984 */ /* 0x000fe80000000c00 */
[----:B------:R-:W2:Y:S04]  /*52ec0*/  LDS.128 R156, [R223] ;  /* 0x00000000df9c7984 */ /* 0x000ea80000000c00 */
[----:B------:R-:W-:Y:S04]  /*52ed0*/  LDS.128 R136, [R223+0x800] ;  /* 0x00080000df887984 */ /* 0x000fe80000000c00 */
[----:B------:R-:W3:Y:S04]  /*52ee0*/  LDS.128 R148, [R252] ;  /* 0x00000000fc947984 */ /* 0x000ee80000000c00 */
[----:B------:R-:W-:Y:S04]  /*52ef0*/  LDS.128 R88, [R252+0x800] ;  /* 0x00080000fc587984 */ /* 0x000fe80000000c00 */
[----:B------:R-:W4:Y:S04]  /*52f00*/  LDS.128 R144, [R3] ;  /* 0x0000000003907984 */ /* 0x000f280000000c00 */
[----:B------:R-:W1:Y:S04]  /*52f10*/  LDS.128 R84, [R3+0x800] ;  /* 0x0008000003547984 */ /* 0x000e680000000c00 */
[----:B------:R-:W-:Y:S06]  /*52f20*/  BAR.SYNC.DEFER_BLOCKING 0x0 ;  /* 0x0000000000007b1d */ /* 0x000fec0000010000 */
[----:B------:R1:W-:Y:S04]  /*52f30*/  STS.128 [R2+0x80], R168 ;  /* 0x000080a802007388 */ /* 0x0003e80000000c00 */
[----:B------:R2:W-:Y:S04]  /*52f40*/  STS.128 [R2], R8 ;  /* 0x0000000802007388 */ /* 0x0005e80000000c00 */
[----:B------:R-:W-:Y:S01]  /*52f50*/  STS.128 [R2+0x200], R172 ;  /* 0x000200ac02007388 */ /* 0x000fe20000000c00 */
[----:B-1----:R-:W-:Y:S01]  /*52f60*/  IMAD.MOV.U32 R170, RZ, RZ, R28 ;  /* 0x000000ffffaa7224 */ /* 0x002fe200078e001c */
[----:B------:R-:W-:Y:S01]  /*52f70*/  MOV R169, R25 ;  /* 0x0000001900a97202 */ /* 0x000fe20000000f00 */
[----:B------:R-:W-:Y:S01]  /*52f80*/  IMAD.MOV.U32 R171, RZ, RZ, R29 ;  /* 0x000000ffffab7224 */ /* 0x000fe200078e001d */
[----:B------:R-:W-:Y:S01]  /*52f90*/  MOV R28, R26 ;  /* 0x0000001a001c7202 */ /* 0x000fe20000000f00 */
[----:B------:R-:W-:-:S02]  /*52fa0*/  IMAD.MOV.U32 R168, RZ, RZ, R24 ;  /* 0x000000ffffa87224 */ /* 0x000fc400078e0018 */
[----:B------:R-:W-:Y:S01]  /*52fb0*/  IMAD.MOV.U32 R29, RZ, RZ, R27 ;  /* 0x000000ffff1d7224 */ /* 0x000fe200078e001b */
[----:B------:R-:W-:Y:S04]  /*52fc0*/  STS.128 [R2+0x280], R120 ;  /* 0x0002807802007388 */ /* 0x000fe80000000c00 */
[----:B------:R-:W-:Y:S04]  /*52fd0*/  STS.128 [R2+0x400], R116 ;  /* 0x0004007402007388 */ /* 0x000fe80000000c00 */
[----:B------:R1:W-:Y:S04]  /*52fe0*/  STS.128 [R2+0x480], R184 ;  /* 0x000480b802007388 */ /* 0x0003e80000000c00 */
[----:B------:R-:W-:Y:S04]  /*52ff0*/  STS.128 [R2+0x600], R168 ;  /* 0x000600a802007388 */ /* 0x000fe80000000c00 */
[----:B------:R-:W-:Y:S04]  /*53000*/  STS.128 [R2+0x680], R28 ;  /* 0x0006801c02007388 */ /* 0x000fe80000000c00 */
[----:B------:R-:W-:Y:S01]  /*53010*/  BAR.SYNC.DEFER_BLOCKING 0x0 ;  /* 0x0000000000007b1d */ /* 0x000fe20000010000 */
[----:B--2---:R-:W-:Y:S01]  /*53020*/  IMAD.MOV.U32 R10, RZ, RZ, R200 ;  /* 0x000000ffff0a7224 */ /* 0x004fe200078e00c8 */
[----:B------:R-:W-:Y:S01]  /*53030*/  MOV R9, R73 ;  /* 0x0000004900097202 */ /* 0x000fe20000000f00 */
[----:B------:R-:W-:Y:S01]  /*53040*/  IMAD.MOV.U32 R11, RZ, RZ, R201 ;  /* 0x000000ffff0b7224 */ /* 0x000fe200078e00c9 */
[----:B------:R-:W-:Y:S01]  /*53050*/  MOV R200, R74 ;  /* 0x0000004a00c87202 */ /* 0x000fe20000000f00 */
[----:B------:R-:W-:-:S02]  /*53060*/  IMAD.MOV.U32 R8, RZ, RZ, R72 ;  /* 0x000000ffff087224 */ /* 0x000fc400078e0048 */
[----:B------:R-:W-:Y:S01]  /*53070*/  IMAD.MOV.U32 R201, RZ, RZ, R75 ;  /* 0x000000ffffc97224 */ /* 0x000fe200078e004b */
[----:B------:R-:W2:Y:S04]  /*53080*/  LDS.128 R176, [R0] ;  /* 0x0000000000b07984 */ /* 0x000ea80000000c00 */
[----:B------:R-:W-:Y:S04]  /*53090*/  LDS.128 R116, [R0+0x800] ;  /* 0x0008000000747984 */ /* 0x000fe80000000c00 */
[----:B------:R-:W-:Y:S04]  /*530a0*/  LDS.128 R172, [R223] ;  /* 0x00000000dfac7984 */ /* 0x000fe80000000c00 */
[----:B------:R-:W-:Y:S04]  /*530b0*/  LDS.128 R72, [R223+0x800] ;  /* 0x00080000df487984 */ /* 0x000fe80000000c00 */
[----:B------:R-:W-:Y:S04]  /*530c0*/  LDS.128 R168, [R252] ;  /* 0x00000000fca87984 */ /* 0x000fe80000000c00 */
[----:B------:R-:W-:Y:S04]  /*530d0*/  LDS.128 R28, [R252+0x800] ;  /* 0x00080000fc1c7984 */ /* 0x000fe80000000c00 */
[----:B------:R-:W-:Y:S04]  /*530e0*/  LDS.128 R120, [R3] ;  /* 0x0000000003787984 */ /* 0x000fe80000000c00 */
[----:B------:R-:W-:Y:S04]  /*530f0*/  LDS.128 R24, [R3+0x800] ;  /* 0x0008000003187984 */ /* 0x000fe80000000c00 */
[----:B------:R-:W-:Y:S01]  /*53100*/  BAR.SYNC.DEFER_BLOCKING 0x0 ;  /* 0x0000000000007b1d */ /* 0x000fe20000010000 */
[----:B-1----:R-:W-:Y:S01]  /*53110*/  MOV R184, R154 ;  /* 0x0000009a00b87202 */ /* 0x002fe20000000f00 */
[----:B------:R-:W-:-:S04]  /*53120*/  IMAD.MOV.U32 R185, RZ, RZ, R155 ;  /* 0x000000ffffb97224 */ /* 0x000fc800078e009b */
[----:B------:R-:W2:Y:S04]  /*53130*/  LDL.LU R154, [R1+0xe0] ;  /* 0x0000e000019a7983 */ /* 0x000ea80000300800 */
[----:B------:R-:W2:Y:S04]  /*53140*/  LDL.LU R155, [R1+0xe4] ;  /* 0x0000e400019b7983 */ /* 0x000ea80000300800 */
[----:B------:R1:W-:Y:S04]  /*53150*/  STS.128 [R2], R8 ;  /* 0x0000000802007388 */ /* 0x0003e80000000c00 */
[----:B------:R3:W-:Y:S04]  /*53160*/  STS.128 [R2+0x200], R180 ;  /* 0x000200b402007388 */ /* 0x0007e80000000c00 */
[----:B------:R3:W-:Y:S04]  /*53170*/  STS.128 [R2+0x80], R200 ;  /* 0x000080c802007388 */ /* 0x0007e80000000c00 */
[----:B-1----:R-:W4:Y:S04]  /*53180*/  LDL.LU R8, [R1+0xf8] ;  /* 0x0000f80001087983 */ /* 0x002f280000300800 */
[----:B------:R-:W4:Y:S04]  /*53190*/  LDL.LU R9, [R1+0xfc] ;  /* 0x0000fc0001097983 */ /* 0x000f280000300800 */
[----:B------:R-:W4:Y:S04]  /*531a0*/  LDL.LU R10, [R1+0xe8] ;  /* 0x0000e800010a7983 */ /* 0x000f280000300800 */
[----:B------:R-:W4:Y:S04]  /*531b0*/  LDL.LU R11, [R1+0xec] ;  /* 0x0000ec00010b7983 */ /* 0x000f280000300800 */
[----:B---3--:R-:W3:Y:S04]  /*531c0*/  LDL.LU R180, [R1+0x20] ;  /* 0x0000200001b47983 */ /* 0x008ee80000300800 */
[----:B------:R-:W3:Y:S04]  /*531d0*/  LDL.LU R181, [R1+0x24] ;  /* 0x0000240001b57983 */ /* 0x000ee80000300800 */
[----:B------:R-:W3:Y:S04]  /*531e0*/  LDL.LU R182, [R1] ;  /* 0x0000000001b67983 */ /* 0x000ee80000300800 */
[----:B------:R-:W3:Y:S04]  /*531f0*/  LDL.LU R183, [R1+0x4] ;  /* 0x0000040001b77983 */ /* 0x000ee80000300800 */
[----:B------:R-:W3:Y:S04]  /*53200*/  LDL.LU R200, [R1+0x28] ;  /* 0x0000280001c87983 */ /* 0x000ee80000300800 */
[----:B------:R-:W3:Y:S04]  /*53210*/  LDL.LU R201, [R1+0x2c] ;  /* 0x00002c0001c97983 */ /* 0x000ee80000300800 */
[----:B------:R-:W3:Y:S04]  /*53220*/  LDL.LU R202, [R1+0x8] ;  /* 0x0000080001ca7983 */ /* 0x000ee80000300800 */
[----:B------:R-:W3:Y:S01]  /*53230*/  LDL.LU R203, [R1+0xc] ;  /* 0x00000c0001cb7983 */ /* 0x000ee20000300800 */
[----:B------:R-:W-:Y:S01]  /*53240*/  IMAD.MOV.U32 R186, RZ, RZ, R218 ;  /* 0x000000ffffba7224 */ /* 0x000fe200078e00da */
[----:B------:R-:W-:-:S05]  /*53250*/  MOV R187, R219 ;  /* 0x000000db00bb7202 */ /* 0x000fca0000000f00 */
[----:B------:R1:W-:Y:S01]  /*53260*/  STS.128 [R2+0x280], R184 ;  /* 0x000280b802007388 */ /* 0x0003e20000000c00 */
[----:B------:R-:W-:Y:S01]  /*53270*/  IMAD.MOV.U32 R216, RZ, RZ, R94 ;  /* 0x000000ffffd87224 */ /* 0x000fe200078e005e */
[----:B------:R-:W-:Y:S01]  /*53280*/  MOV R217, R95 ;  /* 0x0000005f00d97202 */ /* 0x000fe20000000f00 */
[----:B------:R-:W-:Y:S02]  /*53290*/  IMAD.MOV.U32 R218, RZ, RZ, R98 ;  /* 0x000000ffffda7224 */ /* 0x000fe400078e0062 */
[----:B------:R-:W-:Y:S01]  /*532a0*/  IMAD.MOV.U32 R219, RZ, RZ, R99 ;  /* 0x000000ffffdb7224 */ /* 0x000fe200078e0063 */
[----:B-1----:R-:W-:Y:S01]  /*532b0*/  LOP3.LUT R187, R0, 0x20, RZ, 0x3c, !PT ;  /* 0x0000002000bb7812 */ /* 0x002fe200078e3cff */
[----:B------:R-:W-:Y:S01]  /*532c0*/  IMAD.MOV.U32 R222, RZ, RZ, R160 ;  /* 0x000000ffffde7224 */ /* 0x000fe200078e00a0 */
[----:B------:R-:W-:Y:S01]  /*532d0*/  MOV R223, R161 ;  /* 0x000000a100df7202 */ /* 0x000fe20000000f00 */
[----:B------:R-:W-:Y:S01]  /*532e0*/  IMAD.MOV.U32 R160, RZ, RZ, R126 ;  /* 0x000000ffffa07224 */ /* 0x000fe200078e007e */
[----:B------:R-:W-:Y:S01]  /*532f0*/  MOV R220, R124 ;  /* 0x0000007c00dc7202 */ /* 0x000fe20000000f00 */
        /* <DEDUP_REMOVED lines=8> */
[----:B--2---:R-:W-:Y:S04]  /*53380*/  STS.128 [R2+0x400], R152 ;  /* 0x0004009802007388 */ /* 0x004fe80000000c00 */
[----:B----4-:R1:W-:Y:S04]  /*53390*/  STS.128 [R2+0x480], R8 ;  /* 0x0004800802007388 */ /* 0x0103e80000000c00 */
[----:B---3--:R-:W-:Y:S04]  /*533a0*/  STS.128 [R2+0x600], R180 ;  /* 0x000600b402007388 */ /* 0x008fe80000000c00 */
[----:B------:R-:W-:Y:S04]  /*533b0*/  STS.128 [R2+0x680], R200 ;  /* 0x000680c802007388 */ /* 0x000fe80000000c00 */
[----:B------:R-:W-:Y:S01]  /*533c0*/  BAR.SYNC.DEFER_BLOCKING 0x0 ;  /* 0x0000000000007b1d */ /* 0x000fe20000010000 */
[----:B-1----:R-:W-:Y:S01]  /*533d0*/  IMAD.MOV.U32 R8, RZ, RZ, R92 ;  /* 0x000000ffff087224 */ /* 0x002fe200078e005c */
[----:B------:R-:W-:Y:S01]  /*533e0*/  MOV R10, R96 ;  /* 0x00000060000a7202 */ /* 0x000fe20000000f00 */
[----:B------:R-:W-:-:S02]  /*533f0*/  IMAD.MOV.U32 R9, RZ, RZ, R93 ;  /* 0x000000ffff097224 */ /* 0x000fc400078e005d */
[----:B------:R-:W-:Y:S01]  /*53400*/  IMAD.MOV.U32 R11, RZ, RZ, R97 ;  /* 0x000000ffff0b7224 */ /* 0x000fe200078e0061 */
[----:B------:R-:W-:Y:S04]  /*53410*/  LDS.128 R208, [R187] ;  /* 0x00000000bbd07984 */ /* 0x000fe80000000c00 */
[----:B------:R-:W-:Y:S04]  /*53420*/  LDS.128 R152, [R187+0x800] ;  /* 0x00080000bb987984 */ /* 0x000fe80000000c00 */
[----:B------:R-:W1:Y:S04]  /*53430*/  LDS.128 R212, [R0] ;  /* 0x0000000000d47984 */ /* 0x000e680000000c00 */
[----:B------:R-:W-:Y:S04]  /*53440*/  LDS.128 R180, [R0+0x800] ;  /* 0x0008000000b47984 */ /* 0x000fe80000000c00 */
[----:B------:R-:W2:Y:S04]  /*53450*/  LDS.128 R200, [R252] ;  /* 0x00000000fcc87984 */ /* 0x000ea80000000c00 */
[----:B------:R-:W-:Y:S04]  /*53460*/  LDS.128 R96, [R252+0x800] ;  /* 0x00080000fc607984 */ /* 0x000fe80000000c00 */
[----:B------:R-:W3:Y:S04]  /*53470*/  LDS.128 R184, [R3] ;  /* 0x0000000003b87984 */ /* 0x000ee80000000c00 */
[----:B------:R-:W4:Y:S04]  /*53480*/  LDS.128 R92, [R3+0x800] ;  /* 0x00080000035c7984 */ /* 0x000f280000000c00 */
[----:B------:R-:W-:Y:S06]  /*53490*/  BAR.SYNC.DEFER_BLOCKING 0x0 ;  /* 0x0000000000007b1d */ /* 0x000fec0000010000 */
[----:B------:R1:W-:Y:S04]  /*534a0*/  STS.128 [R2], R8 ;  /* 0x0000000802007388 */ /* 0x0003e80000000c00 */
[----:B------:R2:W-:Y:S04]  /*534b0*/  STS.128 [R2+0x80], R216 ;  /* 0x000080d802007388 */ /* 0x0005e80000000c00 */
        /* <DEDUP_REMOVED lines=9> */
[----:B------:R-:W-:Y:S04]  /*53550*/  STS.128 [R2+0x480], R192 ;  /* 0x000480c002007388 */ /* 0x000fe80000000c00 */
[----:B------:R-:W-:Y:S04]  /*53560*/  STS.128 [R2+0x600], R8 ;  /* 0x0006000802007388 */ /* 0x000fe80000000c00 */
[----:B------:R1:W-:Y:S04]  /*53570*/  STS.128 [R2+0x680], R4 ;  /* 0x0006800402007388 */ /* 0x0003e80000000c00 */
[----:B------:R-:W-:Y:S01]  /*53580*/  BAR.SYNC.DEFER_BLOCKING 0x0 ;  /* 0x0000000000007b1d */ /* 0x000fe20000010000 */
[----:B--2---:R-:W-:Y:S01]  /*53590*/  LOP3.LUT R219, R0, 0x20, RZ, 0x3c, !PT ;  /* 0x0000002000db7812 */ /* 0x004fe200078e3cff */
[----:B-1----:R-:W-:Y:S01]  /*535a0*/  IMAD.MOV.U32 R6, RZ, RZ, R204 ;  /* 0x000000ffff067224 */ /* 0x002fe200078e00cc */
[----:B------:R-:W-:Y:S01]  /*535b0*/  MOV R7, R205 ;  /* 0x000000cd00077202 */ /* 0x000fe20000000f00 */
[----:B------:R-:W-:Y:S01]  /*535c0*/  IMAD.MOV.U32 R5, RZ, RZ, R77 ;  /* 0x000000ffff057224 */ /* 0x000fe200078e004d */
[----:B------:R-:W-:Y:S01]  /*535d0*/  MOV R4, R76 ;  /* 0x0000004c00047202 */ /* 0x000fe20000000f00 */
[----:B------:R-:W-:-:S02]  /*535e0*/  IMAD.MOV.U32 R204, RZ, RZ, R78 ;  /* 0x000000ffffcc7224 */ /* 0x000fc400078e004e */
[----:B------:R-:W-:Y:S01]  /*535f0*/  IMAD.MOV.U32 R205, RZ, RZ, R79 ;  /* 0x000000ffffcd7224 */ /* 0x000fe200078e004f */
[----:B------:R-:W-:Y:S04]  /*53600*/  LDS.128 R124, [R219] ;  /* 0x00000000db7c7984 */ /* 0x000fe80000000c00 */
[----:B------:R-:W-:Y:S04]  /*53610*/  LDS.128 R160, [R219+0x800] ;  /* 0x00080000dba07984 */ /* 0x000fe80000000c00 */
[----:B------:R-:W1:Y:S04]  /*53620*/  LDS.128 R32, [R0] ;  /* 0x0000000000207984 */ /* 0x000e680000000c00 */
[----:B------:R-:W-:Y:S04]  /*53630*/  LDS.128 R76, [R0+0x800] ;  /* 0x00080000004c7984 */ /* 0x000fe80000000c00 */
[----:B------:R-:W-:Y:S04]  /*53640*/  LDS.128 R188, [R252] ;  /* 0x00000000fcbc7984 */ /* 0x000fe80000000c00 */
[----:B------:R-:W-:Y:S04]  /*53650*/  LDS.128 R192, [R252+0x800] ;  /* 0x00080000fcc07984 */ /* 0x000fe80000000c00 */
[----:B------:R-:W-:Y:S04]  /*53660*/  LDS.128 R216, [R3] ;  /* 0x0000000003d87984 */ /* 0x000fe80000000c00 */
[----:B------:R-:W-:Y:S04]  /*53670*/  LDS.128 R220, [R3+0x800] ;  /* 0x0008000003dc7984 */ /* 0x000fe80000000c00 */
[----:B------:R-:W-:Y:S01]  /*53680*/  BAR.SYNC.DEFER_BLOCKING 0x0 ;  /* 0x0000000000007b1d */ /* 0x000fe20000010000 */
[----:B------:R-:W-:Y:S01]  /*53690*/  MOV R8, R196 ;  /* 0x000000c400087202 */ /* 0x000fe20000000f00 */
[----:B------:R-:W-:Y:S01]  /*536a0*/  IMAD.MOV.U32 R9, RZ, RZ, R197 ;  /* 0x000000ffff097224 */ /* 0x000fe200078e00c5 */
[----:B------:R-:W-:Y:S01]  /*536b0*/  MOV R11, R229 ;  /* 0x000000e5000b7202 */ /* 0x000fe20000000f00 */
[----:B------:R-:W-:-:S02]  /*536c0*/  IMAD.MOV.U32 R10, RZ, RZ, R228 ;  /* 0x000000ffff0a7224 */ /* 0x000fc400078e00e4 */
[----:B------:R2:W-:Y:S04]  /*536d0*/  STS.128 [R2+0x80], R204 ;  /* 0x000080cc02007388 */ /* 0x0005e80000000c00 */
[----:B------:R1:W-:Y:S04]  /*536e0*/  STS.128 [R2], R4 ;  /* 0x0000000402007388 */ /* 0x0003e80000000c00 */
[----:B------:R3:W-:Y:S04]  /*536f0*/  STS.128 [R2+0x200], R8 ;  /* 0x0002000802007388 */ /* 0x0007e80000000c00 */
[----:B--2---:R-:W2:Y:S04]  /*53700*/  LDL.LU R207, [R1+0x39c] ;  /* 0x00039c0001cf7983 */ /* 0x004ea80000300800 */
[----:B-1----:R-:W4:Y:S04]  /*53710*/  LDL.LU R4, [R1+0xd0] ;  /* 0x0000d00001047983 */ /* 0x002f280000300800 */
[----:B------:R-:W4:Y:S04]  /*53720*/  LDL.LU R5, [R1+0xd4] ;  /* 0x0000d40001057983 */ /* 0x000f280000300800 */
[----:B------:R-:W4:Y:S04]  /*53730*/  LDL.LU R6, [R1+0xc0] ;  /* 0x0000c00001067983 */ /* 0x000f280000300800 */
[----:B------:R-:W4:Y:S04]  /*53740*/  LDL.LU R7, [R1+0xc4] ;  /* 0x0000c40001077983 */ /* 0x000f280000300800 */
[----:B---3--:R-:W3:Y:S04]  /*53750*/  LDL.LU R8, [R1+0xd8] ;  /* 0x0000d80001087983 */ /* 0x008ee80000300800 */
        /* <DEDUP_REMOVED lines=8> */
[----:B------:R-:W3:Y:S04]  /*537e0*/  LDL.LU R206, [R1+0x1134] ;  /* 0x0011340001ce7983 */ /* 0x000ee80000300800 */
[----:B------:R-:W3:Y:S04]  /*537f0*/  LDL.LU R198, [R1+0x3a4] ;  /* 0x0003a40001c67983 */ /* 0x000ee80000300800 */
[----:B------:R1:W-:Y:S04]  /*53800*/  STS.128 [R2+0x280], R228 ;  /* 0x000280e402007388 */ /* 0x0003e80000000c00 */
[----:B-1----:R-:W3:Y:S04]  /*53810*/  LDL.LU R231, [R1+0x10] ;  /* 0x0000100001e77983 */ /* 0x002ee80000300800 */
[----:B------:R-:W3:Y:S01]  /*53820*/  LDL.LU R205, [R1+0x1140] ;  /* 0x0011400001cd7983 */ /* 0x000ee20000300800 */
[----:B--2---:R-:W-:-:S03]  /*53830*/  IMAD R196, R207, c[0x0][0x194], RZ ;  /* 0x00006500cfc47a24 */ /* 0x004fc600078e02ff */
[----:B----4-:R1:W-:Y:S02]  /*53840*/  STS.128 [R2+0x400], R4 ;  /* 0x0004000402007388 */ /* 0x0103e40000000c00 */
[----:B-1----:R-:W-:Y:S01]  /*53850*/  MOV R4, c[0x0][0x194] ;  /* 0x0000650000047a02 */ /* 0x002fe20000000f00 */
[----:B------:R-:W-:Y:S01]  /*53860*/  IMAD.MOV.U32 R6, RZ, RZ, R232 ;  /* 0x000000ffff067224 */ /* 0x000fe200078e00e8 */
[----:B------:R-:W-:Y:S01]  /*53870*/  MOV R5, R245 ;  /* 0x000000f500057202 */ /* 0x000fe20000000f00 */
[----:B------:R-:W-:Y:S01]  /*53880*/  IMAD.MOV.U32 R7, RZ, RZ, R233 ;  /* 0x000000ffff077224 */ /* 0x000fe200078e00e9 */
[----:B---3--:R1:W-:Y:S01]  /*53890*/  STS.128 [R2+0x480], R8 ;  /* 0x0004800802007388 */ /* 0x0083e20000000c00 */
[----:B------:R-:W-:Y:S01]  /*538a0*/  MOV R232, R246 ;  /* 0x000000f600e87202 */ /* 0x000fe20000000f00 */
[----:B------:R-:W-:-:S05]  /*538b0*/  IMAD.MOV.U32 R233, RZ, RZ, R247 ;  /* 0x000000ffffe97224 */ /* 0x000fca00078e00f7 */
[----:B------:R-:W-:Y:S01]  /*538c0*/  STS.128 [R2+0x680], R232 ;  /* 0x000680e802007388 */ /* 0x000fe20000000c00 */
[----:B-1----:R-:W-:Y:S02]  /*538d0*/  IMAD R11, R4, 0x80, R196 ;  /* 0x00000080040b7824 */ /* 0x002fe400078e02c4 */
[----:B------:R-:W-:-:S05]  /*538e0*/  IMAD.MOV.U32 R4, RZ, RZ, R244 ;  /* 0x000000ffff047224 */ /* 0x000fca00078e00f4 */
[----:B------:R1:W-:Y:S04]  /*538f0*/  STS.128 [R2+0x600], R4 ;  /* 0x0006000402007388 */ /* 0x0003e80000000c00 */
[----:B------:R-:W-:Y:S01]  /*53900*/  BAR.SYNC.DEFER_BLOCKING 0x0 ;  /* 0x0000000000007b1d */ /* 0x000fe20000010000 */
[----:B------:R-:W-:Y:S02]  /*53910*/  ISETP.GE.AND P0, PT, R207, c[0x0][0x178], PT ;  /* 0x00005e00cf007a0c */ /* 0x000fe40003f06270 */
[----:B------:R-:W-:Y:S02]  /*53920*/  LEA R8, P5, R196, c[0x0][0x170], 0x2 ;  /* 0x00005c00c4087a11 */ /* 0x000fe400078a10ff */
[----:B------:R-:W-:Y:S02]  /*53930*/  ISETP.LT.AND P0, PT, R204, c[0x0][0x17c], !P0 ;  /* 0x00005f00cc007a0c */ /* 0x000fe40004701270 */
[----:B------:R-:W-:-:S02]  /*53940*/  LEA.HI.X.SX32 R9, R196, c[0x0][0x174], 0x2, P5 ;  /* 0x00005d00c4097a11 */ /* 0x000fc400028f16ff */
[C---:B------:R-:W-:Y:S01]  /*53950*/  LEA R10, P5, R11.reuse, c[0x0][0x170], 0x2 ;  /* 0x00005c000b0a7a11 */ /* 0x040fe200078a10ff */
[C---:B------:R-:W-:Y:S01]  /*53960*/  IMAD R196, R204.reuse, c[0x0][0x198], RZ ;  /* 0x00006600ccc47a24 */ /* 0x040fe200078e02ff */
[----:B------:R-:W-:Y:S02]  /*53970*/  ISETP.GE.AND P2, PT, R204, c[0x0][0x17c], PT ;  /* 0x00005f00cc007a0c */ /* 0x000fe40003f46270 */
[----:B------:R-:W-:Y:S01]  /*53980*/  LEA.HI.X.SX32 R11, R11, c[0x0][0x174], 0x2, P5 ;  /* 0x00005d000b0b7a11 */ /* 0x000fe200028f16ff */
[----:B-1----:R-:W-:Y:S01]  /*53990*/  IMAD.WIDE R4, R196, 0x4, R8 ;  /* 0x00000004c4047825 */ /* 0x002fe200078e0208 */
[----:B------:R-:W-:Y:S01]  /*539a0*/  ISETP.LT.AND P2, PT, R198, c[0x0][0x178], !P2 ;  /* 0x00005e00c6007a0c */ /* 0x000fe20005741270 */
[----:B------:R-:W2:Y:S01]  /*539b0*/  LDL.LU R204, [R1+0x1144] ;  /* 0x0011440001cc7983 */ /* 0x000ea20000300800 */
[----:B------:R-:W-:Y:S01]  /*539c0*/  ISETP.LT.AND P5, PT, R207, c[0x0][0x178], !P6 ;  /* 0x00005e00cf007a0c */ /* 0x000fe200077a1270 */
[C---:B------:R-:W-:Y:S01]  /*539d0*/  IMAD.WIDE R6, R196.reuse, 0x4, R10 ;  /* 0x00000004c4067825 */ /* 0x040fe200078e020a */
[----:B------:R-:W-:Y:S01]  /*539e0*/  IADD3 R196, R196, c[0x0][0x198], RZ ;  /* 0x00006600c4c47a10 */ /* 0x000fe20007ffe0ff */
[----:B------:R1:W-:Y:S01]  /*539f0*/  @P0 STG.E [R4.64], R231 ;  /* 0x000000e704000986 */ /* 0x0003e2000c101908 */
[----:B------:R-:W-:-:S07]  /*53a00*/  ISETP.LT.AND P0, PT, R198, c[0x0][0x178], !P6 ;  /* 0x00005e00c6007a0c */ /* 0x000fce0007701270 */
[----:B------:R-:W-:Y:S01]  /*53a10*/  @P2 STG.E [R6.64], R44 ;  /* 0x0000002c06002986 */ /* 0x000fe2000c101908 */
[----:B-1----:R-:W-:-:S05]  /*53a20*/  IMAD.WIDE R4, R196, 0x4, R8 ;  /* 0x00000004c4047825 */ /* 0x002fca00078e0208 */
[----:B------:R1:W-:Y:S01]  /*53a30*/  @P5 STG.E [R4.64], R197 ;  /* 0x000000c504005986 */ /* 0x0003e2000c101908 */
[----:B------:R-:W-:-:S03]  /*53a40*/  ISETP.GE.AND P2, PT, R199, c[0x0][0x17c], PT ;  /* 0x00005f00c7007a0c */ /* 0x000fc60003f46270 */
[----:B------:R-:W3:Y:S01]  /*53a50*/  LDL.LU R199, [R1+0x1150] ;  /* 0x0011500001c77983 */ /* 0x000ee20000300800 */
[----:B-1----:R-:W-:-:S05]  /*53a60*/  IMAD.WIDE R4, R196, 0x4, R10 ;  /* 0x00000004c4047825 */ /* 0x002fca00078e020a */
[----:B------:R1:W-:Y:S04]  /*53a70*/  @P0 STG.E [R4.64], R45 ;  /* 0x0000002d04000986 */ /* 0x0003e8000c101908 */
[----:B-1----:R-:W4:Y:S01]  /*53a80*/  LDL.LU R45, [R1+0x114c] ;  /* 0x00114c00012d7983 */ /* 0x002f220000300800 */
[C---:B------:R-:W-:Y:S02]  /*53a90*/  ISETP.LT.AND P6, PT, R207.reuse, c[0x0][0x178], !P1 ;  /* 0x00005e00cf007a0c */ /* 0x040fe40004fc1270 */
[----:B------:R-:W-:Y:S02]  /*53aa0*/  IADD3 R2, R196, c[0x0][0x198], RZ ;  /* 0x00006600c4027a10 */ /* 0x000fe40007ffe0ff */
[----:B------:R-:W-:Y:S02]  /*53ab0*/  ISETP.LT.AND P1, PT, R198, c[0x0][0x178], !P1 ;  /* 0x00005e00c6007a0c */ /* 0x000fe40004f21270 */
[----:B------:R-:W-:Y:S01]  /*53ac0*/  ISETP.LT.AND P5, PT, R207, c[0x0][0x178], !P3 ;  /* 0x00005e00cf007a0c */ /* 0x000fe20005fa1270 */
[----:B------:R-:W-:Y:S01]  /*53ad0*/  IMAD.WIDE R6, R2, 0x4, R8 ;  /* 0x0000000402067825 */ /* 0x000fe200078e0208 */
[----:B------:R-:W-:-:S03]  /*53ae0*/  ISETP.LT.AND P3, PT, R198, c[0x0][0x178], !P3 ;  /* 0x00005e00c6007a0c */ /* 0x000fc60005f61270 */
[C---:B------:R-:W-:Y:S01]  /*53af0*/  IMAD.WIDE R196, R2.reuse, 0x4, R10 ;  /* 0x0000000402c47825 */ /* 0x040fe200078e020a */
[----:B------:R-:W-:Y:S01]  /*53b00*/  IADD3 R2, R2, c[0x0][0x198], RZ ;  /* 0x0000660002027a10 */ /* 0x000fe20007ffe0ff */
[----:B------:R1:W-:Y:S01]  /*53b10*/  @P6 STG.E [R6.64], R240 ;  /* 0x000000f006006986 */ /* 0x0003e2000c101908 */
[C---:B------:R-:W-:Y:S02]  /*53b20*/  ISETP.LT.AND P6, PT, R207.reuse, c[0x0][0x178], !P4 ;  /* 0x00005e00cf007a0c */ /* 0x040fe400067c1270 */
[----:B------:R-:W-:Y:S01]  /*53b30*/  ISETP.LT.AND P4, PT, R198, c[0x0][0x178], !P4 ;  /* 0x00005e00c6007a0c */ /* 0x000fe20006781270 */
[C---:B------:R-:W-:Y:S01]  /*53b40*/  IMAD.WIDE R4, R2.reuse, 0x4, R8 ;  /* 0x0000000402047825 */ /* 0x040fe200078e0208 */
[----:B------:R1:W-:Y:S03]  /*53b50*/  @P1 STG.E [R196.64], R100 ;  /* 0x00000064c4001986 */ /* 0x0003e6000c101908 */
[C---:B-1----:R-:W-:Y:S01]  /*53b60*/  IMAD.WIDE R6, R2.reuse, 0x4, R10 ;  /* 0x0000000402067825 */ /* 0x042fe200078e020a */
[----:B------:R-:W-:Y:S01]  /*53b70*/  IADD3 R2, R2, c[0x0][0x198], RZ ;  /* 0x0000660002027a10 */ /* 0x000fe20007ffe0ff */
[----:B------:R1:W-:Y:S01]  /*53b80*/  @P5 STG.E [R4.64], R241 ;  /* 0x000000f104005986 */ /* 0x0003e2000c101908 */
[----:B------:R-:W-:-:S02]  /*53b90*/  ISETP.LT.AND P5, PT, R207, c[0x0][0x178], !P2 ;  /* 0x00005e00cf007a0c */ /* 0x000fc400057a1270 */
[----:B------:R-:W-:Y:S01]  /*53ba0*/  ISETP.GE.AND P0, PT, R206, c[0x0][0x17c], PT ;  /* 0x00005f00ce007a0c */ /* 0x000fe20003f06270 */
[----:B------:R1:W-:Y:S01]  /*53bb0*/  @P3 STG.E [R6.64], R101 ;  /* 0x0000006506003986 */ /* 0x0003e2000c101908 */
[----:B------:R-:W-:Y:S02]  /*53bc0*/  IADD3 R44, R2, c[0x0][0x198], RZ ;  /* 0x00006600022c7a10 */ /* 0x000fe40007ffe0ff */
[----:B------:R-:W-:Y:S01]  /*53bd0*/  ISETP.LT.AND P2, PT, R198, c[0x0][0x178], !P2 ;  /* 0x00005e00c6007a0c */ /* 0x000fe20005741270 */
[----:B------:R-:W3:Y:S01]  /*53be0*/  LDL.LU R196, [R1+0x1160] ;  /* 0x0011600001c47983 */ /* 0x000ee20000300800 */
[----:B-1----:R-:W-:-:S04]  /*53bf0*/  IMAD.WIDE R4, R2, 0x4, R8 ;  /* 0x0000000402047825 */ /* 0x002fc800078e0208 */
[----:B------:R-:W-:Y:S01]  /*53c00*/  IMAD.WIDE R6, R2, 0x4, R10 ;  /* 0x0000000402067825 */ /* 0x000fe200078e020a */
[----:B------:R1:W-:Y:S01]  /*53c10*/  @P6 STG.E [R4.64], R224 ;  /* 0x000000e004006986 */ /* 0x0003e2000c101908 */
[----:B------:R-:W-:-:S03]  /*53c20*/  ISETP.LT.AND P6, PT, R207, c[0x0][0x178], !P0 ;  /* 0x00005e00cf007a0c */ /* 0x000fc600047c1270 */
[----:B------:R1:W-:Y:S01]  /*53c30*/  @P4 STG.E [R6.64], R80 ;  /* 0x0000005006004986 */ /* 0x0003e2000c101908 */
[----:B------:R-:W-:Y:S02]  /*53c40*/  ISETP.GE.AND P1, PT, R205, c[0x0][0x17c], PT ;  /* 0x00005f00cd007a0c */ /* 0x000fe40003f26270 */
[----:B------:R-:W-:Y:S01]  /*53c50*/  ISETP.LT.AND P0, PT, R198, c[0x0][0x178], !P0 ;  /* 0x00005e00c6007a0c */ /* 0x000fe20004701270 */
[----:B------:R-:W3:Y:S01]  /*53c60*/  LDL.LU R101, [R1+0x1164] ;  /* 0x0011640001657983 */ /* 0x000ee20000300800 */
[----:B-1----:R-:W-:-:S03]  /*53c70*/  IMAD.WIDE R4, R44, 0x4, R8 ;  /* 0x000000042c047825 */ /* 0x002fc600078e0208 */
[----:B------:R-:W3:Y:S01]  /*53c80*/  LDL.LU R100, [R1+0x116c] ;  /* 0x00116c0001647983 */ /* 0x000ee20000300800 */
[C---:B------:R-:W-:Y:S01]  /*53c90*/  IMAD.WIDE R6, R44.reuse, 0x4, R10 ;  /* 0x000000042c067825 */ /* 0x040fe200078e020a */
[----:B------:R-:W-:Y:S02]  /*53ca0*/  IADD3 R44, R44, c[0x0][0x198], RZ ;  /* 0x000066002c2c7a10 */ /* 0x000fe40007ffe0ff */
[----:B------:R1:W-:Y:S01]  /*53cb0*/  @P5 STG.E [R4.64], R225 ;  /* 0x000000e104005986 */ /* 0x0003e2000c101908 */
[----:B------:R-:W-:Y:S02]  /*53cc0*/  ISETP.LT.AND P5, PT, R207, c[0x0][0x178], !P1 ;  /* 0x00005e00cf007a0c */ /* 0x000fe40004fa1270 */
[----:B------:R-:W-:Y:S01]  /*53cd0*/  ISETP.LT.AND P1, PT, R198, c[0x0][0x178], !P1 ;  /* 0x00005e00c6007a0c */ /* 0x000fe20004f21270 */
[----:B------:R-:W3:Y:S01]  /*53ce0*/  LDL.LU R80, [R1+0x1178] ;  /* 0x0011780001507983 */ /* 0x000ee20000300800 */
[----:B------:R-:W-:-:S03]  /*53cf0*/  IADD3 R2, R44, c[0x0][0x198], RZ ;  /* 0x000066002c027a10 */ /* 0x000fc60007ffe0ff */
[----:B------:R1:W-:Y:S02]  /*53d00*/  @P2 STG.E [R6.64], R81 ;  /* 0x0000005106002986 */ /* 0x0003e4000c101908 */
[----:B-1----:R-:W-:-:S05]  /*53d10*/  IMAD.WIDE R4, R44, 0x4, R8 ;  /* 0x000000042c047825 */ /* 0x002fca00078e0208 */
[----:B------:R1:W-:Y:S01]  /*53d20*/  @P6 STG.E [R4.64], R40 ;  /* 0x0000002804006986 */ /* 0x0003e2000c101908 */
[----:B------:R-:W-:-:S04]  /*53d30*/  IMAD.WIDE R6, R2, 0x4, R8 ;  /* 0x0000000402067825 */ /* 0x000fc800078e0208 */
[----:B-1----:R-:W-:-:S05]  /*53d40*/  IMAD.WIDE R4, R44, 0x4, R10 ;  /* 0x000000042c047825 */ /* 0x002fca00078e020a */
[----:B------:R1:W-:Y:S04]  /*53d50*/  @P0 STG.E [R4.64], R64 ;  /* 0x0000004004000986 */ /* 0x0003e8000c101908 */
[----:B------:R-:W-:Y:S04]  /*53d60*/  @P5 STG.E [R6.64], R41 ;  /* 0x0000002906005986 */ /* 0x000fe8000c101908 */
[----:B-1----:R-:W3:Y:S01]  /*53d70*/  LDL.LU R64, [R1+0x1174] ;  /* 0x0011740001407983 */ /* 0x002ee20000300800 */
[----:B----4-:R-:W-:Y:S01]  /*53d80*/  ISETP.GE.AND P2, PT, R45, c[0x0][0x17c], PT ;  /* 0x00005f002d007a0c */ /* 0x010fe20003f46270 */
[----:B------:R-:W-:-:S05]  /*53d90*/  IMAD.WIDE R44, R2, 0x4, R10 ;  /* 0x00000004022c7825 */ /* 0x000fca00078e020a */
[----:B------:R1:W-:Y:S04]  /*53da0*/  @P1 STG.E [R44.64], R65 ;  /* 0x000000412c001986 */ /* 0x0003e8000c101908 */
[----:B-1----:R-:W4:Y:S01]  /*53db0*/  LDL.LU R45, [R1+0x1184] ;  /* 0x00118400012d7983 */ /* 0x002f220000300800 */
[----:B--2---:R-:W-:-:S04]  /*53dc0*/  ISETP.GE.AND P3, PT, R204, c[0x0][0x17c], PT ;  /* 0x00005f00cc007a0c */ /* 0x004fc80003f66270 */
[----:B------:R-:W-:Y:S02]  /*53dd0*/  ISETP.LT.AND P6, PT, R207, c[0x0][0x178], !P3 ;  /* 0x00005e00cf007a0c */ /* 0x000fe40005fc1270 */
[----:B---3--:R-:W-:Y:S02]  /*53de0*/  ISETP.GE.AND P4, PT, R199, c[0x0][0x17c], PT ;  /* 0x00005f00c7007a0c */ /* 0x008fe40003f86270 */
[----:B------:R-:W-:Y:S02]  /*53df0*/  ISETP.LT.AND P3, PT, R198, c[0x0][0x178], !P3 ;  /* 0x00005e00c6007a0c */ /* 0x000fe40005f61270 */
[----:B------:R-:W-:Y:S02]  /*53e00*/  IADD3 R2, R2, c[0x0][0x198], RZ ;  /* 0x0000660002027a10 */ /* 0x000fe40007ffe0ff */
[----:B------:R-:W-:Y:S02]  /*53e10*/  ISETP.LT.AND P5, PT, R207, c[0x0][0x178], !P4 ;  /* 0x00005e00cf007a0c */ /* 0x000fe400067a1270 */
[----:B------:R-:W-:Y:S01]  /*53e20*/  ISETP.LT.AND P4, PT, R198, c[0x0][0x178], !P4 ;  /* 0x00005e00c6007a0c */ /* 0x000fe20006781270 */
[----:B------:R-:W-:-:S04]  /*53e30*/  IMAD.WIDE R4, R2, 0x4, R8 ;  /* 0x0000000402047825 */ /* 0x000fc800078e0208 */
[C---:B------:R-:W-:Y:S01]  /*53e40*/  IMAD.WIDE R6, R2.reuse, 0x4, R10 ;  /* 0x0000000402067825 */ /* 0x040fe200078e020a */
[----:B------:R-:W-:Y:S01]  /*53e50*/  IADD3 R2, R2, c[0x0][0x198], RZ ;  /* 0x0000660002027a10 */ /* 0x000fe20007ffe0ff */
[----:B------:R1:W-:Y:S01]  /*53e60*/  @P6 STG.E [R4.64], R248 ;  /* 0x000000f804006986 */ /* 0x0003e2000c101908 */
[----:B------:R-:W-:Y:S02]  /*53e70*/  ISETP.LT.AND P6, PT, R207, c[0x0][0x178], !P2 ;  /* 0x00005e00cf007a0c */ /* 0x000fe400057c1270 */
[----:B------:R-:W-:Y:S01]  /*53e80*/  ISETP.LT.AND P2, PT, R198, c[0x0][0x178], !P2 ;  /* 0x00005e00c6007a0c */ /* 0x000fe20005741270 */
[----:B------:R2:W-:Y:S01]  /*53e90*/  @P3 STG.E [R6.64], R60 ;  /* 0x0000003c06003986 */ /* 0x0005e2000c101908 */
[----:B------:R-:W-:Y:S02]  /*53ea0*/  ISETP.GE.AND P0, PT, R196, c[0x0][0x17c], PT ;  /* 0x00005f00c4007a0c */ /* 0x000fe40003f06270 */
[C---:B------:R-:W-:Y:S01]  /*53eb0*/  IADD3 R40, R2.reuse, c[0x0][0x198], RZ ;  /* 0x0000660002287a10 */ /* 0x040fe20007ffe0ff */
[----:B-1----:R-:W-:-:S04]  /*53ec0*/  IMAD.WIDE R4, R2, 0x4, R8 ;  /* 0x0000000402047825 */ /* 0x002fc800078e0208 */
[----:B--2---:R-:W-:Y:S01]  /*53ed0*/  IMAD.WIDE R6, R2, 0x4, R10 ;  /* 0x0000000402067825 */ /* 0x004fe200078e020a */
[----:B------:R1:W-:Y:S01]  /*53ee0*/  @P5 STG.E [R4.64], R249 ;  /* 0x000000f904005986 */ /* 0x0003e2000c101908 */
[----:B------:R-:W-:-:S03]  /*53ef0*/  ISETP.LT.AND P5, PT, R207, c[0x0][0x178], !P0 ;  /* 0x00005e00cf007a0c */ /* 0x000fc600047a1270 */
[----:B------:R2:W-:Y:S01]  /*53f00*/  @P4 STG.E [R6.64], R61 ;  /* 0x0000003d06004986 */ /* 0x0005e2000c101908 */
[----:B------:R-:W-:-:S03]  /*53f10*/  ISETP.LT.AND P0, PT, R198, c[0x0][0x178], !P0 ;  /* 0x00005e00c6007a0c */ /* 0x000fc60004701270 */
[----:B------:R-:W3:Y:S01]  /*53f20*/  LDL.LU R60, [R1+0x1190] ;  /* 0x00119000013c7983 */ /* 0x000ee20000300800 */
[----:B-1----:R-:W-:-:S04]  /*53f30*/  IMAD.WIDE R4, R40, 0x4, R8 ;  /* 0x0000000428047825 */ /* 0x002fc800078e0208 */
[C---:B--2---:R-:W-:Y:S01]  /*53f40*/  IMAD.WIDE R6, R40.reuse, 0x4, R10 ;  /* 0x0000000428067825 */ /* 0x044fe200078e020a */
[----:B------:R-:W-:Y:S01]  /*53f50*/  IADD3 R40, R40, c[0x0][0x198], RZ ;  /* 0x0000660028287a10 */ /* 0x000fe20007ffe0ff */
[----:B------:R1:W-:Y:S01]  /*53f60*/  @P6 STG.E [R4.64], R236 ;  /* 0x000000ec04006986 */ /* 0x0003e2000c101908 */
[----:B------:R-:W-:-:S03]  /*53f70*/  ISETP.GE.AND P1, PT, R101, c[0x0][0x17c], PT ;  /* 0x00005f0065007a0c */ /* 0x000fc60003f26270 */
[----:B------:R2:W-:Y:S01]  /*53f80*/  @P2 STG.E [R6.64], R56 ;  /* 0x0000003806002986 */ /* 0x0005e2000c101908 */
[----:B------:R-:W-:Y:S02]  /*53f90*/  ISETP.GE.AND P3, PT, R100, c[0x0][0x17c], PT ;  /* 0x00005f0064007a0c */ /* 0x000fe40003f66270 */
[----:B------:R-:W-:Y:S01]  /*53fa0*/  ISETP.LT.AND P6, PT, R207, c[0x0][0x178], !P1 ;  /* 0x00005e00cf007a0c */ /* 0x000fe20004fc1270 */
[----:B-1----:R-:W-:Y:S01]  /*53fb0*/  IMAD.WIDE R4, R40, 0x4, R8 ;  /* 0x0000000428047825 */ /* 0x002fe200078e0208 */
[----:B--2---:R-:W2:Y:S04]  /*53fc0*/  LDL.LU R56, [R1+0x1194] ;  /* 0x0011940001387983 */ /* 0x004ea80000300800 */
[----:B------:R-:W2:Y:S01]  /*53fd0*/  LDL.LU R44, [R1+0x11a0] ;  /* 0x0011a000012c7983 */ /* 0x000ea20000300800 */
[----:B------:R-:W-:-:S02]  /*53fe0*/  ISETP.LT.AND P1, PT, R198, c[0x0][0x178], !P1 ;  /* 0x00005e00c6007a0c */ /* 0x000fc40004f21270 */
[----:B------:R-:W-:Y:S01]  /*53ff0*/  IADD3 R2, R40, c[0x0][0x198], RZ ;  /* 0x0000660028027a10 */ /* 0x000fe20007ffe0ff */
[----:B------:R1:W-:Y:S01]  /*54000*/  @P5 STG.E [R4.64], R237 ;  /* 0x000000ed04005986 */ /* 0x0003e2000c101908 */
[----:B------:R-:W-:-:S03]  /*54010*/  ISETP.LT.AND P5, PT, R207, c[0x0][0x178], !P3 ;  /* 0x00005e00cf007a0c */ /* 0x000fc60005fa1270 */
[----:B------:R-:W-:-:S04]  /*54020*/  IMAD.WIDE R6, R2, 0x4, R8 ;  /* 0x0000000402067825 */ /* 0x000fc800078e0208 */
[----:B-1----:R-:W-:-:S04]  /*54030*/  IMAD.WIDE R4, R40, 0x4, R10 ;  /* 0x0000000428047825 */ /* 0x002fc800078e020a */
[C---:B------:R-:W-:Y:S01]  /*54040*/  IMAD.WIDE R40, R2.reuse, 0x4, R10 ;  /* 0x0000000402287825 */ /* 0x040fe200078e020a */
[----:B------:R1:W-:Y:S01]  /*54050*/  @P0 STG.E [R4.64], R57 ;  /* 0x0000003904000986 */ /* 0x0003e2000c101908 */
[----:B------:R-:W-:-:S03]  /*54060*/  IADD3 R2, R2, c[0x0][0x198], RZ ;  /* 0x0000660002027a10 */ /* 0x000fc60007ffe0ff */
[----:B------:R-:W-:Y:S04]  /*54070*/  @P6 STG.E [R6.64], R36 ;  /* 0x0000002406006986 */ /* 0x000fe8000c101908 */
[----:B------:R4:W-:Y:S01]  /*54080*/  @P1 STG.E [R40.64], R52 ;  /* 0x0000003428001986 */ /* 0x0009e2000c101908 */
[----:B-1----:R-:W-:-:S05]  /*54090*/  IMAD.WIDE R4, R2, 0x4, R8 ;  /* 0x0000000402047825 */ /* 0x002fca00078e0208 */
[----:B------:R1:W-:Y:S01]  /*540a0*/  @P5 STG.E [R4.64], R37 ;  /* 0x0000002504005986 */ /* 0x0003e2000c101908 */
[----:B----4-:R-:W-:-:S03]  /*540b0*/  ISETP.GE.AND P0, PT, R45, c[0x0][0x17c], PT ;  /* 0x00005f002d007a0c */ /* 0x010fc60003f06270 */
[----:B------:R-:W4:Y:S04]  /*540c0*/  LDL.LU R45, [R1+0x119c] ;  /* 0x00119c00012d7983 */ /* 0x000f280000300800 */
[----:B------:R-:W4:Y:S04]  /*540d0*/  LDL.LU R205, [R1+0x18] ;  /* 0x0000180001cd7983 */ /* 0x000f280000300800 */
[----:B------:R-:W4:Y:S04]  /*540e0*/  LDL.LU R41, [R1+0x11b0] ;  /* 0x0011b00001297983 */ /* 0x000f280000300800 */
[----:B------:R-:W4:Y:S04]  /*540f0*/  LDL.LU R206, [R1+0x1c] ;  /* 0x00001c0001ce7983 */ /* 0x000f280000300800 */
[----:B-1----:R-:W4:Y:S01]  /*54100*/  LDL.LU R37, [R1+0x11b4] ;  /* 0x0011b40001257983 */ /* 0x002f220000300800 */
[----:B------:R-:W-:-:S02]  /*54110*/  ISETP.LT.AND P3, PT, R198, c[0x0][0x178], !P3 ;  /* 0x00005e00c6007a0c */ /* 0x000fc40005f61270 */
[----:B------:R-:W-:Y:S01]  /*54120*/  ISETP.GE.AND P4, PT, R80, c[0x0][0x17c], PT ;  /* 0x00005f0050007a0c */ /* 0x000fe20003f86270 */
[----:B------:R-:W-:-:S03]  /*54130*/  IMAD.WIDE R6, R2, 0x4, R10 ;  /* 0x0000000402067825 */ /* 0x000fc600078e020a */
[C---:B------:R-:W-:Y:S02]  /*54140*/  ISETP.LT.AND P6, PT, R207.reuse, c[0x0][0x178], !P4 ;  /* 0x00005e00cf007a0c */ /* 0x040fe400067c1270 */
[----:B------:R-:W-:Y:S02]  /*54150*/  ISETP.LT.AND P4, PT, R198, c[0x0][0x178], !P4 ;  /* 0x00005e00c6007a0c */ /* 0x000fe40006781270 */
[----:B------:R-:W-:Y:S02]  /*54160*/  IADD3 R2, R2, c[0x0][0x198], RZ ;  /* 0x0000660002027a10 */ /* 0x000fe40007ffe0ff */
[----:B------:R-:W-:Y:S01]  /*54170*/  ISETP.GE.AND P2, PT, R64, c[0x0][0x17c], PT ;  /* 0x00005f0040007a0c */ /* 0x000fe20003f46270 */
[----:B------:R1:W-:Y:S02]  /*54180*/  @P3 STG.E [R6.64], R53 ;  /* 0x0000003506003986 */ /* 0x0003e4000c101908 */
[----:B------:R-:W-:Y:S01]  /*54190*/  IMAD.WIDE R4, R2, 0x4, R8 ;  /* 0x0000000402047825 */ /* 0x000fe200078e0208 */
[----:B------:R-:W-:-:S02]  /*541a0*/  ISETP.LT.AND P5, PT, R207, c[0x0][0x178], !P2 ;  /* 0x00005e00cf007a0c */ /* 0x000fc400057a1270 */
[C---:B------:R-:W-:Y:S02]  /*541b0*/  IADD3 R36, R2.reuse, c[0x0][0x198], RZ ;  /* 0x0000660002247a10 */ /* 0x040fe40007ffe0ff */
[----:B------:R3:W-:Y:S01]  /*541c0*/  @P6 STG.E [R4.64], R12 ;  /* 0x0000000c04006986 */ /* 0x0007e2000c101908 */
[----:B-1----:R-:W-:Y:S01]  /*541d0*/  IMAD.WIDE R6, R2, 0x4, R10 ;  /* 0x0000000402067825 */ /* 0x002fe200078e020a */
[----:B------:R-:W-:Y:S02]  /*541e0*/  ISETP.LT.AND P2, PT, R198, c[0x0][0x178], !P2 ;  /* 0x00005e00c6007a0c */ /* 0x000fe40005741270 */
[----:B------:R-:W-:Y:S02]  /*541f0*/  ISETP.LT.AND P6, PT, R207, c[0x0][0x178], !P0 ;  /* 0x00005e00cf007a0c */ /* 0x000fe400047c1270 */
[----:B------:R1:W-:Y:S01]  /*54200*/  @P4 STG.E [R6.64], R48 ;  /* 0x0000003006004986 */ /* 0x0003e2000c101908 */
[----:B---3--:R-:W-:Y:S01]  /*54210*/  IMAD.WIDE R4, R36, 0x4, R8 ;  /* 0x0000000424047825 */ /* 0x008fe200078e0208 */
[----:B------:R-:W-:-:S02]  /*54220*/  ISETP.GE.AND P1, PT, R60, c[0x0][0x17c], PT ;  /* 0x00005f003c007a0c */ /* 0x000fc40003f26270 */
[----:B------:R-:W-:Y:S02]  /*54230*/  ISETP.LT.AND P0, PT, R198, c[0x0][0x178], !P0 ;  /* 0x00005e00c6007a0c */ /* 0x000fe40004701270 */
[----:B------:R3:W-:Y:S01]  /*54240*/  @P5 STG.E [R4.64], R13 ;  /* 0x0000000d04005986 */ /* 0x0007e2000c101908 */
[C---:B-1----:R-:W-:Y:S01]  /*54250*/  IMAD.WIDE R6, R36.reuse, 0x4, R10 ;  /* 0x0000000424067825 */ /* 0x042fe200078e020a */
[----:B------:R-:W-:Y:S02]  /*54260*/  IADD3 R36, R36, c[0x0][0x198], RZ ;  /* 0x0000660024247a10 */ /* 0x000fe40007ffe0ff */
[----:B------:R-:W-:Y:S02]  /*54270*/  ISETP.LT.AND P5, PT, R207, c[0x0][0x178], !P1 ;  /* 0x00005e00cf007a0c */ /* 0x000fe40004fa1270 */
[----:B------:R-:W-:Y:S01]  /*54280*/  ISETP.LT.AND P1, PT, R198, c[0x0][0x178], !P1 ;  /* 0x00005e00c6007a0c */ /* 0x000fe20004f21270 */
[----:B---3--:R-:W-:Y:S01]  /*54290*/  IMAD.WIDE R4, R36, 0x4, R8 ;  /* 0x0000000424047825 */ /* 0x008fe200078e0208 */
[----:B--2---:R-:W-:-:S02]  /*542a0*/  ISETP.GE.AND P4, PT, R44, c[0x0][0x17c], PT ;  /* 0x00005f002c007a0c */ /* 0x004fc40003f86270 */
[----:B------:R-:W2:Y:S04]  /*542b0*/  LDL.LU R44, [R1+0x11bc] ;  /* 0x0011bc00012c7983 */ /* 0x000ea80000300800 */
[----:B------:R-:W3:Y:S01]  /*542c0*/  LDL.LU R40, [R1+0x11c8] ;  /* 0x0011c80001287983 */ /* 0x000ee20000300800 */
[----:B------:R-:W-:-:S03]  /*542d0*/  IADD3 R2, R36, c[0x0][0x198], RZ ;  /* 0x0000660024027a10 */ /* 0x000fc60007ffe0ff */
[----:B------:R1:W-:Y:S02]  /*542e0*/  @P2 STG.E [R6.64], R49 ;  /* 0x0000003106002986 */ /* 0x0003e4000c101908 */
[----:B------:R-:W-:-:S04]  /*542f0*/  IMAD.WIDE R12, R2, 0x4, R10 ;  /* 0x00000004020c7825 */ /* 0x000fc800078e020a */
[----:B-1----:R-:W-:Y:S01]  /*54300*/  IMAD.WIDE R6, R2, 0x4, R8 ;  /* 0x0000000402067825 */ /* 0x002fe200078e0208 */
[----:B----4-:R1:W-:Y:S03]  /*54310*/  @P6 STG.E [R4.64], R205 ;  /* 0x000000cd04006986 */ /* 0x0103e6000c101908 */
[----:B-1----:R-:W-:-:S05]  /*54320*/  IMAD.WIDE R4, R36, 0x4, R10 ;  /* 0x0000000424047825 */ /* 0x002fca00078e020a */
[----:B------:R1:W-:Y:S01]  /*54330*/  @P0 STG.E [R4.64], R46 ;  /* 0x0000002e04000986 */ /* 0x0003e2000c101908 */
[----:B------:R-:W-:-:S03]  /*54340*/  ISETP.GE.AND P0, PT, R41, c[0x0][0x17c], PT ;  /* 0x00005f0029007a0c */ /* 0x000fc60003f06270 */
[----:B------:R4:W-:Y:S04]  /*54350*/  @P5 STG.E [R6.64], R206 ;  /* 0x000000ce06005986 */ /* 0x0009e8000c101908 */
[----:B------:R1:W-:Y:S01]  /*54360*/  @P1 STG.E [R12.64], R47 ;  /* 0x0000002f0c001986 */ /* 0x0003e2000c101908 */
[----:B------:R-:W-:-:S03]  /*54370*/  ISETP.GE.AND P1, PT, R37, c[0x0][0x17c], PT ;  /* 0x00005f0025007a0c */ /* 0x000fc60003f26270 */
[----:B------:R-:W2:Y:S04]  /*54380*/  LDL.LU R41, [R1+0x11c4] ;  /* 0x0011c40001297983 */ /* 0x000ea80000300800 */
[----:B------:R-:W2:Y:S04]  /*54390*/  LDL.LU R37, [R1+0x11d4] ;  /* 0x0011d40001257983 */ /* 0x000ea80000300800 */
[----:B------:R-:W2:Y:S01]  /*543a0*/  LDL.LU R36, [R1+0x11e0] ;  /* 0x0011e00001247983 */ /* 0x000ea20000300800 */
[----:B------:R-:W-:-:S04]  /*543b0*/  ISETP.GE.AND P3, PT, R56, c[0x0][0x17c], PT ;  /* 0x00005f0038007a0c */ /* 0x000fc80003f66270 */
[C---:B------:R-:W-:Y:S02]  /*543c0*/  ISETP.LT.AND P6, PT, R207.reuse, c[0x0][0x178], !P3 ;  /* 0x00005e00cf007a0c */ /* 0x040fe40005fc1270 */
[----:B------:R-:W-:Y:S02]  /*543d0*/  ISETP.LT.AND P3, PT, R198, c[0x0][0x178], !P3 ;  /* 0x00005e00c6007a0c */ /* 0x000fe40005f61270 */
[----:B------:R-:W-:Y:S02]  /*543e0*/  IADD3 R2, R2, c[0x0][0x198], RZ ;  /* 0x0000660002027a10 */ /* 0x000fe40007ffe0ff */
[----:B------:R-:W-:Y:S02]  /*543f0*/  ISETP.LT.AND P5, PT, R207, c[0x0][0x178], !P4 ;  /* 0x00005e00cf007a0c */ /* 0x000fe400067a1270 */
[----:B------:R-:W-:Y:S01]  /*54400*/  ISETP.LT.AND P4, PT, R198, c[0x0][0x178], !P4 ;  /* 0x00005e00c6007a0c */ /* 0x000fe20006781270 */
[----:B-1----:R-:W-:Y:S01]  /*54410*/  IMAD.WIDE R4, R2, 0x4, R8 ;  /* 0x0000000402047825 */ /* 0x002fe200078e0208 */
[----:B------:R-:W-:-:S03]  /*54420*/  ISETP.GE.AND P2, PT, R45, c[0x0][0x17c], PT ;  /* 0x00005f002d007a0c */ /* 0x000fc60003f46270 */
[C---:B----4-:R-:W-:Y:S01]  /*54430*/  IMAD.WIDE R6, R2.reuse, 0x4, R10 ;  /* 0x0000000402067825 */ /* 0x050fe200078e020a */
[----:B------:R-:W-:Y:S01]  /*54440*/  IADD3 R2, R2, c[0x0][0x198], RZ ;  /* 0x0000660002027a10 */ /* 0x000fe20007ffe0ff */
[----:B------:R1:W-:Y:S01]  /*54450*/  @P6 STG.E [R4.64], R242 ;  /* 0x000000f204006986 */ /* 0x0003e2000c101908 */
[----:B------:R-:W-:-:S03]  /*54460*/  ISETP.LT.AND P6, PT, R207, c[0x0][0x178], !P2 ;  /* 0x00005e00cf007a0c */ /* 0x000fc600057c1270 */
[----:B------:R4:W-:Y:S01]  /*54470*/  @P3 STG.E [R6.64], R102 ;  /* 0x0000006606003986 */ /* 0x0009e2000c101908 */
[C---:B------:R-:W-:Y:S01]  /*54480*/  IADD3 R12, R2.reuse, c[0x0][0x198], RZ ;  /* 0x00006600020c7a10 */ /* 0x040fe20007ffe0ff */
[----:B-1----:R-:W-:-:S04]  /*54490*/  IMAD.WIDE R4, R2, 0x4, R8 ;  /* 0x0000000402047825 */ /* 0x002fc800078e0208 */
[----:B----4-:R-:W-:Y:S01]  /*544a0*/  IMAD.WIDE R6, R2, 0x4, R10 ;  /* 0x0000000402067825 */ /* 0x010fe200078e020a */
[----:B------:R1:W-:Y:S01]  /*544b0*/  @P5 STG.E [R4.64], R243 ;  /* 0x000000f304005986 */ /* 0x0003e2000c101908 */
[----:B------:R-:W-:Y:S02]  /*544c0*/  ISETP.LT.AND P2, PT, R198, c[0x0][0x178], !P2 ;  /* 0x00005e00c6007a0c */ /* 0x000fe40005741270 */
[----:B------:R-:W-:Y:S01]  /*544d0*/  ISETP.LT.AND P5, PT, R207, c[0x0][0x178], !P0 ;  /* 0x00005e00cf007a0c */ /* 0x000fe200047a1270 */
[----:B------:R4:W-:Y:S01]  /*544e0*/  @P4 STG.E [R6.64], R103 ;  /* 0x0000006706004986 */ /* 0x0009e2000c101908 */
[----:B---3--:R-:W-:-:S03]  /*544f0*/  ISETP.GE.AND P4, PT, R40, c[0x0][0x17c], PT ;  /* 0x00005f0028007a0c */ /* 0x008fc60003f86270 */
[----:B------:R-:W3:Y:S01]  /*54500*/  LDL.LU R40, [R1+0x11e4] ;  /* 0x0011e40001287983 */ /* 0x000ee20000300800 */
[----:B-1----:R-:W-:-:S04]  /*54510*/  IMAD.WIDE R4, R12, 0x4, R8 ;  /* 0x000000040c047825 */ /* 0x002fc800078e0208 */
[C---:B----4-:R-:W-:Y:S01]  /*54520*/  IMAD.WIDE R6, R12.reuse, 0x4, R10 ;  /* 0x000000040c067825 */ /* 0x050fe200078e020a */
[----:B------:R-:W-:Y:S01]  /*54530*/  IADD3 R12, R12, c[0x0][0x198], RZ ;  /* 0x000066000c0c7a10 */ /* 0x000fe20007ffe0ff */
[----:B------:R1:W-:Y:S01]  /*54540*/  @P6 STG.E [R4.64], R226 ;  /* 0x000000e204006986 */ /* 0x0003e2000c101908 */
[C---:B------:R-:W-:Y:S02]  /*54550*/  ISETP.LT.AND P0, PT, R198.reuse, c[0x0][0x178], !P0 ;  /* 0x00005e00c6007a0c */ /* 0x040fe40004701270 */
[----:B------:R-:W-:Y:S02]  /*54560*/  ISETP.LT.AND P6, PT, R207, c[0x0][0x178], !P1 ;  /* 0x00005e00cf007a0c */ /* 0x000fe40004fc1270 */
[----:B------:R-:W-:Y:S02]  /*54570*/  ISETP.LT.AND P1, PT, R198, c[0x0][0x178], !P1 ;  /* 0x00005e00c6007a0c */ /* 0x000fe40004f21270 */
[C---:B------:R-:W-:Y:S01]  /*54580*/  IADD3 R2, R12.reuse, c[0x0][0x198], RZ ;  /* 0x000066000c027a10 */ /* 0x040fe20007ffe0ff */
[----:B------:R4:W-:Y:S01]  /*54590*/  @P2 STG.E [R6.64], R82 ;  /* 0x0000005206002986 */ /* 0x0009e2000c101908 */
[----:B-1----:R-:W-:-:S05]  /*545a0*/  IMAD.WIDE R4, R12, 0x4, R8 ;  /* 0x000000040c047825 */ /* 0x002fca00078e0208 */
[----:B------:R1:W-:Y:S01]  /*545b0*/  @P5 STG.E [R4.64], R227 ;  /* 0x000000e304005986 */ /* 0x0003e2000c101908 */
[----:B----4-:R-:W-:-:S04]  /*545c0*/  IMAD.WIDE R6, R2, 0x4, R8 ;  /* 0x0000000402067825 */ /* 0x010fc800078e0208 */
[----:B-1----:R-:W-:-:S04]  /*545d0*/  IMAD.WIDE R4, R12, 0x4, R10 ;  /* 0x000000040c047825 */ /* 0x002fc800078e020a */
[----:B------:R-:W-:Y:S01]  /*545e0*/  IMAD.WIDE R12, R2, 0x4, R10 ;  /* 0x00000004020c7825 */ /* 0x000fe200078e020a */
[----:B------:R1:W-:Y:S04]  /*545f0*/  @P0 STG.E [R4.64], R83 ;  /* 0x0000005304000986 */ /* 0x0003e8000c101908 */
[----:B------:R4:W-:Y:S04]  /*54600*/  @P6 STG.E [R6.64], R42 ;  /* 0x0000002a06006986 */ /* 0x0009e8000c101908 */
[----:B------:R1:W-:Y:S01]  /*54610*/  @P1 STG.E [R12.64], R66 ;  /* 0x000000420c001986 */ /* 0x0003e2000c101908 */
[----:B--2---:R-:W-:-:S03]  /*54620*/  ISETP.GE.AND P2, PT, R41, c[0x0][0x17c], PT ;  /* 0x00005f0029007a0c */ /* 0x004fc60003f46270 */
[----:B------:R-:W2:Y:S01]  /*54630*/  LDL.LU R41, [R1+0x11f0] ;  /* 0x0011f00001297983 */ /* 0x000ea20000300800 */
[----:B------:R-:W-:-:S03]  /*54640*/  ISETP.GE.AND P0, PT, R37, c[0x0][0x17c], PT ;  /* 0x00005f0025007a0c */ /* 0x000fc60003f06270 */
[----:B------:R-:W2:Y:S01]  /*54650*/  LDL.LU R37, [R1+0x11ec] ;  /* 0x0011ec0001257983 */ /* 0x000ea20000300800 */
[----:B------:R-:W-:-:S03]  /*54660*/  ISETP.GE.AND P1, PT, R36, c[0x0][0x17c], PT ;  /* 0x00005f0024007a0c */ /* 0x000fc60003f26270 */
[----:B------:R-:W2:Y:S01]  /*54670*/  LDL.LU R36, [R1+0x1200] ;  /* 0x0012000001247983 */ /* 0x000ea20000300800 */
[----:B------:R-:W-:-:S04]  /*54680*/  ISETP.GE.AND P3, PT, R44, c[0x0][0x17c], PT ;  /* 0x00005f002c007a0c */ /* 0x000fc80003f66270 */
[C---:B------:R-:W-:Y:S02]  /*54690*/  ISETP.LT.AND P5, PT, R207.reuse, c[0x0][0x178], !P3 ;  /* 0x00005e00cf007a0c */ /* 0x040fe40005fa1270 */
[----:B------:R-:W-:Y:S02]  /*546a0*/  ISETP.LT.AND P3, PT, R198, c[0x0][0x178], !P3 ;  /* 0x00005e00c6007a0c */ /* 0x000fe40005f61270 */
[----:B------:R-:W-:Y:S02]  /*546b0*/  IADD3 R2, R2, c[0x0][0x198], RZ ;  /* 0x0000660002027a10 */ /* 0x000fe40007ffe0ff */
[----:B------:R-:W-:Y:S02]  /*546c0*/  ISETP.LT.AND P6, PT, R207, c[0x0][0x178], !P4 ;  /* 0x00005e00cf007a0c */ /* 0x000fe400067c1270 */
[----:B------:R-:W-:Y:S01]  /*546d0*/  ISETP.LT.AND P4, PT, R198, c[0x0][0x178], !P4 ;  /* 0x00005e00c6007a0c */ /* 0x000fe20006781270 */
[----:B-1----:R-:W-:-:S04]  /*546e0*/  IMAD.WIDE R4, R2, 0x4, R8 ;  /* 0x0000000402047825 */ /* 0x002fc800078e0208 */
[C---:B----4-:R-:W-:Y:S01]  /*546f0*/  IMAD.WIDE R6, R2.reuse, 0x4, R10 ;  /* 0x0000000402067825 */ /* 0x050fe200078e020a */
[----:B------:R-:W-:Y:S01]  /*54700*/  IADD3 R2, R2, c[0x0][0x198], RZ ;  /* 0x0000660002027a10 */ /* 0x000fe20007ffe0ff */
[----:B------:R1:W-:Y:S01]  /*54710*/  @P5 STG.E [R4.64], R43 ;  /* 0x0000002b04005986 */ /* 0x0003e2000c101908 */
[----:B------:R-:W-:-:S03]  /*54720*/  ISETP.LT.AND P5, PT, R207, c[0x0][0x178], !P2 ;  /* 0x00005e00cf007a0c */ /* 0x000fc600057a1270 */
[----:B------:R4:W-:Y:S01]  /*54730*/  @P3 STG.E [R6.64], R67 ;  /* 0x0000004306003986 */ /* 0x0009e2000c101908 */
[----:B------:R-:W-:Y:S02]  /*54740*/  IADD3 R12, R2, c[0x0][0x198], RZ ;  /* 0x00006600020c7a10 */ /* 0x000fe40007ffe0ff */
[----:B------:R-:W-:Y:S01]  /*54750*/  ISETP.LT.AND P2, PT, R198, c[0x0][0x178], !P2 ;  /* 0x00005e00c6007a0c */ /* 0x000fe20005741270 */
[----:B-1----:R-:W-:-:S04]  /*54760*/  IMAD.WIDE R4, R2, 0x4, R8 ;  /* 0x0000000402047825 */ /* 0x002fc800078e0208 */
[----:B----4-:R-:W-:Y:S01]  /*54770*/  IMAD.WIDE R6, R2, 0x4, R10 ;  /* 0x0000000402067825 */ /* 0x010fe200078e020a */
[----:B------:R1:W-:Y:S01]  /*54780*/  @P6 STG.E [R4.64], R250 ;  /* 0x000000fa04006986 */ /* 0x0003e2000c101908 */
[----:B------:R-:W-:Y:S02]  /*54790*/  ISETP.LT.AND P6, PT, R207, c[0x0][0x178], !P0 ;  /* 0x00005e00cf007a0c */ /* 0x000fe400047c1270 */
[----:B---3--:R-:W-:Y:S02]  /*547a0*/  ISETP.GE.AND P3, PT, R40, c[0x0][0x17c], PT ;  /* 0x00005f0028007a0c */ /* 0x008fe40003f66270 */
[----:B------:R-:W3:Y:S04]  /*547b0*/  LDL.LU R40, [R1+0x1204] ;  /* 0x0012040001287983 */ /* 0x000ee80000300800 */
[----:B------:R4:W-:Y:S01]  /*547c0*/  @P4 STG.E [R6.64], R62 ;  /* 0x0000003e06004986 */ /* 0x0009e2000c101908 */
[----:B-1----:R-:W-:Y:S01]  /*547d0*/  IMAD.WIDE R4, R12, 0x4, R8 ;  /* 0x000000040c047825 */ /* 0x002fe200078e0208 */
[----:B------:R-:W-:-:S04]  /*547e0*/  ISETP.LT.AND P0, PT, R198, c[0x0][0x178], !P0 ;  /* 0x00005e00c6007a0c */ /* 0x000fc80004701270 */
[----:B------:R1:W-:Y:S01]  /*547f0*/  @P5 STG.E [R4.64], R251 ;  /* 0x000000fb04005986 */ /* 0x0003e2000c101908 */
[C---:B----4-:R-:W-:Y:S01]  /*54800*/  IMAD.WIDE R6, R12.reuse, 0x4, R10 ;  /* 0x000000040c067825 */ /* 0x050fe200078e020a */
[----:B------:R-:W-:-:S05]  /*54810*/  IADD3 R12, R12, c[0x0][0x198], RZ ;  /* 0x000066000c0c7a10 */ /* 0x000fca0007ffe0ff */
[C---:B-1----:R-:W-:Y:S01]  /*54820*/  IMAD.WIDE R4, R12.reuse, 0x4, R8 ;  /* 0x000000040c047825 */ /* 0x042fe200078e0208 */
[----:B------:R-:W-:Y:S04]  /*54830*/  @P2 STG.E [R6.64], R63 ;  /* 0x0000003f06002986 */ /* 0x000fe8000c101908 */
[----:B------:R1:W-:Y:S02]  /*54840*/  @P6 STG.E [R4.64], R238 ;  /* 0x000000ee04006986 */ /* 0x0003e4000c101908 */
[----:B-1----:R-:W-:-:S05]  /*54850*/  IMAD.WIDE R4, R12, 0x4, R10 ;  /* 0x000000040c047825 */ /* 0x002fca00078e020a */
[----:B------:R1:W-:Y:S01]  /*54860*/  @P0 STG.E [R4.64], R58 ;  /* 0x0000003a04000986 */ /* 0x0003e2000c101908 */
[----:B--2---:R-:W-:-:S03]  /*54870*/  ISETP.GE.AND P4, PT, R41, c[0x0][0x17c], PT ;  /* 0x00005f0029007a0c */ /* 0x004fc60003f86270 */
[----:B------:R-:W2:Y:S01]  /*54880*/  LDL.LU R41, [R1+0x120c] ;  /* 0x00120c0001297983 */ /* 0x000ea20000300800 */
[----:B------:R-:W-:-:S03]  /*54890*/  ISETP.GE.AND P2, PT, R37, c[0x0][0x17c], PT ;  /* 0x00005f0025007a0c */ /* 0x000fc60003f46270 */
[----:B------:R-:W4:Y:S01]  /*548a0*/  LDL.LU R37, [R1+0x1218] ;  /* 0x0012180001257983 */ /* 0x000f220000300800 */
[----:B------:R-:W-:-:S03]  /*548b0*/  ISETP.GE.AND P0, PT, R36, c[0x0][0x17c], PT ;  /* 0x00005f0024007a0c */ /* 0x000fc60003f06270 */
[----:B------:R-:W2:Y:S01]  /*548c0*/  LDL.LU R36, [R1+0x1214] ;  /* 0x0012140001247983 */ /* 0x000ea20000300800 */
        /* <DEDUP_REMOVED lines=11> */
[C---:B-1----:R-:W-:Y:S01]  /*54980*/  IMAD.WIDE R4, R2.reuse, 0x4, R8 ;  /* 0x0000000402047825 */ /* 0x042fe200078e0208 */
[----:B------:R1:W-:Y:S03]  /*54990*/  @P1 STG.E [R12.64], R59 ;  /* 0x0000003b0c001986 */ /* 0x0003e6000c101908 */
[C---:B------:R-:W-:Y:S01]  /*549a0*/  IMAD.WIDE R6, R2.reuse, 0x4, R10 ;  /* 0x0000000402067825 */ /* 0x040fe200078e020a */
[----:B------:R-:W-:Y:S01]  /*549b0*/  IADD3 R2, R2, c[0x0][0x198], RZ ;  /* 0x0000660002027a10 */ /* 0x000fe20007ffe0ff */
[----:B------:R3:W-:Y:S01]  /*549c0*/  @P6 STG.E [R4.64], R38 ;  /* 0x0000002604006986 */ /* 0x0007e2000c101908 */
[----:B------:R-:W-:-:S03]  /*549d0*/  ISETP.LT.AND P6, PT, R207, c[0x0][0x178], !P2 ;  /* 0x00005e00cf007a0c */ /* 0x000fc600057c1270 */
[----:B------:R3:W-:Y:S01]  /*549e0*/  @P3 STG.E [R6.64], R54 ;  /* 0x0000003606003986 */ /* 0x0007e2000c101908 */
[----:B-1----:R-:W-:Y:S02]  /*549f0*/  IADD3 R12, R2, c[0x0][0x198], RZ ;  /* 0x00006600020c7a10 */ /* 0x002fe40007ffe0ff */
[----:B------:R-:W-:Y:S02]  /*54a00*/  ISETP.LT.AND P2, PT, R198, c[0x0][0x178], !P2 ;  /* 0x00005e00c6007a0c */ /* 0x000fe40005741270 */
[----:B---3--:R-:W-:Y:S02]  /*54a10*/  ISETP.GE.AND P1, PT, R40, c[0x0][0x17c], PT ;  /* 0x00005f0028007a0c */ /* 0x008fe40003f26270 */
[----:B------:R-:W3:Y:S01]  /*54a20*/  LDL.LU R40, [R1+0x1224] ;  /* 0x0012240001287983 */ /* 0x000ee20000300800 */
[----:B------:R-:W-:-:S03]  /*54a30*/  IMAD.WIDE R4, R2, 0x4, R8 ;  /* 0x0000000402047825 */ /* 0x000fc600078e0208 */
[----:B------:R-:W3:Y:S01]  /*54a40*/  LDL.LU R38, [R1+0x1230] ;  /* 0x0012300001267983 */ /* 0x000ee20000300800 */
[----:B------:R-:W-:-:S03]  /*54a50*/  IMAD.WIDE R6, R2, 0x4, R10 ;  /* 0x0000000402067825 */ /* 0x000fc600078e020a */
[----:B------:R1:W-:Y:S01]  /*54a60*/  @P5 STG.E [R4.64], R39 ;  /* 0x0000002704005986 */ /* 0x0003e2000c101908 */
[----:B------:R-:W-:-:S03]  /*54a70*/  ISETP.LT.AND P5, PT, R207, c[0x0][0x178], !P0 ;  /* 0x00005e00cf007a0c */ /* 0x000fc600047a1270 */
[----:B------:R1:W-:Y:S02]  /*54a80*/  @P4 STG.E [R6.64], R55 ;  /* 0x0000003706004986 */ /* 0x0003e4000c101908 */
[----:B-1----:R-:W-:-:S04]  /*54a90*/  IMAD.WIDE R4, R12, 0x4, R8 ;  /* 0x000000040c047825 */ /* 0x002fc800078e0208 */
[C---:B------:R-:W-:Y:S01]  /*54aa0*/  IMAD.WIDE R6, R12.reuse, 0x4, R10 ;  /* 0x000000040c067825 */ /* 0x040fe200078e020a */
[----:B------:R-:W-:Y:S01]  /*54ab0*/  IADD3 R12, R12, c[0x0][0x198], RZ ;  /* 0x000066000c0c7a10 */ /* 0x000fe20007ffe0ff */
[----:B------:R1:W-:Y:S04]  /*54ac0*/  @P6 STG.E [R4.64], R14 ;  /* 0x0000000e04006986 */ /* 0x0003e8000c101908 */
[----:B------:R-:W-:Y:S01]  /*54ad0*/  @P2 STG.E [R6.64], R50 ;  /* 0x0000003206002986 */ /* 0x000fe2000c101908 */
[----:B-1----:R-:W-:-:S05]  /*54ae0*/  IMAD.WIDE R4, R12, 0x4, R8 ;  /* 0x000000040c047825 */ /* 0x002fca00078e0208 */
[----:B------:R1:W-:Y:S01]  /*54af0*/  @P5 STG.E [R4.64], R15 ;  /* 0x0000000f04005986 */ /* 0x0003e2000c101908 */
[----:B----4-:R-:W-:-:S03]  /*54b00*/  ISETP.GE.AND P4, PT, R37, c[0x0][0x17c], PT ;  /* 0x00005f0025007a0c */ /* 0x010fc60003f86270 */
[----:B------:R-:W4:Y:S01]  /*54b10*/  LDL.LU R37, [R1+0x1234] ;  /* 0x0012340001257983 */ /* 0x000f220000300800 */
[----:B--2---:R-:W-:-:S03]  /*54b20*/  ISETP.GE.AND P2, PT, R36, c[0x0][0x17c], PT ;  /* 0x00005f0024007a0c */ /* 0x004fc60003f46270 */
[----:B------:R-:W2:Y:S04]  /*54b30*/  LDL.LU R36, [R1+0x1240] ;  /* 0x0012400001247983 */ /* 0x000ea80000300800 */
[----:B-1----:R-:W2:Y:S04]  /*54b40*/  LDL.LU R15, [R1+0x123c] ;  /* 0x00123c00010f7983 */ /* 0x002ea80000300800 */
[----:B------:R-:W2:Y:S01]  /*54b50*/  LDL.LU R14, [R1+0x1250] ;  /* 0x00125000010e7983 */ /* 0x000ea20000300800 */
[----:B------:R-:W-:Y:S02]  /*54b60*/  ISETP.LT.AND P0, PT, R198, c[0x0][0x178], !P0 ;  /* 0x00005e00c6007a0c */ /* 0x000fe40004701270 */
[----:B------:R-:W-:-:S02]  /*54b70*/  ISETP.LT.AND P6, PT, R207, c[0x0][0x178], !P1 ;  /* 0x00005e00cf007a0c */ /* 0x000fc40004fc1270 */
[----:B------:R-:W-:Y:S02]  /*54b80*/  ISETP.GE.AND P3, PT, R41, c[0x0][0x17c], PT ;  /* 0x00005f0029007a0c */ /* 0x000fe40003f66270 */
[C---:B------:R-:W-:Y:S01]  /*54b90*/  IADD3 R2, R12.reuse, c[0x0][0x198], RZ ;  /* 0x000066000c027a10 */ /* 0x040fe20007ffe0ff */
[----:B------:R-:W-:Y:S01]  /*54ba0*/  IMAD.WIDE R4, R12, 0x4, R10 ;  /* 0x000000040c047825 */ /* 0x000fe200078e020a */
[----:B------:R-:W-:Y:S02]  /*54bb0*/  ISETP.LT.AND P1, PT, R198, c[0x0][0x178], !P1 ;  /* 0x00005e00c6007a0c */ /* 0x000fe40004f21270 */
[----:B------:R-:W-:Y:S01]  /*54bc0*/  ISETP.LT.AND P5, PT, R207, c[0x0][0x178], !P3 ;  /* 0x00005e00cf007a0c */ /* 0x000fe20005fa1270 */
[----:B------:R-:W-:Y:S01]  /*54bd0*/  IMAD.WIDE R6, R2, 0x4, R8 ;  /* 0x0000000402067825 */ /* 0x000fe200078e0208 */
[----:B------:R-:W-:-:S03]  /*54be0*/  ISETP.LT.AND P3, PT, R198, c[0x0][0x178], !P3 ;  /* 0x00005e00c6007a0c */ /* 0x000fc60005f61270 */
[C---:B------:R-:W-:Y:S01]  /*54bf0*/  IMAD.WIDE R12, R2.reuse, 0x4, R10 ;  /* 0x00000004020c7825 */ /* 0x040fe200078e020a */
[----:B------:R-:W-:Y:S01]  /*54c00*/  IADD3 R2, R2, c[0x0][0x198], RZ ;  /* 0x0000660002027a10 */ /* 0x000fe20007ffe0ff */
[----:B------:R1:W-:Y:S04]  /*54c10*/  @P0 STG.E [R4.64], R51 ;  /* 0x0000003304000986 */ /* 0x0003e8000c101908 */
[----:B------:R1:W-:Y:S01]  /*54c20*/  @P6 STG.E [R6.64], R132 ;  /* 0x0000008406006986 */ /* 0x0003e2000c101908 */
[----:B------:R-:W-:Y:S02]  /*54c30*/  ISETP.LT.AND P6, PT, R207, c[0x0][0x178], !P4 ;  /* 0x00005e00cf007a0c */ /* 0x000fe400067c1270 */
[----:B------:R-:W-:Y:S01]  /*54c40*/  ISETP.LT.AND P4, PT, R198, c[0x0][0x178], !P4 ;  /* 0x00005e00c6007a0c */ /* 0x000fe20006781270 */
[----:B------:R3:W-:Y:S01]  /*54c50*/  @P1 STG.E [R12.64], R164 ;  /* 0x000000a40c001986 */ /* 0x0007e2000c101908 */
[----:B-1----:R-:W-:-:S04]  /*54c60*/  IMAD.WIDE R4, R2, 0x4, R8 ;  /* 0x0000000402047825 */ /* 0x002fc800078e0208 */
[C---:B------:R-:W-:Y:S01]  /*54c70*/  IMAD.WIDE R6, R2.reuse, 0x4, R10 ;  /* 0x0000000402067825 */ /* 0x040fe200078e020a */
[----:B------:R-:W-:Y:S01]  /*54c80*/  IADD3 R2, R2, c[0x0][0x198], RZ ;  /* 0x0000660002027a10 */ /* 0x000fe20007ffe0ff */
[----:B------:R1:W-:Y:S01]  /*54c90*/  @P5 STG.E [R4.64], R133 ;  /* 0x0000008504005986 */ /* 0x0003e2000c101908 */
[----:B------:R-:W-:Y:S02]  /*54ca0*/  ISETP.LT.AND P5, PT, R207, c[0x0][0x178], !P2 ;  /* 0x00005e00cf007a0c */ /* 0x000fe400057a1270 */
[----:B---3--:R-:W-:Y:S01]  /*54cb0*/  ISETP.GE.AND P0, PT, R40, c[0x0][0x17c], PT ;  /* 0x00005f0028007a0c */ /* 0x008fe20003f06270 */
[----:B------:R3:W-:Y:S01]  /*54cc0*/  @P3 STG.E [R6.64], R165 ;  /* 0x000000a506003986 */ /* 0x0007e2000c101908 */
[----:B------:R-:W-:Y:S02]  /*54cd0*/  IADD3 R12, R2, c[0x0][0x198], RZ ;  /* 0x00006600020c7a10 */ /* 0x000fe40007ffe0ff */
[----:B------:R-:W-:Y:S01]  /*54ce0*/  ISETP.LT.AND P2, PT, R198, c[0x0][0x178], !P2 ;  /* 0x00005e00c6007a0c */ /* 0x000fe20005741270 */
[----:B-1----:R-:W-:-:S04]  /*54cf0*/  IMAD.WIDE R4, R2, 0x4, R8 ;  /* 0x0000000402047825 */ /* 0x002fc800078e0208 */
[----:B---3--:R-:W-:Y:S01]  /*54d00*/  IMAD.WIDE R6, R2, 0x4, R10 ;  /* 0x0000000402067825 */ /* 0x008fe200078e020a */
[----:B------:R1:W-:Y:S01]  /*54d10*/  @P6 STG.E [R4.64], R128 ;  /* 0x0000008004006986 */ /* 0x0003e2000c101908 */
[----:B------:R-:W-:-:S03]  /*54d20*/  ISETP.LT.AND P6, PT, R207, c[0x0][0x178], !P0 ;  /* 0x00005e00cf007a0c */ /* 0x000fc600047c1270 */
[----:B------:R3:W-:Y:S01]  /*54d30*/  @P4 STG.E [R6.64], R156 ;  /* 0x0000009c06004986 */ /* 0x0007e2000c101908 */
[----:B------:R-:W-:Y:S02]  /*54d40*/  ISETP.GE.AND P1, PT, R38, c[0x0][0x17c], PT ;  /* 0x00005f0026007a0c */ /* 0x000fe40003f26270 */
[----:B------:R-:W-:Y:S01]  /*54d50*/  ISETP.LT.AND P0, PT, R198, c[0x0][0x178], !P0 ;  /* 0x00005e00c6007a0c */ /* 0x000fe20004701270 */
[----:B------:R-:W2:Y:S01]  /*54d60*/  LDL.LU R38, [R1+0x1254] ;  /* 0x0012540001267983 */ /* 0x000ea20000300800 */
[----:B-1----:R-:W-:-:S04]  /*54d70*/  IMAD.WIDE R4, R12, 0x4, R8 ;  /* 0x000000040c047825 */ /* 0x002fc800078e0208 */
[C---:B---3--:R-:W-:Y:S01]  /*54d80*/  IMAD.WIDE R6, R12.reuse, 0x4, R10 ;  /* 0x000000040c067825 */ /* 0x048fe200078e020a */
[----:B------:R-:W-:Y:S01]  /*54d90*/  IADD3 R12, R12, c[0x0][0x198], RZ ;  /* 0x000066000c0c7a10 */ /* 0x000fe20007ffe0ff */
[----:B------:R1:W-:Y:S01]  /*54da0*/  @P5 STG.E [R4.64], R129 ;  /* 0x0000008104005986 */ /* 0x0003e2000c101908 */
[----:B------:R-:W-:Y:S02]  /*54db0*/  ISETP.LT.AND P5, PT, R207, c[0x0][0x178], !P1 ;  /* 0x00005e00cf007a0c */ /* 0x000fe40004fa1270 */
[C---:B------:R-:W-:Y:S01]  /*54dc0*/  IADD3 R2, R12.reuse, c[0x0][0x198], RZ ;  /* 0x000066000c027a10 */ /* 0x040fe20007ffe0ff */
[----:B------:R3:W-:Y:S01]  /*54dd0*/  @P2 STG.E [R6.64], R157 ;  /* 0x0000009d06002986 */ /* 0x0007e2000c101908 */
[----:B-1----:R-:W-:-:S05]  /*54de0*/  IMAD.WIDE R4, R12, 0x4, R8 ;  /* 0x000000040c047825 */ /* 0x002fca00078e0208 */
[----:B------:R1:W-:Y:S01]  /*54df0*/  @P6 STG.E [R4.64], R112 ;  /* 0x0000007004006986 */ /* 0x0003e2000c101908 */
[----:B---3--:R-:W-:-:S04]  /*54e00*/  IMAD.WIDE R6, R2, 0x4, R8 ;  /* 0x0000000402067825 */ /* 0x008fc800078e0208 */
[----:B-1----:R-:W-:-:S04]  /*54e10*/  IMAD.WIDE R4, R12, 0x4, R10 ;  /* 0x000000040c047825 */ /* 0x002fc800078e020a */
[C---:B------:R-:W-:Y:S01]  /*54e20*/  IMAD.WIDE R12, R2.reuse, 0x4, R10 ;  /* 0x00000004020c7825 */ /* 0x040fe200078e020a */
[----:B------:R-:W-:Y:S01]  /*54e30*/  IADD3 R2, R2, c[0x0][0x198], RZ ;  /* 0x0000660002027a10 */ /* 0x000fe20007ffe0ff */
[----:B------:R1:W-:Y:S04]  /*54e40*/  @P0 STG.E [R4.64], R148 ;  /* 0x0000009404000986 */ /* 0x0003e8000c101908 */
[----:B------:R3:W-:Y:S01]  /*54e50*/  @P5 STG.E [R6.64], R113 ;  /* 0x0000007106005986 */ /* 0x0007e2000c101908 */
[----:B-1----:R-:W-:-:S04]  /*54e60*/  IMAD.WIDE R4, R2, 0x4, R8 ;  /* 0x0000000402047825 */ /* 0x002fc800078e0208 */
[----:B---3--:R-:W-:Y:S01]  /*54e70*/  IMAD.WIDE R6, R2, 0x4, R10 ;  /* 0x0000000402067825 */ /* 0x008fe200078e020a */
[----:B----4-:R-:W-:Y:S02]  /*54e80*/  ISETP.GE.AND P3, PT, R37, c[0x0][0x17c], PT ;  /* 0x00005f0025007a0c */ /* 0x010fe40003f66270 */
[----:B------:R-:W3:Y:S01]  /*54e90*/  LDL.LU R37, [R1+0x125c] ;  /* 0x00125c0001257983 */ /* 0x000ee20000300800 */
[----:B--2---:R-:W-:-:S03]  /*54ea0*/  ISETP.GE.AND P4, PT, R36, c[0x0][0x17c], PT ;  /* 0x00005f0024007a0c */ /* 0x004fc60003f86270 */
[----:B------:R-:W2:Y:S01]  /*54eb0*/  LDL.LU R36, [R1+0x1268] ;  /* 0x0012680001247983 */ /* 0x000ea20000300800 */
[----:B------:R-:W-:Y:S02]  /*54ec0*/  ISETP.GE.AND P2, PT, R15, c[0x0][0x17c], PT ;  /* 0x00005f000f007a0c */ /* 0x000fe40003f46270 */
[----:B------:R-:W-:Y:S02]  /*54ed0*/  IADD3 R15, R2, c[0x0][0x198], RZ ;  /* 0x00006600020f7a10 */ /* 0x000fe40007ffe0ff */
[----:B------:R-:W-:Y:S02]  /*54ee0*/  ISETP.GE.AND P0, PT, R14, c[0x0][0x17c], PT ;  /* 0x00005f000e007a0c */ /* 0x000fe40003f06270 */
[----:B------:R-:W4:Y:S04]  /*54ef0*/  LDL.LU R14, [R1+0x1264] ;  /* 0x00126400010e7983 */ /* 0x000f280000300800 */
[----:B------:R-:W4:Y:S01]  /*54f00*/  LDL.LU R2, [R1+0x1274] ;  /* 0x0012740001027983 */ /* 0x000f220000300800 */
[----:B------:R-:W-:-:S02]  /*54f10*/  ISETP.LT.AND P1, PT, R198, c[0x0][0x178], !P1 ;  /* 0x00005e00c6007a0c */ /* 0x000fc40004f21270 */
[C---:B------:R-:W-:Y:S02]  /*54f20*/  ISETP.LT.AND P6, PT, R207.reuse, c[0x0][0x178], !P3 ;  /* 0x00005e00cf007a0c */ /* 0x040fe40005fc1270 */
[C---:B------:R-:W-:Y:S02]  /*54f30*/  ISETP.LT.AND P3, PT, R198.reuse, c[0x0][0x178], !P3 ;  /* 0x00005e00c6007a0c */ /* 0x040fe40005f61270 */
[----:B------:R-:W-:Y:S02]  /*54f40*/  ISETP.LT.AND P5, PT, R207, c[0x0][0x178], !P4 ;  /* 0x00005e00cf007a0c */ /* 0x000fe400067a1270 */
[----:B------:R-:W-:-:S05]  /*54f50*/  ISETP.LT.AND P4, PT, R198, c[0x0][0x178], !P4 ;  /* 0x00005e00c6007a0c */ /* 0x000fca0006781270 */
[----:B------:R1:W-:Y:S04]  /*54f60*/  @P1 STG.E [R12.64], R149 ;  /* 0x000000950c001986 */ /* 0x0003e8000c101908 */
[----:B------:R1:W-:Y:S01]  /*54f70*/  @P6 STG.E [R4.64], R108 ;  /* 0x0000006c04006986 */ /* 0x0003e2000c101908 */
[----:B------:R-:W-:-:S03]  /*54f80*/  ISETP.LT.AND P6, PT, R207, c[0x0][0x178], !P2 ;  /* 0x00005e00cf007a0c */ /* 0x000fc600057c1270 */
[----:B------:R1:W-:Y:S01]  /*54f90*/  @P3 STG.E [R6.64], R144 ;  /* 0x0000009006003986 */ /* 0x0003e2000c101908 */
[----:B------:R-:W-:Y:S02]  /*54fa0*/  ISETP.LT.AND P2, PT, R198, c[0x0][0x178], !P2 ;  /* 0x00005e00c6007a0c */ /* 0x000fe40005741270 */
[C---:B-1----:R-:W-:Y:S01]  /*54fb0*/  IADD3 R13, R15.reuse, c[0x0][0x198], RZ ;  /* 0x000066000f0d7a10 */ /* 0x042fe20007ffe0ff */
[----:B------:R-:W-:-:S04]  /*54fc0*/  IMAD.WIDE R4, R15, 0x4, R8 ;  /* 0x000000040f047825 */ /* 0x000fc800078e0208 */
[----:B------:R-:W-:Y:S01]  /*54fd0*/  IMAD.WIDE R6, R15, 0x4, R10 ;  /* 0x000000040f067825 */ /* 0x000fe200078e020a */
[----:B------:R1:W-:Y:S01]  /*54fe0*/  @P5 STG.E [R4.64], R109 ;  /* 0x0000006d04005986 */ /* 0x0003e2000c101908 */
[----:B------:R-:W-:-:S03]  /*54ff0*/  ISETP.LT.AND P5, PT, R207, c[0x0][0x178], !P0 ;  /* 0x00005e00cf007a0c */ /* 0x000fc600047a1270 */
[----:B------:R1:W-:Y:S01]  /*55000*/  @P4 STG.E [R6.64], R145 ;  /* 0x0000009106004986 */ /* 0x0003e2000c101908 */
[----:B------:R-:W-:Y:S01]  /*55010*/  ISETP.LT.AND P0, PT, R198, c[0x0][0x178], !P0 ;  /* 0x00005e00c6007a0c */ /* 0x000fe20004701270 */
[----:B-1----:R-:W-:-:S04]  /*55020*/  IMAD.WIDE R4, R13, 0x4, R8 ;  /* 0x000000040d047825 */ /* 0x002fc800078e0208 */
[C---:B------:R-:W-:Y:S01]  /*55030*/  IMAD.WIDE R6, R13.reuse, 0x4, R10 ;  /* 0x000000040d067825 */ /* 0x040fe200078e020a */
[----:B------:R-:W-:Y:S01]  /*55040*/  IADD3 R13, R13, c[0x0][0x198], RZ ;  /* 0x000066000d0d7a10 */ /* 0x000fe20007ffe0ff */
[----:B------:R1:W-:Y:S04]  /*55050*/  @P6 STG.E [R4.64], R104 ;  /* 0x0000006804006986 */ /* 0x0003e8000c101908 */
[----:B------:R-:W-:Y:S01]  /*55060*/  @P2 STG.E [R6.64], R140 ;  /* 0x0000008c06002986 */ /* 0x000fe2000c101908 */
[----:B-1----:R-:W-:-:S05]  /*55070*/  IMAD.WIDE R4, R13, 0x4, R8 ;  /* 0x000000040d047825 */ /* 0x002fca00078e0208 */
[----:B------:R1:W-:Y:S02]  /*55080*/  @P5 STG.E [R4.64], R105 ;  /* 0x0000006904005986 */ /* 0x0003e4000c101908 */
[----:B-1----:R-:W-:-:S05]  /*55090*/  IMAD.WIDE R4, R13, 0x4, R10 ;  /* 0x000000040d047825 */ /* 0x002fca00078e020a */
[----:B------:R1:W-:Y:S01]  /*550a0*/  @P0 STG.E [R4.64], R141 ;  /* 0x0000008d04000986 */ /* 0x0003e2000c101908 */
[----:B---3--:R-:W-:-:S03]  /*550b0*/  ISETP.GE.AND P3, PT, R37, c[0x0][0x17c], PT ;  /* 0x00005f0025007a0c */ /* 0x008fc60003f66270 */
[----:B------:R-:W3:Y:S01]  /*550c0*/  LDL.LU R37, [R1+0x1280] ;  /* 0x0012800001257983 */ /* 0x000ee20000300800 */
[----:B--2---:R-:W-:-:S03]  /*550d0*/  ISETP.GE.AND P4, PT, R36, c[0x0][0x17c], PT ;  /* 0x00005f0024007a0c */ /* 0x004fc60003f86270 */
[----:B------:R-:W2:Y:S01]  /*550e0*/  LDL.LU R36, [R1+0x1284] ;  /* 0x0012840001247983 */ /* 0x000ea20000300800 */
[----:B----4-:R-:W-:-:S03]  /*550f0*/  ISETP.GE.AND P2, PT, R14, c[0x0][0x17c], PT ;  /* 0x00005f000e007a0c */ /* 0x010fc60003f46270 */
[----:B------:R-:W4:Y:S01]  /*55100*/  LDL.LU R14, [R1+0x1290] ;  /* 0x00129000010e7983 */ /* 0x000f220000300800 */
[----:B------:R-:W-:-:S03]  /*55110*/  ISETP.GE.AND P0, PT, R2, c[0x0][0x17c], PT ;  /* 0x00005f0002007a0c */ /* 0x000fc60003f06270 */
[----:B------:R-:W4:Y:S01]  /*55120*/  LDL.LU R2, [R1+0x128c] ;  /* 0x00128c0001027983 */ /* 0x000f220000300800 */
[----:B------:R-:W-:-:S04]  /*55130*/  ISETP.GE.AND P1, PT, R38, c[0x0][0x17c], PT ;  /* 0x00005f0026007a0c */ /* 0x000fc80003f26270 */
[----:B------:R-:W-:Y:S02]  /*55140*/  ISETP.LT.AND P6, PT, R207, c[0x0][0x178], !P1 ;  /* 0x00005e00cf007a0c */ /* 0x000fe40004fc1270 */
[----:B------:R-:W-:Y:S02]  /*55150*/  IADD3 R15, R13, c[0x0][0x198], RZ ;  /* 0x000066000d0f7a10 */ /* 0x000fe40007ffe0ff */
[C---:B------:R-:W-:Y:S02]  /*55160*/  ISETP.LT.AND P1, PT, R198.reuse, c[0x0][0x178], !P1 ;  /* 0x00005e00c6007a0c */ /* 0x040fe40004f21270 */
[----:B------:R-:W-:Y:S01]  /*55170*/  ISETP.LT.AND P5, PT, R207, c[0x0][0x178], !P3 ;  /* 0x00005e00cf007a0c */ /* 0x000fe20005fa1270 */
[----:B------:R-:W-:Y:S01]  /*55180*/  IMAD.WIDE R6, R15, 0x4, R8 ;  /* 0x000000040f067825 */ /* 0x000fe200078e0208 */
[----:B------:R-:W-:-:S03]  /*55190*/  ISETP.LT.AND P3, PT, R198, c[0x0][0x178], !P3 ;  /* 0x00005e00c6007a0c */ /* 0x000fc60005f61270 */
[C---:B------:R-:W-:Y:S01]  /*551a0*/  IMAD.WIDE R12, R15.reuse, 0x4, R10 ;  /* 0x000000040f0c7825 */ /* 0x040fe200078e020a */
[----:B------:R-:W-:Y:S01]  /*551b0*/  IADD3 R15, R15, c[0x0][0x198], RZ ;  /* 0x000066000f0f7a10 */ /* 0x000fe20007ffe0ff */
[----:B------:R1:W-:Y:S01]  /*551c0*/  @P6 STG.E [R6.64], R68 ;  /* 0x0000004406006986 */ /* 0x0003e2000c101908 */
[----:B------:R-:W-:Y:S02]  /*551d0*/  ISETP.LT.AND P6, PT, R207, c[0x0][0x178], !P4 ;  /* 0x00005e00cf007a0c */ /* 0x000fe400067c1270 */
[----:B------:R-:W-:Y:S01]  /*551e0*/  ISETP.LT.AND P4, PT, R198, c[0x0][0x178], !P4 ;  /* 0x00005e00c6007a0c */ /* 0x000fe20006781270 */
[C---:B-1----:R-:W-:Y:S01]  /*551f0*/  IMAD.WIDE R4, R15.reuse, 0x4, R8 ;  /* 0x000000040f047825 */ /* 0x042fe200078e0208 */
[----:B------:R1:W-:Y:S04]  /*55200*/  @P1 STG.E [R12.64], R136 ;  /* 0x000000880c001986 */ /* 0x0003e8000c101908 */
[----:B------:R1:W-:Y:S01]  /*55210*/  @P5 STG.E [R4.64], R69 ;  /* 0x0000004504005986 */ /* 0x0003e2000c101908 */
[C---:B------:R-:W-:Y:S01]  /*55220*/  IMAD.WIDE R6, R15.reuse, 0x4, R10 ;  /* 0x000000040f067825 */ /* 0x040fe200078e020a */
[----:B------:R-:W-:-:S02]  /*55230*/  IADD3 R15, R15, c[0x0][0x198], RZ ;  /* 0x000066000f0f7a10 */ /* 0x000fc40007ffe0ff */
[----:B------:R-:W-:Y:S02]  /*55240*/  ISETP.LT.AND P5, PT, R207, c[0x0][0x178], !P2 ;  /* 0x00005e00cf007a0c */ /* 0x000fe400057a1270 */
[----:B------:R-:W-:Y:S01]  /*55250*/  ISETP.LT.AND P2, PT, R198, c[0x0][0x178], !P2 ;  /* 0x00005e00c6007a0c */ /* 0x000fe20005741270 */
[----:B------:R1:W-:Y:S02]  /*55260*/  @P3 STG.E [R6.64], R137 ;  /* 0x0000008906003986 */ /* 0x0003e4000c101908 */
[C---:B-1----:R-:W-:Y:S01]  /*55270*/  IADD3 R13, R15.reuse, c[0x0][0x198], RZ ;  /* 0x000066000f0d7a10 */ /* 0x042fe20007ffe0ff */
[----:B------:R-:W-:-:S05]  /*55280*/  IMAD.WIDE R4, R15, 0x4, R8 ;  /* 0x000000040f047825 */ /* 0x000fca00078e0208 */
[----:B------:R1:W-:Y:S01]  /*55290*/  @P6 STG.E [R4.64], R20 ;  /* 0x0000001404006986 */ /* 0x0003e2000c101908 */
[----:B------:R-:W-:-:S05]  /*552a0*/  IMAD.WIDE R6, R15, 0x4, R10 ;  /* 0x000000040f067825 */ /* 0x000fca00078e020a */
[----:B------:R1:W-:Y:S02]  /*552b0*/  @P4 STG.E [R6.64], R88 ;  /* 0x0000005806004986 */ /* 0x0003e4000c101908 */
[----:B-1----:R-:W-:-:S05]  /*552c0*/  IMAD.WIDE R4, R13, 0x4, R8 ;  /* 0x000000040d047825 */ /* 0x002fca00078e0208 */
[----:B------:R1:W-:Y:S01]  /*552d0*/  @P5 STG.E [R4.64], R21 ;  /* 0x0000001504005986 */ /* 0x0003e2000c101908 */
[----:B------:R-:W-:-:S05]  /*552e0*/  IMAD.WIDE R6, R13, 0x4, R10 ;  /* 0x000000040d067825 */ /* 0x000fca00078e020a */
        /* <DEDUP_REMOVED lines=8> */
[----:B------:R-:W2:Y:S01]  /*55370*/  LDL.LU R2, [R1+0x12b8] ;  /* 0x0012b80001027983 */ /* 0x000ea20000300800 */
[----:B------:R-:W-:Y:S02]  /*55380*/  ISETP.LT.AND P6, PT, R207, c[0x0][0x178], !P0 ;  /* 0x00005e00cf007a0c */ /* 0x000fe400047c1270 */
[----:B------:R-:W-:Y:S01]  /*55390*/  IADD3 R13, R13, c[0x0][0x198], RZ ;  /* 0x000066000d0d7a10 */ /* 0x000fe20007ffe0ff */
[----:B------:R-:W3:Y:S01]  /*553a0*/  LDL.LU R20, [R1+0x12b4] ;  /* 0x0012b40001147983 */ /* 0x000ee20000300800 */
[C---:B------:R-:W-:Y:S02]  /*553b0*/  ISETP.LT.AND P0, PT, R198.reuse, c[0x0][0x178], !P0 ;  /* 0x00005e00c6007a0c */ /* 0x040fe40004701270 */
[----:B------:R-:W-:Y:S01]  /*553c0*/  ISETP.LT.AND P5, PT, R207, c[0x0][0x178], !P1 ;  /* 0x00005e00cf007a0c */ /* 0x000fe20004fa1270 */
[C---:B-1----:R-:W-:Y:S01]  /*553d0*/  IMAD.WIDE R4, R13.reuse, 0x4, R8 ;  /* 0x000000040d047825 */ /* 0x042fe200078e0208 */
[----:B------:R-:W-:Y:S02]  /*553e0*/  IADD3 R15, R13, c[0x0][0x198], RZ ;  /* 0x000066000d0f7a10 */ /* 0x000fe40007ffe0ff */
[----:B------:R-:W-:-:S03]  /*553f0*/  ISETP.LT.AND P1, PT, R198, c[0x0][0x178], !P1 ;  /* 0x00005e00c6007a0c */ /* 0x000fc60004f21270 */
[----:B------:R1:W-:Y:S01]  /*55400*/  @P6 STG.E [R4.64], R16 ;  /* 0x0000001004006986 */ /* 0x0003e2000c101908 */
[----:B------:R-:W-:Y:S01]  /*55410*/  ISETP.LT.AND P6, PT, R207, c[0x0][0x178], !P3 ;  /* 0x00005e00cf007a0c */ /* 0x000fe20005fc1270 */
[----:B------:R-:W-:Y:S01]  /*55420*/  IMAD.WIDE R6, R15, 0x4, R8 ;  /* 0x000000040f067825 */ /* 0x000fe200078e0208 */
[----:B------:R-:W-:-:S03]  /*55430*/  ISETP.LT.AND P3, PT, R198, c[0x0][0x178], !P3 ;  /* 0x00005e00c6007a0c */ /* 0x000fc60005f61270 */
[--C-:B-1----:R-:W-:Y:S01]  /*55440*/  IMAD.WIDE R4, R13, 0x4, R10.reuse ;  /* 0x000000040d047825 */ /* 0x102fe200078e020a */
[----:B------:R-:W3:Y:S03]  /*55450*/  LDL.LU R16, [R1+0x12c4] ;  /* 0x0012c40001107983 */ /* 0x000ee60000300800 */
[C---:B------:R-:W-:Y:S01]  /*55460*/  IMAD.WIDE R12, R15.reuse, 0x4, R10 ;  /* 0x000000040f0c7825 */ /* 0x040fe200078e020a */
[----:B------:R-:W-:Y:S01]  /*55470*/  IADD3 R15, R15, c[0x0][0x198], RZ ;  /* 0x000066000f0f7a10 */ /* 0x000fe20007ffe0ff */
[----:B------:R1:W-:Y:S04]  /*55480*/  @P0 STG.E [R4.64], R84 ;  /* 0x0000005404000986 */ /* 0x0003e8000c101908 */
[----:B------:R1:W-:Y:S01]  /*55490*/  @P5 STG.E [R6.64], R17 ;  /* 0x0000001106005986 */ /* 0x0003e2000c101908 */
[----:B------:R-:W-:-:S02]  /*554a0*/  ISETP.LT.AND P5, PT, R207, c[0x0][0x178], !P4 ;  /* 0x00005e00cf007a0c */ /* 0x000fc400067a1270 */
[----:B------:R-:W-:Y:S01]  /*554b0*/  ISETP.LT.AND P4, PT, R198, c[0x0][0x178], !P4 ;  /* 0x00005e00c6007a0c */ /* 0x000fe20006781270 */
[----:B------:R-:W-:Y:S01]  /*554c0*/  @P1 STG.E [R12.64], R85 ;  /* 0x000000550c001986 */ /* 0x000fe2000c101908 */
[----:B-1----:R-:W-:-:S04]  /*554d0*/  IMAD.WIDE R4, R15, 0x4, R8 ;  /* 0x000000040f047825 */ /* 0x002fc800078e0208 */
[C---:B------:R-:W-:Y:S01]  /*554e0*/  IMAD.WIDE R6, R15.reuse, 0x4, R10 ;  /* 0x000000040f067825 */ /* 0x040fe200078e020a */
[----:B------:R-:W-:Y:S01]  /*554f0*/  IADD3 R15, R15, c[0x0][0x198], RZ ;  /* 0x000066000f0f7a10 */ /* 0x000fe20007ffe0ff */
[----:B------:R1:W-:Y:S04]  /*55500*/  @P6 STG.E [R4.64], R134 ;  /* 0x0000008604006986 */ /* 0x0003e8000c101908 */
[----:B------:R1:W-:Y:S02]  /*55510*/  @P3 STG.E [R6.64], R166 ;  /* 0x000000a606003986 */ /* 0x0003e4000c101908 */
[----:B-1----:R-:W-:-:S04]  /*55520*/  IMAD.WIDE R4, R15, 0x4, R8 ;  /* 0x000000040f047825 */ /* 0x002fc800078e0208 */
[----:B------:R-:W-:Y:S01]  /*55530*/  IMAD.WIDE R6, R15, 0x4, R10 ;  /* 0x000000040f067825 */ /* 0x000fe200078e020a */
[----:B------:R1:W-:Y:S04]  /*55540*/  @P5 STG.E [R4.64], R135 ;  /* 0x0000008704005986 */ /* 0x0003e8000c101908 */
[----:B------:R1:W-:Y:S01]  /*55550*/  @P4 STG.E [R6.64], R167 ;  /* 0x000000a706004986 */ /* 0x0003e2000c101908 */
[----:B----4-:R-:W-:-:S03]  /*55560*/  ISETP.GE.AND P3, PT, R14, c[0x0][0x17c], PT ;  /* 0x00005f000e007a0c */ /* 0x010fc60003f66270 */
[----:B------:R-:W4:Y:S01]  /*55570*/  LDL.LU R14, [R1+0x12d0] ;  /* 0x0012d000010e7983 */ /* 0x000f220000300800 */
[----:B--2---:R-:W-:-:S03]  /*55580*/  ISETP.GE.AND P4, PT, R2, c[0x0][0x17c], PT ;  /* 0x00005f0002007a0c */ /* 0x004fc60003f86270 */
[----:B------:R-:W2:Y:S01]  /*55590*/  LDL.LU R2, [R1+0x12d4] ;  /* 0x0012d40001027983 */ /* 0x000ea20000300800 */
[----:B------:R-:W-:Y:S02]  /*555a0*/  ISETP.LT.AND P6, PT, R207, c[0x0][0x178], !P2 ;  /* 0x00005e00cf007a0c */ /* 0x000fe400057c1270 */
[----:B---3--:R-:W-:Y:S01]  /*555b0*/  ISETP.GE.AND P0, PT, R37, c[0x0][0x17c], PT ;  /* 0x00005f0025007a0c */ /* 0x008fe20003f06270 */
[----:B------:R-:W3:Y:S01]  /*555c0*/  LDL.LU R17, [R1+0x12e0] ;  /* 0x0012e00001117983 */ /* 0x000ee20000300800 */
[----:B------:R-:W-:Y:S02]  /*555d0*/  IADD3 R13, R15, c[0x0][0x198], RZ ;  /* 0x000066000f0d7a10 */ /* 0x000fe40007ffe0ff */
[----:B------:R-:W-:Y:S02]  /*555e0*/  ISETP.LT.AND P2, PT, R198, c[0x0][0x178], !P2 ;  /* 0x00005e00c6007a0c */ /* 0x000fe40005741270 */
[----:B------:R-:W-:Y:S01]  /*555f0*/  ISETP.LT.AND P5, PT, R207, c[0x0][0x178], !P0 ;  /* 0x00005e00cf007a0c */ /* 0x000fe200047a1270 */
[----:B-1----:R-:W-:Y:S01]  /*55600*/  IMAD.WIDE R4, R13, 0x4, R8 ;  /* 0x000000040d047825 */ /* 0x002fe200078e0208 */
[----:B------:R-:W-:-:S03]  /*55610*/  ISETP.GE.AND P1, PT, R36, c[0x0][0x17c], PT ;  /* 0x00005f0024007a0c */ /* 0x000fc60003f26270 */
[C---:B------:R-:W-:Y:S01]  /*55620*/  IMAD.WIDE R6, R13.reuse, 0x4, R10 ;  /* 0x000000040d067825 */ /* 0x040fe200078e020a */
[----:B------:R-:W-:Y:S01]  /*55630*/  IADD3 R13, R13, c[0x0][0x198], RZ ;  /* 0x000066000d0d7a10 */ /* 0x000fe20007ffe0ff */
[----:B------:R1:W-:Y:S01]  /*55640*/  @P6 STG.E [R4.64], R130 ;  /* 0x0000008204006986 */ /* 0x0003e2000c101908 */
[C---:B------:R-:W-:Y:S02]  /*55650*/  ISETP.LT.AND P0, PT, R198.reuse, c[0x0][0x178], !P0 ;  /* 0x00005e00c6007a0c */ /* 0x040fe40004701270 */
[----:B------:R-:W-:Y:S01]  /*55660*/  ISETP.LT.AND P6, PT, R207, c[0x0][0x178], !P1 ;  /* 0x00005e00cf007a0c */ /* 0x000fe20004fc1270 */
[----:B------:R1:W-:Y:S01]  /*55670*/  @P2 STG.E [R6.64], R158 ;  /* 0x0000009e06002986 */ /* 0x0003e2000c101908 */
[C---:B------:R-:W-:Y:S02]  /*55680*/  IADD3 R15, R13.reuse, c[0x0][0x198], RZ ;  /* 0x000066000d0f7a10 */ /* 0x040fe40007ffe0ff */
[----:B------:R-:W-:Y:S01]  /*55690*/  ISETP.LT.AND P1, PT, R198, c[0x0][0x178], !P1 ;  /* 0x00005e00c6007a0c */ /* 0x000fe20004f21270 */
[----:B-1----:R-:W-:-:S05]  /*556a0*/  IMAD.WIDE R4, R13, 0x4, R8 ;  /* 0x000000040d047825 */ /* 0x002fca00078e0208 */
[----:B------:R1:W-:Y:S01]  /*556b0*/  @P5 STG.E [R4.64], R131 ;  /* 0x0000008304005986 */ /* 0x0003e2000c101908 */
[----:B------:R-:W-:Y:S01]  /*556c0*/  ISETP.LT.AND P5, PT, R207, c[0x0][0x178], !P3 ;  /* 0x00005e00cf007a0c */ /* 0x000fe20005fa1270 */
[----:B------:R-:W-:Y:S01]  /*556d0*/  IMAD.WIDE R6, R15, 0x4, R8 ;  /* 0x000000040f067825 */ /* 0x000fe200078e0208 */
[----:B------:R-:W-:-:S03]  /*556e0*/  ISETP.LT.AND P3, PT, R198, c[0x0][0x178], !P3 ;  /* 0x00005e00c6007a0c */ /* 0x000fc60005f61270 */
[----:B-1----:R-:W-:-:S04]  /*556f0*/  IMAD.WIDE R4, R13, 0x4, R10 ;  /* 0x000000040d047825 */ /* 0x002fc800078e020a */
[C---:B------:R-:W-:Y:S01]  /*55700*/  IMAD.WIDE R12, R15.reuse, 0x4, R10 ;  /* 0x000000040f0c7825 */ /* 0x040fe200078e020a */
[----:B------:R-:W-:Y:S01]  /*55710*/  IADD3 R15, R15, c[0x0][0x198], RZ ;  /* 0x000066000f0f7a10 */ /* 0x000fe20007ffe0ff */
[----:B------:R1:W-:Y:S01]  /*55720*/  @P0 STG.E [R4.64], R159 ;  /* 0x0000009f04000986 */ /* 0x0003e2000c101908 */
[----:B------:R-:W-:-:S03]  /*55730*/  ISETP.GE.AND P0, PT, R16, c[0x0][0x17c], PT ;  /* 0x00005f0010007a0c */ /* 0x000fc60003f06270 */
[----:B------:R1:W-:Y:S04]  /*55740*/  @P6 STG.E [R6.64], R114 ;  /* 0x0000007206006986 */ /* 0x0003e8000c101908 */
[----:B------:R-:W3:Y:S01]  /*55750*/  LDL.LU R16, [R1+0x12dc] ;  /* 0x0012dc0001107983 */ /* 0x000ee20000300800 */
[----:B-1----:R-:W-:-:S03]  /*55760*/  IMAD.WIDE R4, R15, 0x4, R8 ;  /* 0x000000040f047825 */ /* 0x002fc600078e0208 */
[----:B------:R-:W-:Y:S01]  /*55770*/  @P1 STG.E [R12.64], R150 ;  /* 0x000000960c001986 */ /* 0x000fe2000c101908 */
[----:B------:R-:W-:-:S03]  /*55780*/  IMAD.WIDE R6, R15, 0x4, R10 ;  /* 0x000000040f067825 */ /* 0x000fc600078e020a */
[----:B------:R1:W-:Y:S04]  /*55790*/  @P5 STG.E [R4.64], R115 ;  /* 0x0000007304005986 */ /* 0x0003e8000c101908 */
[----:B------:R1:W-:Y:S01]  /*557a0*/  @P3 STG.E [R6.64], R151 ;  /* 0x0000009706003986 */ /* 0x0003e2000c101908 */
[----:B----4-:R-:W-:-:S03]  /*557b0*/  ISETP.GE.AND P1, PT, R14, c[0x0][0x17c], PT ;  /* 0x00005f000e007a0c */ /* 0x010fc60003f26270 */
[----:B------:R-:W4:Y:S01]  /*557c0*/  LDL.LU R14, [R1+0x12f0] ;  /* 0x0012f000010e7983 */ /* 0x000f220000300800 */
[----:B--2---:R-:W-:-:S03]  /*557d0*/  ISETP.GE.AND P3, PT, R2, c[0x0][0x17c], PT ;  /* 0x00005f0002007a0c */ /* 0x004fc60003f66270 */
[----:B------:R-:W2:Y:S01]  /*557e0*/  LDL.LU R2, [R1+0x12f4] ;  /* 0x0012f40001027983 */ /* 0x000ea20000300800 */
[----:B------:R-:W-:Y:S02]  /*557f0*/  ISETP.LT.AND P6, PT, R207, c[0x0][0x178], !P4 ;  /* 0x00005e00cf007a0c */ /* 0x000fe400067c1270 */
[----:B------:R-:W-:Y:S02]  /*55800*/  ISETP.LT.AND P4, PT, R198, c[0x0][0x178], !P4 ;  /* 0x00005e00c6007a0c */ /* 0x000fe40006781270 */
[----:B------:R-:W-:Y:S02]  /*55810*/  ISETP.GE.AND P2, PT, R20, c[0x0][0x17c], PT ;  /* 0x00005f0014007a0c */ /* 0x000fe40003f46270 */
[----:B------:R-:W-:Y:S02]  /*55820*/  IADD3 R15, R15, c[0x0][0x198], RZ ;  /* 0x000066000f0f7a10 */ /* 0x000fe40007ffe0ff */
[----:B------:R-:W-:-:S03]  /*55830*/  ISETP.LT.AND P5, PT, R207, c[0x0][0x178], !P2 ;  /* 0x00005e00cf007a0c */ /* 0x000fc600057a1270 */
[C---:B-1----:R-:W-:Y:S01]  /*55840*/  IMAD.WIDE R4, R15.reuse, 0x4, R8 ;  /* 0x000000040f047825 */ /* 0x042fe200078e0208 */
[----:B------:R-:W-:-:S03]  /*55850*/  IADD3 R13, R15, c[0x0][0x198], RZ ;  /* 0x000066000f0d7a10 */ /* 0x000fc60007ffe0ff */
[----:B------:R-:W-:Y:S01]  /*55860*/  IMAD.WIDE R6, R15, 0x4, R10 ;  /* 0x000000040f067825 */ /* 0x000fe200078e020a */
[----:B------:R-:W-:Y:S01]  /*55870*/  ISETP.LT.AND P2, PT, R198, c[0x0][0x178], !P2 ;  /* 0x00005e00c6007a0c */ /* 0x000fe20005741270 */
[----:B------:R1:W-:Y:S01]  /*55880*/  @P6 STG.E [R4.64], R110 ;  /* 0x0000006e04006986 */ /* 0x0003e2000c101908 */
[----:B------:R-:W-:-:S03]  /*55890*/  ISETP.LT.AND P6, PT, R207, c[0x0][0x178], !P0 ;  /* 0x00005e00cf007a0c */ /* 0x000fc600047c1270 */
[----:B------:R1:W-:Y:S01]  /*558a0*/  @P4 STG.E [R6.64], R146 ;  /* 0x0000009206004986 */ /* 0x0003e2000c101908 */
[----:B------:R-:W-:Y:S01]  /*558b0*/  ISETP.LT.AND P0, PT, R198, c[0x0][0x178], !P0 ;  /* 0x00005e00c6007a0c */ /* 0x000fe20004701270 */
[----:B-1----:R-:W-:-:S04]  /*558c0*/  IMAD.WIDE R4, R13, 0x4, R8 ;  /* 0x000000040d047825 */ /* 0x002fc800078e0208 */
[C---:B------:R-:W-:Y:S01]  /*558d0*/  IMAD.WIDE R6, R13.reuse, 0x4, R10 ;  /* 0x000000040d067825 */ /* 0x040fe200078e020a */
[----:B------:R-:W-:Y:S01]  /*558e0*/  IADD3 R13, R13, c[0x0][0x198], RZ ;  /* 0x000066000d0d7a10 */ /* 0x000fe20007ffe0ff */
[----:B------:R1:W-:Y:S01]  /*558f0*/  @P5 STG.E [R4.64], R111 ;  /* 0x0000006f04005986 */ /* 0x0003e2000c101908 */
[----:B------:R-:W-:Y:S02]  /*55900*/  ISETP.LT.AND P5, PT, R207, c[0x0][0x178], !P1 ;  /* 0x00005e00cf007a0c */ /* 0x000fe40004fa1270 */
[----:B------:R-:W-:Y:S02]  /*55910*/  ISETP.LT.AND P1, PT, R198, c[0x0][0x178], !P1 ;  /* 0x00005e00c6007a0c */ /* 0x000fe40004f21270 */
[----:B---3--:R-:W-:Y:S02]  /*55920*/  ISETP.GE.AND P4, PT, R17, c[0x0][0x17c], PT ;  /* 0x00005f0011007a0c */ /* 0x008fe40003f86270 */
[----:B------:R-:W3:Y:S01]  /*55930*/  LDL.LU R17, [R1+0x12fc] ;  /* 0x0012fc0001117983 */ /* 0x000ee20000300800 */
[C---:B------:R-:W-:Y:S01]  /*55940*/  IADD3 R15, R13.reuse, c[0x0][0x198], RZ ;  /* 0x000066000d0f7a10 */ /* 0x040fe20007ffe0ff */
[----:B-1----:R-:W-:-:S02]  /*55950*/  IMAD.WIDE R4, R13, 0x4, R8 ;  /* 0x000000040d047825 */ /* 0x002fc400078e0208 */
[----:B------:R1:W-:Y:S04]  /*55960*/  @P2 STG.E [R6.64], R147 ;  /* 0x0000009306002986 */ /* 0x0003e8000c101908 */
[----:B------:R1:W-:Y:S01]  /*55970*/  @P6 STG.E [R4.64], R106 ;  /* 0x0000006a04006986 */ /* 0x0003e2000c101908 */
[----:B------:R-:W-:-:S03]  /*55980*/  ISETP.GE.AND P2, PT, R16, c[0x0][0x17c], PT ;  /* 0x00005f0010007a0c */ /* 0x000fc60003f46270 */
[----:B------:R-:W3:Y:S01]  /*55990*/  LDL.LU R16, [R1+0x1304] ;  /* 0x0013040001107983 */ /* 0x000ee20000300800 */
[----:B-1----:R-:W-:-:S04]  /*559a0*/  IMAD.WIDE R6, R15, 0x4, R8 ;  /* 0x000000040f067825 */ /* 0x002fc800078e0208 */
[----:B------:R-:W-:-:S04]  /*559b0*/  IMAD.WIDE R4, R13, 0x4, R10 ;  /* 0x000000040d047825 */ /* 0x000fc800078e020a */
[----:B------:R-:W-:Y:S01]  /*559c0*/  IMAD.WIDE R12, R15, 0x4, R10 ;  /* 0x000000040f0c7825 */ /* 0x000fe200078e020a */
[----:B------:R1:W-:Y:S04]  /*559d0*/  @P0 STG.E [R4.64], R142 ;  /* 0x0000008e04000986 */ /* 0x0003e8000c101908 */
[----:B------:R1:W-:Y:S04]  /*559e0*/  @P5 STG.E [R6.64], R107 ;  /* 0x0000006b06005986 */ /* 0x0003e8000c101908 */
[----:B------:R1:W-:Y:S01]  /*559f0*/  @P1 STG.E [R12.64], R143 ;  /* 0x0000008f0c001986 */ /* 0x0003e2000c101908 */
[----:B----4-:R-:W-:-:S03]  /*55a00*/  ISETP.GE.AND P0, PT, R14, c[0x0][0x17c], PT ;  /* 0x00005f000e007a0c */ /* 0x010fc60003f06270 */
[----:B------:R-:W4:Y:S01]  /*55a10*/  LDL.LU R14, [R1+0x1300] ;  /* 0x00130000010e7983 */ /* 0x000f220000300800 */
[----:B--2---:R-:W-:-:S03]  /*55a20*/  ISETP.GE.AND P1, PT, R2, c[0x0][0x17c], PT ;  /* 0x00005f0002007a0c */ /* 0x004fc60003f26270 */
[----:B------:R-:W2:Y:S01]  /*55a30*/  LDL.LU R2, [R1+0x12f8] ;  /* 0x0012f80001027983 */ /* 0x000ea20000300800 */
[----:B------:R-:W-:Y:S02]  /*55a40*/  ISETP.LT.AND P6, PT, R207, c[0x0][0x178], !P3 ;  /* 0x00005e00cf007a0c */ /* 0x000fe40005fc1270 */
[----:B------:R-:W-:Y:S01]  /*55a50*/  IADD3 R15, R15, c[0x0][0x198], RZ ;  /* 0x000066000f0f7a10 */ /* 0x000fe20007ffe0ff */
[----:B------:R-:W4:Y:S01]  /*55a60*/  LDL.LU R37, [R1+0x12ec] ;  /* 0x0012ec0001257983 */ /* 0x000f220000300800 */
[----:B------:R-:W-:Y:S02]  /*55a70*/  ISETP.LT.AND P3, PT, R198, c[0x0][0x178], !P3 ;  /* 0x00005e00c6007a0c */ /* 0x000fe40005f61270 */
[----:B------:R-:W-:Y:S01]  /*55a80*/  ISETP.LT.AND P5, PT, R207, c[0x0][0x178], !P4 ;  /* 0x00005e00cf007a0c */ /* 0x000fe200067a1270 */
[----:B-1----:R-:W-:-:S04]  /*55a90*/  IMAD.WIDE R4, R15, 0x4, R8 ;  /* 0x000000040f047825 */ /* 0x002fc800078e0208 */
[C---:B------:R-:W-:Y:S01]  /*55aa0*/  IMAD.WIDE R6, R15.reuse, 0x4, R10 ;  /* 0x000000040f067825 */ /* 0x040fe200078e020a */
[----:B------:R-:W-:Y:S01]  /*55ab0*/  IADD3 R15, R15, c[0x0][0x198], RZ ;  /* 0x000066000f0f7a10 */ /* 0x000fe20007ffe0ff */
[----:B------:R1:W-:Y:S01]  /*55ac0*/  @P6 STG.E [R4.64], R70 ;  /* 0x0000004604006986 */ /* 0x0003e2000c101908 */
[C---:B------:R-:W-:Y:S02]  /*55ad0*/  ISETP.LT.AND P4, PT, R198.reuse, c[0x0][0x178], !P4 ;  /* 0x00005e00c6007a0c */ /* 0x040fe40006781270 */
[----:B------:R-:W-:Y:S01]  /*55ae0*/  ISETP.LT.AND P6, PT, R207, c[0x0][0x178], !P2 ;  /* 0x00005e00cf007a0c */ /* 0x000fe200057c1270 */
[----:B------:R1:W-:Y:S01]  /*55af0*/  @P3 STG.E [R6.64], R138 ;  /* 0x0000008a06003986 */ /* 0x0003e2000c101908 */
[----:B------:R-:W-:Y:S02]  /*55b00*/  ISETP.LT.AND P2, PT, R198, c[0x0][0x178], !P2 ;  /* 0x00005e00c6007a0c */ /* 0x000fe40005741270 */
[C---:B------:R-:W-:Y:S01]  /*55b10*/  IADD3 R13, R15.reuse, c[0x0][0x198], RZ ;  /* 0x000066000f0d7a10 */ /* 0x040fe20007ffe0ff */
[----:B------:R-:W4:Y:S01]  /*55b20*/  LDL.LU R20, [R1+0x12e8] ;  /* 0x0012e80001147983 */ /* 0x000f220000300800 */
[----:B-1----:R-:W-:-:S03]  /*55b30*/  IMAD.WIDE R4, R15, 0x4, R8 ;  /* 0x000000040f047825 */ /* 0x002fc600078e0208 */
[----:B------:R-:W4:Y:S04]  /*55b40*/  LDL.LU R36, [R1+0x12e4] ;  /* 0x0012e40001247983 */ /* 0x000f280000300800 */
[----:B------:R1:W-:Y:S01]  /*55b50*/  @P5 STG.E [R4.64], R71 ;  /* 0x0000004704005986 */ /* 0x0003e2000c101908 */
[----:B------:R-:W-:Y:S01]  /*55b60*/  ISETP.LT.AND P5, PT, R207, c[0x0][0x178], !P0 ;  /* 0x00005e00cf007a0c */ /* 0x000fe200047a1270 */
[----:B------:R-:W-:Y:S01]  /*55b70*/  IMAD.WIDE R6, R15, 0x4, R10 ;  /* 0x000000040f067825 */ /* 0x000fe200078e020a */
[----:B------:R-:W-:Y:S02]  /*55b80*/  ISETP.LT.AND P0, PT, R198, c[0x0][0x178], !P0 ;  /* 0x00005e00c6007a0c */ /* 0x000fe40004701270 */
[----:B---3--:R-:W-:Y:S02]  /*55b90*/  ISETP.GE.AND P3, PT, R17, c[0x0][0x17c], PT ;  /* 0x00005f0011007a0c */ /* 0x008fe40003f66270 */
[C---:B------:R-:W-:Y:S01]  /*55ba0*/  IADD3 R17, R13.reuse, c[0x0][0x198], RZ ;  /* 0x000066000d117a10 */ /* 0x040fe20007ffe0ff */
[----:B-1----:R-:W-:Y:S01]  /*55bb0*/  IMAD.WIDE R4, R13, 0x4, R8 ;  /* 0x000000040d047825 */ /* 0x002fe200078e0208 */
[----:B------:R1:W-:Y:S02]  /*55bc0*/  @P4 STG.E [R6.64], R139 ;  /* 0x0000008b06004986 */ /* 0x0003e4000c101908 */
[----:B------:R-:W-:-:S02]  /*55bd0*/  IADD3 R21, R17, c[0x0][0x198], RZ ;  /* 0x0000660011157a10 */ /* 0x000fc40007ffe0ff */
[----:B------:R3:W-:Y:S01]  /*55be0*/  @P6 STG.E [R4.64], R22 ;  /* 0x0000001604006986 */ /* 0x0007e2000c101908 */
[----:B-1----:R-:W-:Y:S01]  /*55bf0*/  IMAD.WIDE R6, R13, 0x4, R10 ;  /* 0x000000040d067825 */ /* 0x002fe200078e020a */
[----:B------:R-:W-:-:S03]  /*55c00*/  ISETP.GE.AND P4, PT, R16, c[0x0][0x17c], PT ;  /* 0x00005f0010007a0c */ /* 0x000fc60003f86270 */
[C---:B------:R-:W-:Y:S01]  /*55c10*/  IMAD.WIDE R12, R17.reuse, 0x4, R8 ;  /* 0x00000004110c7825 */ /* 0x040fe200078e0208 */
[----:B------:R1:W-:Y:S03]  /*55c20*/  @P2 STG.E [R6.64], R90 ;  /* 0x0000005a06002986 */ /* 0x0003e6000c101908 */
[----:B------:R-:W-:Y:S01]  /*55c30*/  IMAD.WIDE R16, R17, 0x4, R10 ;  /* 0x0000000411107825 */ /* 0x000fe200078e020a */
[----:B------:R1:W-:Y:S04]  /*55c40*/  @P5 STG.E [R12.64], R23 ;  /* 0x000000170c005986 */ /* 0x0003e8000c101908 */
[----:B------:R-:W-:Y:S01]  /*55c50*/  @P0 STG.E [R16.64], R91 ;  /* 0x0000005b10000986 */ /* 0x000fe2000c101908 */
[----:B--2---:R-:W-:-:S03]  /*55c60*/  ISETP.GE.AND P0, PT, R2, c[0x0][0x17c], PT ;  /* 0x00005f0002007a0c */ /* 0x004fc60003f06270 */
[----:B------:R-:W2:Y:S01]  /*55c70*/  LDL.LU R2, [R1+0x12d8] ;  /* 0x0012d80001027983 */ /* 0x000ea20000300800 */
[----:B------:R-:W-:Y:S02]  /*55c80*/  ISETP.LT.AND P6, PT, R207, c[0x0][0x178], !P1 ;  /* 0x00005e00cf007a0c */ /* 0x000fe40004fc1270 */
[----:B------:R-:W-:Y:S01]  /*55c90*/  ISETP.LT.AND P1, PT, R198, c[0x0][0x178], !P1 ;  /* 0x00005e00c6007a0c */ /* 0x000fe20004f21270 */
[----:B---3--:R-:W-:Y:S01]  /*55ca0*/  IMAD.WIDE R4, R21, 0x4, R10 ;  /* 0x0000000415047825 */ /* 0x008fe200078e020a */
[----:B------:R-:W-:Y:S01]  /*55cb0*/  ISETP.LT.AND P5, PT, R207, c[0x0][0x178], !P3 ;  /* 0x00005e00cf007a0c */ /* 0x000fe20005fa1270 */
[----:B------:R-:W3:Y:S01]  /*55cc0*/  LDL.LU R22, [R1+0x12cc] ;  /* 0x0012cc0001167983 */ /* 0x000ee20000300800 */
[----:B----4-:R-:W-:Y:S01]  /*55cd0*/  ISETP.GE.AND P2, PT, R14, c[0x0][0x17c], PT ;  /* 0x00005f000e007a0c */ /* 0x010fe20003f46270 */
[C---:B------:R-:W-:Y:S01]  /*55ce0*/  IMAD.WIDE R14, R21.reuse, 0x4, R8 ;  /* 0x00000004150e7825 */ /* 0x040fe200078e0208 */
[----:B------:R-:W-:Y:S02]  /*55cf0*/  IADD3 R21, R21, c[0x0][0x198], RZ ;  /* 0x0000660015157a10 */ /* 0x000fe40007ffe0ff */
[----:B------:R-:W-:-:S03]  /*55d00*/  ISETP.LT.AND P3, PT, R198, c[0x0][0x178], !P3 ;  /* 0x00005e00c6007a0c */ /* 0x000fc60005f61270 */
[----:B-1----:R-:W-:Y:S01]  /*55d10*/  IMAD.WIDE R6, R21, 0x4, R8 ;  /* 0x0000000415067825 */ /* 0x002fe200078e0208 */
[----:B------:R1:W-:Y:S01]  /*55d20*/  @P6 STG.E [R14.64], R18 ;  /* 0x000000120e006986 */ /* 0x0003e2000c101908 */
[----:B------:R-:W-:Y:S02]  /*55d30*/  ISETP.LT.AND P6, PT, R207, c[0x0][0x178], !P4 ;  /* 0x00005e00cf007a0c */ /* 0x000fe400067c1270 */
[C---:B------:R-:W-:Y:S01]  /*55d40*/  IMAD.WIDE R12, R21.reuse, 0x4, R10 ;  /* 0x00000004150c7825 */ /* 0x040fe200078e020a */
[----:B------:R4:W-:Y:S01]  /*55d50*/  @P1 STG.E [R4.64], R86 ;  /* 0x0000005604001986 */ /* 0x0009e2000c101908 */
[----:B------:R-:W-:Y:S02]  /*55d60*/  ISETP.LT.AND P4, PT, R198, c[0x0][0x178], !P4 ;  /* 0x00005e00c6007a0c */ /* 0x000fe40006781270 */
[----:B------:R-:W-:Y:S01]  /*55d70*/  IADD3 R21, R21, c[0x0][0x198], RZ ;  /* 0x0000660015157a10 */ /* 0x000fe20007ffe0ff */
[----:B------:R4:W-:Y:S01]  /*55d80*/  @P5 STG.E [R6.64], R19 ;  /* 0x0000001306005986 */ /* 0x0009e2000c101908 */
[----:B------:R-:W-:-:S02]  /*55d90*/  ISETP.LT.AND P5, PT, R207, c[0x0][0x178], !P2 ;  /* 0x00005e00cf007a0c */ /* 0x000fc400057a1270 */
[----:B------:R-:W-:Y:S02]  /*55da0*/  ISETP.LT.AND P2, PT, R198, c[0x0][0x178], !P2 ;  /* 0x00005e00c6007a0c */ /* 0x000fe40005741270 */
[C---:B------:R-:W-:Y:S01]  /*55db0*/  IADD3 R23, R21.reuse, c[0x0][0x198], RZ ;  /* 0x0000660015177a10 */ /* 0x040fe20007ffe0ff */
[C---:B-1----:R-:W-:Y:S01]  /*55dc0*/  IMAD.WIDE R14, R21.reuse, 0x4, R8 ;  /* 0x00000004150e7825 */ /* 0x042fe200078e0208 */
[----:B------:R1:W-:Y:S03]  /*55dd0*/  @P3 STG.E [R12.64], R87 ;  /* 0x000000570c003986 */ /* 0x0003e6000c101908 */
[----:B----4-:R-:W-:Y:S01]  /*55de0*/  IMAD.WIDE R4, R21, 0x4, R10 ;  /* 0x0000000415047825 */ /* 0x010fe200078e020a */
[----:B------:R-:W-:-:S03]  /*55df0*/  ISETP.GE.AND P1, PT, R37, c[0x0][0x17c], PT ;  /* 0x00005f0025007a0c */ /* 0x000fc60003f26270 */
[C---:B------:R-:W-:Y:S01]  /*55e00*/  IMAD.WIDE R16, R23.reuse, 0x4, R8 ;  /* 0x0000000417107825 */ /* 0x040fe200078e0208 */
[----:B------:R-:W-:Y:S03]  /*55e10*/  @P6 STG.E [R14.64], R176 ;  /* 0x000000b00e006986 */ /* 0x000fe6000c101908 */
[----:B------:R-:W-:Y:S01]  /*55e20*/  IMAD.WIDE R6, R23, 0x4, R10 ;  /* 0x0000000417067825 */ /* 0x000fe200078e020a */
[----:B------:R4:W-:Y:S01]  /*55e30*/  @P4 STG.E [R4.64], R212 ;  /* 0x000000d404004986 */ /* 0x0009e2000c101908 */
[----:B------:R-:W-:-:S03]  /*55e40*/  ISETP.GE.AND P3, PT, R20, c[0x0][0x17c], PT ;  /* 0x00005f0014007a0c */ /* 0x000fc60003f66270 */
[----:B------:R-:W-:Y:S01]  /*55e50*/  @P5 STG.E [R16.64], R177 ;  /* 0x000000b110005986 */ /* 0x000fe2000c101908 */
[----:B------:R-:W-:-:S03]  /*55e60*/  ISETP.LT.AND P5, PT, R198, c[0x0][0x178], !P1 ;  /* 0x00005e00c6007a0c */ /* 0x000fc60004fa1270 */
[----:B------:R1:W-:Y:S01]  /*55e70*/  @P2 STG.E [R6.64], R213 ;  /* 0x000000d506002986 */ /* 0x0003e2000c101908 */
[----:B------:R-:W-:-:S03]  /*55e80*/  ISETP.LT.AND P2, PT, R207, c[0x0][0x178], !P1 ;  /* 0x00005e00cf007a0c */ /* 0x000fc60004f41270 */
[----:B------:R-:W3:Y:S04]  /*55e90*/  LDL.LU R20, [R1+0x12c8] ;  /* 0x0012c80001147983 */ /* 0x000ee80000300800 */
[----:B------:R-:W3:Y:S01]  /*55ea0*/  LDL.LU R18, [R1+0x12c0] ;  /* 0x0012c00001127983 */ /* 0x000ee20000300800 */
[----:B--2---:R-:W-:-:S03]  /*55eb0*/  ISETP.GE.AND P1, PT, R2, c[0x0][0x17c], PT ;  /* 0x00005f0002007a0c */ /* 0x004fc60003f26270 */
[----:B------:R-:W2:Y:S01]  /*55ec0*/  LDL.LU R2, [R1+0x12bc] ;  /* 0x0012bc0001027983 */ /* 0x000ea20000300800 */
[----:B------:R-:W-:Y:S02]  /*55ed0*/  ISETP.LT.AND P6, PT, R207, c[0x0][0x178], !P0 ;  /* 0x00005e00cf007a0c */ /* 0x000fe400047c1270 */
[----:B------:R-:W-:Y:S02]  /*55ee0*/  IADD3 R23, R23, c[0x0][0x198], RZ ;  /* 0x0000660017177a10 */ /* 0x000fe40007ffe0ff */
[----:B------:R-:W-:Y:S02]  /*55ef0*/  ISETP.LT.AND P0, PT, R198, c[0x0][0x178], !P0 ;  /* 0x00005e00c6007a0c */ /* 0x000fe40004701270 */
[C---:B------:R-:W-:Y:S01]  /*55f00*/  IADD3 R19, R23.reuse, c[0x0][0x198], RZ ;  /* 0x0000660017137a10 */ /* 0x040fe20007ffe0ff */
[----:B-1----:R-:W-:-:S04]  /*55f10*/  IMAD.WIDE R12, R23, 0x4, R8 ;  /* 0x00000004170c7825 */ /* 0x002fc800078e0208 */
[----:B----4-:R-:W-:Y:S01]  /*55f20*/  IMAD.WIDE R4, R23, 0x4, R10 ;  /* 0x0000000417047825 */ /* 0x010fe200078e020a */
[----:B------:R-:W-:-:S03]  /*55f30*/  ISETP.GE.AND P4, PT, R36, c[0x0][0x17c], PT ;  /* 0x00005f0024007a0c */ /* 0x000fc60003f86270 */
[C---:B------:R-:W-:Y:S01]  /*55f40*/  IMAD.WIDE R14, R19.reuse, 0x4, R8 ;  /* 0x00000004130e7825 */ /* 0x040fe200078e0208 */
[----:B------:R1:W-:Y:S03]  /*55f50*/  @P6 STG.E [R12.64], R172 ;  /* 0x000000ac0c006986 */ /* 0x0003e6000c101908 */
[C---:B------:R-:W-:Y:S01]  /*55f60*/  IMAD.WIDE R6, R19.reuse, 0x4, R10 ;  /* 0x0000000413067825 */ /* 0x040fe200078e020a */
[----:B------:R4:W-:Y:S01]  /*55f70*/  @P0 STG.E [R4.64], R208 ;  /* 0x000000d004000986 */ /* 0x0009e2000c101908 */
[----:B------:R-:W-:Y:S02]  /*55f80*/  IADD3 R19, R19, c[0x0][0x198], RZ ;  /* 0x0000660013137a10 */ /* 0x000fe40007ffe0ff */
[----:B------:R-:W-:Y:S01]  /*55f90*/  ISETP.LT.AND P6, PT, R207, c[0x0][0x178], !P3 ;  /* 0x00005e00cf007a0c */ /* 0x000fe20005fc1270 */
[----:B------:R-:W-:Y:S01]  /*55fa0*/  @P2 STG.E [R14.64], R173 ;  /* 0x000000ad0e002986 */ /* 0x000fe2000c101908 */
[----:B------:R-:W-:-:S03]  /*55fb0*/  ISETP.LT.AND P3, PT, R198, c[0x0][0x178], !P3 ;  /* 0x00005e00c6007a0c */ /* 0x000fc60005f61270 */
[----:B------:R3:W-:Y:S01]  /*55fc0*/  @P5 STG.E [R6.64], R209 ;  /* 0x000000d106005986 */ /* 0x0007e2000c101908 */
[----:B------:R-:W-:Y:S01]  /*55fd0*/  ISETP.LT.AND P5, PT, R207, c[0x0][0x178], !P4 ;  /* 0x00005e00cf007a0c */ /* 0x000fe200067a1270 */
[C---:B-1----:R-:W-:Y:S01]  /*55fe0*/  IMAD.WIDE R12, R19.reuse, 0x4, R8 ;  /* 0x00000004130c7825 */ /* 0x042fe200078e0208 */
[----:B------:R-:W-:Y:S02]  /*55ff0*/  ISETP.LT.AND P4, PT, R198, c[0x0][0x178], !P4 ;  /* 0x00005e00c6007a0c */ /* 0x000fe40006781270 */
[----:B---3--:R-:W-:Y:S01]  /*56000*/  ISETP.GE.AND P0, PT, R22, c[0x0][0x17c], PT ;  /* 0x00005f0016007a0c */ /* 0x008fe20003f06270 */
[C---:B------:R-:W-:Y:S01]  /*56010*/  IMAD.WIDE R16, R19.reuse, 0x4, R10 ;  /* 0x0000000413107825 */ /* 0x040fe200078e020a */
[----:B------:R-:W3:Y:S01]  /*56020*/  LDL.LU R22, [R1+0x12b0] ;  /* 0x0012b00001167983 */ /* 0x000ee20000300800 */
[----:B------:R-:W-:-:S05]  /*56030*/  IADD3 R19, R19, c[0x0][0x198], RZ ;  /* 0x0000660013137a10 */ /* 0x000fca0007ffe0ff */
[C---:B----4-:R-:W-:Y:S01]  /*56040*/  IMAD.WIDE R4, R19.reuse, 0x4, R8 ;  /* 0x0000000413047825 */ /* 0x050fe200078e0208 */
[----:B------:R1:W-:Y:S03]  /*56050*/  @P6 STG.E [R12.64], R168 ;  /* 0x000000a80c006986 */ /* 0x0003e6000c101908 */
[----:B------:R-:W-:Y:S01]  /*56060*/  IMAD.WIDE R6, R19, 0x4, R10 ;  /* 0x0000000413067825 */ /* 0x000fe200078e020a */
[----:B------:R4:W-:Y:S01]  /*56070*/  @P3 STG.E [R16.64], R200 ;  /* 0x000000c810003986 */ /* 0x0009e2000c101908 */
[----:B------:R-:W-:Y:S02]  /*56080*/  ISETP.LT.AND P3, PT, R207, c[0x0][0x178], !P1 ;  /* 0x00005e00cf007a0c */ /* 0x000fe40004f61270 */
[----:B------:R-:W-:Y:S01]  /*56090*/  ISETP.LT.AND P6, PT, R198, c[0x0][0x178], !P1 ;  /* 0x00005e00c6007a0c */ /* 0x000fe20004fc1270 */
[----:B------:R-:W-:Y:S01]  /*560a0*/  @P5 STG.E [R4.64], R169 ;  /* 0x000000a904005986 */ /* 0x000fe2000c101908 */
[----:B------:R-:W-:-:S03]  /*560b0*/  ISETP.GE.AND P2, PT, R20, c[0x0][0x17c], PT ;  /* 0x00005f0014007a0c */ /* 0x000fc60003f46270 */
[----:B------:R-:W3:Y:S01]  /*560c0*/  LDL.LU R20, [R1+0x12a8] ;  /* 0x0012a80001147983 */ /* 0x000ee20000300800 */
[----:B------:R-:W-:-:S03]  /*560d0*/  ISETP.GE.AND P1, PT, R18, c[0x0][0x17c], PT ;  /* 0x00005f0012007a0c */ /* 0x000fc60003f26270 */
[----:B------:R1:W-:Y:S04]  /*560e0*/  @P4 STG.E [R6.64], R201 ;  /* 0x000000c906004986 */ /* 0x0003e8000c101908 */
[----:B------:R-:W3:Y:S01]  /*560f0*/  LDL.LU R18, [R1+0x129c] ;  /* 0x00129c0001127983 */ /* 0x000ee20000300800 */
[----:B--2---:R-:W-:-:S03]  /*56100*/  ISETP.GE.AND P4, PT, R2, c[0x0][0x17c], PT ;  /* 0x00005f0002007a0c */ /* 0x004fc60003f86270 */
[----:B------:R-:W2:Y:S01]  /*56110*/  LDL.LU R2, [R1+0x1298] ;  /* 0x0012980001027983 */ /* 0x000ea20000300800 */
[----:B------:R-:W-:Y:S02]  /*56120*/  IADD3 R21, R19, c[0x0][0x198], RZ ;  /* 0x0000660013157a10 */ /* 0x000fe40007ffe0ff */
[----:B------:R-:W-:-:S03]  /*56130*/  ISETP.LT.AND P5, PT, R207, c[0x0][0x178], !P0 ;  /* 0x00005e00cf007a0c */ /* 0x000fc600047a1270 */
[----:B------:R-:W-:-:S04]  /*56140*/  IMAD.WIDE R14, R21, 0x4, R8 ;  /* 0x00000004150e7825 */ /* 0x000fc800078e0208 */
[C---:B-1----:R-:W-:Y:S01]  /*56150*/  IMAD.WIDE R12, R21.reuse, 0x4, R10 ;  /* 0x00000004150c7825 */ /* 0x042fe200078e020a */
[----:B------:R-:W-:Y:S01]  /*56160*/  IADD3 R21, R21, c[0x0][0x198], RZ ;  /* 0x0000660015157a10 */ /* 0x000fe20007ffe0ff */
[----:B------:R-:W-:Y:S01]  /*56170*/  @P3 STG.E [R14.64], R120 ;  /* 0x000000780e003986 */ /* 0x000fe2000c101908 */
[----:B------:R-:W-:-:S03]  /*56180*/  ISETP.LT.AND P0, PT, R198, c[0x0][0x178], !P0 ;  /* 0x00005e00c6007a0c */ /* 0x000fc60004701270 */
[C-C-:B----4-:R-:W-:Y:S01]  /*56190*/  IMAD.WIDE R16, R21.reuse, 0x4, R8.reuse ;  /* 0x0000000415107825 */ /* 0x150fe200078e0208 */
[----:B------:R-:W-:Y:S01]  /*561a0*/  IADD3 R19, R21, c[0x0][0x198], RZ ;  /* 0x0000660015137a10 */ /* 0x000fe20007ffe0ff */
[----:B------:R1:W-:Y:S01]  /*561b0*/  @P6 STG.E [R12.64], R184 ;  /* 0x000000b80c006986 */ /* 0x0003e2000c101908 */
[C---:B------:R-:W-:Y:S02]  /*561c0*/  ISETP.LT.AND P3, PT, R207.reuse, c[0x0][0x178], !P2 ;  /* 0x00005e00cf007a0c */ /* 0x040fe40005761270 */
[----:B------:R-:W-:Y:S01]  /*561d0*/  ISETP.LT.AND P6, PT, R198, c[0x0][0x178], !P2 ;  /* 0x00005e00c6007a0c */ /* 0x000fe200057c1270 */
[----:B------:R4:W-:Y:S01]  /*561e0*/  @P5 STG.E [R16.64], R121 ;  /* 0x0000007910005986 */ /* 0x0009e2000c101908 */
[----:B------:R-:W-:Y:S01]  /*561f0*/  ISETP.LT.AND P5, PT, R207, c[0x0][0x178], !P1 ;  /* 0x00005e00cf007a0c */ /* 0x000fe20004fa1270 */
[----:B------:R-:W-:-:S04]  /*56200*/  IMAD.WIDE R6, R19, 0x4, R8 ;  /* 0x0000000413067825 */ /* 0x000fc800078e0208 */
[C-C-:B-1----:R-:W-:Y:S01]  /*56210*/  IMAD.WIDE R12, R19.reuse, 0x4, R10.reuse ;  /* 0x00000004130c7825 */ /* 0x142fe200078e020a */
[----:B------:R-:W-:Y:S02]  /*56220*/  IADD3 R19, R19, c[0x0][0x198], RZ ;  /* 0x0000660013137a10 */ /* 0x000fe40007ffe0ff */
[----:B---3--:R-:W-:Y:S02]  /*56230*/  ISETP.GE.AND P2, PT, R22, c[0x0][0x17c], PT ;  /* 0x00005f0016007a0c */ /* 0x008fe40003f46270 */
[----:B------:R-:W3:Y:S01]  /*56240*/  LDL.LU R22, [R1+0x1294] ;  /* 0x0012940001167983 */ /* 0x000ee20000300800 */
[----:B------:R-:W-:-:S04]  /*56250*/  IMAD.WIDE R4, R21, 0x4, R10 ;  /* 0x0000000415047825 */ /* 0x000fc800078e020a */
[----:B------:R-:W-:Y:S01]  /*56260*/  IMAD.WIDE R14, R19, 0x4, R8 ;  /* 0x00000004130e7825 */ /* 0x000fe200078e0208 */
[----:B------:R1:W-:Y:S04]  /*56270*/  @P0 STG.E [R4.64], R185 ;  /* 0x000000b904000986 */ /* 0x0003e8000c101908 */
[----:B------:R1:W-:Y:S04]  /*56280*/  @P3 STG.E [R6.64], R116 ;  /* 0x0000007406003986 */ /* 0x0003e8000c101908 */
[----:B------:R1:W-:Y:S01]  /*56290*/  @P6 STG.E [R12.64], R180 ;  /* 0x000000b40c006986 */ /* 0x0003e2000c101908 */
[----:B------:R-:W-:-:S03]  /*562a0*/  ISETP.GE.AND P0, PT, R20, c[0x0][0x17c], PT ;  /* 0x00005f0014007a0c */ /* 0x000fc60003f06270 */
[----:B------:R1:W-:Y:S04]  /*562b0*/  @P5 STG.E [R14.64], R117 ;  /* 0x000000750e005986 */ /* 0x0003e8000c101908 */
[----:B------:R-:W3:Y:S01]  /*562c0*/  LDL.LU R20, [R1+0x1288] ;  /* 0x0012880001147983 */ /* 0x000ee20000300800 */
[----:B------:R-:W-:-:S03]  /*562d0*/  ISETP.GE.AND P3, PT, R18, c[0x0][0x17c], PT ;  /* 0x00005f0012007a0c */ /* 0x000fc60003f66270 */
[----:B------:R-:W3:Y:S01]  /*562e0*/  LDL.LU R18, [R1+0x127c] ;  /* 0x00127c0001127983 */ /* 0x000ee20000300800 */
[----:B--2---:R-:W-:-:S03]  /*562f0*/  ISETP.GE.AND P5, PT, R2, c[0x0][0x17c], PT ;  /* 0x00005f0002007a0c */ /* 0x004fc60003fa6270 */
[----:B------:R-:W2:Y:S01]  /*56300*/  LDL.LU R2, [R1+0x1278] ;  /* 0x0012780001027983 */ /* 0x000ea20000300800 */
[C---:B------:R-:W-:Y:S01]  /*56310*/  ISETP.LT.AND P1, PT, R198.reuse, c[0x0][0x178], !P1 ;  /* 0x00005e00c6007a0c */ /* 0x040fe20004f21270 */
[----:B----4-:R-:W-:Y:S01]  /*56320*/  IMAD.WIDE R16, R19, 0x4, R10 ;  /* 0x0000000413107825 */ /* 0x010fe200078e020a */
[----:B------:R-:W-:Y:S02]  /*56330*/  ISETP.LT.AND P6, PT, R207, c[0x0][0x178], !P4 ;  /* 0x00005e00cf007a0c */ /* 0x000fe400067c1270 */
[----:B------:R-:W-:Y:S02]  /*56340*/  ISETP.LT.AND P4, PT, R198, c[0x0][0x178], !P4 ;  /* 0x00005e00c6007a0c */ /* 0x000fe40006781270 */
[----:B------:R-:W-:-:S07]  /*56350*/  IADD3 R19, R19, c[0x0][0x198], RZ ;  /* 0x0000660013137a10 */ /* 0x000fce0007ffe0ff */
[----:B------:R4:W-:Y:S01]  /*56360*/  @P1 STG.E [R16.64], R181 ;  /* 0x000000b510001986 */ /* 0x0009e2000c101908 */
[----:B------:R-:W-:Y:S02]  /*56370*/  ISETP.LT.AND P1, PT, R207, c[0x0][0x178], !P2 ;  /* 0x00005e00cf007a0c */ /* 0x000fe40005721270 */
[----:B------:R-:W-:Y:S02]  /*56380*/  ISETP.LT.AND P2, PT, R198, c[0x0][0x178], !P2 ;  /* 0x00005e00c6007a0c */ /* 0x000fe40005741270 */
[C---:B------:R-:W-:Y:S01]  /*56390*/  IADD3 R21, R19.reuse, c[0x0][0x198], RZ ;  /* 0x0000660013157a10 */ /* 0x040fe20007ffe0ff */
[----:B-1----:R-:W-:-:S04]  /*563a0*/  IMAD.WIDE R4, R19, 0x4, R8 ;  /* 0x0000000413047825 */ /* 0x002fc800078e0208 */
[----:B------:R-:W-:Y:S01]  /*563b0*/  IMAD.WIDE R6, R19, 0x4, R10 ;  /* 0x0000000413067825 */ /* 0x000fe200078e020a */
[----:B------:R1:W-:Y:S03]  /*563c0*/  @P6 STG.E [R4.64], R72 ;  /* 0x0000004804006986 */ /* 0x0003e6000c101908 */
[C---:B------:R-:W-:Y:S01]  /*563d0*/  IMAD.WIDE R12, R21.reuse, 0x4, R8 ;  /* 0x00000004150c7825 */ /* 0x040fe200078e0208 */
[----:B------:R1:W-:Y:S03]  /*563e0*/  @P4 STG.E [R6.64], R152 ;  /* 0x0000009806004986 */ /* 0x0003e6000c101908 */
[----:B------:R-:W-:Y:S01]  /*563f0*/  IMAD.WIDE R14, R21, 0x4, R10 ;  /* 0x00000004150e7825 */ /* 0x000fe200078e020a */
[----:B------:R-:W-:Y:S01]  /*56400*/  ISETP.LT.AND P6, PT, R207, c[0x0][0x178], !P0 ;  /* 0x00005e00cf007a0c */ /* 0x000fe200047c1270 */
[----:B------:R1:W-:Y:S01]  /*56410*/  @P1 STG.E [R12.64], R73 ;  /* 0x000000490c001986 */ /* 0x0003e2000c101908 */
[----:B------:R-:W-:-:S02]  /*56420*/  IADD3 R21, R21, c[0x0][0x198], RZ ;  /* 0x0000660015157a10 */ /* 0x000fc40007ffe0ff */
[C---:B------:R-:W-:Y:S01]  /*56430*/  ISETP.LT.AND P0, PT, R198.reuse, c[0x0][0x178], !P0 ;  /* 0x00005e00c6007a0c */ /* 0x040fe20004701270 */
[----:B------:R1:W-:Y:S01]  /*56440*/  @P2 STG.E [R14.64], R153 ;  /* 0x000000990e002986 */ /* 0x0003e2000c101908 */
[----:B------:R-:W-:Y:S02]  /*56450*/  ISETP.LT.AND P2, PT, R207, c[0x0][0x178], !P3 ;  /* 0x00005e00cf007a0c */ /* 0x000fe40005f41270 */
[----:B------:R-:W-:Y:S02]  /*56460*/  ISETP.LT.AND P3, PT, R198, c[0x0][0x178], !P3 ;  /* 0x00005e00c6007a0c */ /* 0x000fe40005f61270 */
[----:B---3--:R-:W-:Y:S02]  /*56470*/  ISETP.GE.AND P4, PT, R22, c[0x0][0x17c], PT ;  /* 0x00005f0016007a0c */ /* 0x008fe40003f86270 */
[----:B------:R-:W3:Y:S01]  /*56480*/  LDL.LU R22, [R1+0x1270] ;  /* 0x0012700001167983 */ /* 0x000ee20000300800 */
[C---:B------:R-:W-:Y:S01]  /*56490*/  IADD3 R19, R21.reuse, c[0x0][0x198], RZ ;  /* 0x0000660015137a10 */ /* 0x040fe20007ffe0ff */
[----:B----4-:R-:W-:-:S04]  /*564a0*/  IMAD.WIDE R16, R21, 0x4, R8 ;  /* 0x0000000415107825 */ /* 0x010fc800078e0208 */
[----:B-1----:R-:W-:Y:S01]  /*564b0*/  IMAD.WIDE R4, R21, 0x4, R10 ;  /* 0x0000000415047825 */ /* 0x002fe200078e020a */
[----:B------:R1:W-:Y:S03]  /*564c0*/  @P6 STG.E [R16.64], R28 ;  /* 0x0000001c10006986 */ /* 0x0003e6000c101908 */
[C---:B------:R-:W-:Y:S01]  /*564d0*/  IMAD.WIDE R6, R19.reuse, 0x4, R8 ;  /* 0x0000000413067825 */ /* 0x040fe200078e0208 */
[----:B------:R4:W-:Y:S03]  /*564e0*/  @P0 STG.E [R4.64], R96 ;  /* 0x0000006004000986 */ /* 0x0009e6000c101908 */
[----:B------:R-:W-:Y:S01]  /*564f0*/  IMAD.WIDE R12, R19, 0x4, R10 ;  /* 0x00000004130c7825 */ /* 0x000fe200078e020a */
[----:B------:R-:W-:Y:S01]  /*56500*/  ISETP.GE.AND P1, PT, R20, c[0x0][0x17c], PT ;  /* 0x00005f0014007a0c */ /* 0x000fe20003f26270 */
[----:B------:R-:W-:Y:S01]  /*56510*/  @P2 STG.E [R6.64], R29 ;  /* 0x0000001d06002986 */ /* 0x000fe2000c101908 */
[----:B------:R-:W-:-:S03]  /*56520*/  ISETP.GE.AND P0, PT, R18, c[0x0][0x17c], PT ;  /* 0x00005f0012007a0c */ /* 0x000fc60003f06270 */
[----:B------:R-:W3:Y:S04]  /*56530*/  LDL.LU R20, [R1+0x126c] ;  /* 0x00126c0001147983 */ /* 0x000ee80000300800 */
[----:B------:R1:W-:Y:S04]  /*56540*/  @P3 STG.E [R12.64], R97 ;  /* 0x000000610c003986 */ /* 0x0003e8000c101908 */
[----:B------:R-:W3:Y:S01]  /*56550*/  LDL.LU R18, [R1+0x1260] ;  /* 0x0012600001127983 */ /* 0x000ee20000300800 */
[----:B--2---:R-:W-:-:S03]  /*56560*/  ISETP.GE.AND P3, PT, R2, c[0x0][0x17c], PT ;  /* 0x00005f0002007a0c */ /* 0x004fc60003f66270 */
[----:B------:R-:W2:Y:S01]  /*56570*/  LDL.LU R2, [R1+0x1258] ;  /* 0x0012580001027983 */ /* 0x000ea20000300800 */
[----:B------:R-:W-:Y:S02]  /*56580*/  ISETP.LT.AND P6, PT, R207, c[0x0][0x178], !P5 ;  /* 0x00005e00cf007a0c */ /* 0x000fe40006fc1270 */
[----:B------:R-:W-:Y:S02]  /*56590*/  IADD3 R19, R19, c[0x0][0x198], RZ ;  /* 0x0000660013137a10 */ /* 0x000fe40007ffe0ff */
[----:B------:R-:W-:Y:S02]  /*565a0*/  ISETP.LT.AND P5, PT, R198, c[0x0][0x178], !P5 ;  /* 0x00005e00c6007a0c */ /* 0x000fe40006fa1270 */
[----:B------:R-:W-:Y:S01]  /*565b0*/  ISETP.LT.AND P2, PT, R207, c[0x0][0x178], !P4 ;  /* 0x00005e00cf007a0c */ /* 0x000fe20006741270 */
[----:B------:R-:W-:-:S04]  /*565c0*/  IMAD.WIDE R14, R19, 0x4, R8 ;  /* 0x00000004130e7825 */ /* 0x000fc800078e0208 */
[C---:B-1----:R-:W-:Y:S01]  /*565d0*/  IMAD.WIDE R16, R19.reuse, 0x4, R10 ;  /* 0x0000000413107825 */ /* 0x042fe200078e020a */
[----:B------:R-:W-:Y:S01]  /*565e0*/  IADD3 R19, R19, c[0x0][0x198], RZ ;  /* 0x0000660013137a10 */ /* 0x000fe20007ffe0ff */
[----:B------:R1:W-:Y:S01]  /*565f0*/  @P6 STG.E [R14.64], R24 ;  /* 0x000000180e006986 */ /* 0x0003e2000c101908 */
[----:B------:R-:W-:-:S03]  /*56600*/  ISETP.LT.AND P4, PT, R198, c[0x0][0x178], !P4 ;  /* 0x00005e00c6007a0c */ /* 0x000fc60006781270 */
[C-C-:B----4-:R-:W-:Y:S01]  /*56610*/  IMAD.WIDE R4, R19.reuse, 0x4, R8.reuse ;  /* 0x0000000413047825 */ /* 0x150fe200078e0208 */
[----:B------:R4:W-:Y:S01]  /*56620*/  @P5 STG.E [R16.64], R92 ;  /* 0x0000005c10005986 */ /* 0x0009e2000c101908 */
[----:B------:R-:W-:Y:S02]  /*56630*/  IADD3 R21, R19, c[0x0][0x198], RZ ;  /* 0x0000660013157a10 */ /* 0x000fe40007ffe0ff */
[C---:B------:R-:W-:Y:S01]  /*56640*/  ISETP.LT.AND P5, PT, R207.reuse, c[0x0][0x178], !P1 ;  /* 0x00005e00cf007a0c */ /* 0x040fe20004fa1270 */
[----:B------:R3:W-:Y:S01]  /*56650*/  @P2 STG.E [R4.64], R25 ;  /* 0x0000001904002986 */ /* 0x0007e2000c101908 */
[C---:B------:R-:W-:Y:S02]  /*56660*/  ISETP.LT.AND P1, PT, R198.reuse, c[0x0][0x178], !P1 ;  /* 0x00005e00c6007a0c */ /* 0x040fe40004f21270 */
[----:B------:R-:W-:Y:S01]  /*56670*/  ISETP.LT.AND P2, PT, R207, c[0x0][0x178], !P0 ;  /* 0x00005e00cf007a0c */ /* 0x000fe20004741270 */
[----:B------:R-:W-:Y:S01]  /*56680*/  IMAD.WIDE R12, R21, 0x4, R8 ;  /* 0x00000004150c7825 */ /* 0x000fe200078e0208 */
[----:B------:R-:W-:-:S03]  /*56690*/  ISETP.LT.AND P0, PT, R198, c[0x0][0x178], !P0 ;  /* 0x00005e00c6007a0c */ /* 0x000fc60004701270 */
[C---:B-1----:R-:W-:Y:S01]  /*566a0*/  IMAD.WIDE R14, R21.reuse, 0x4, R10 ;  /* 0x00000004150e7825 */ /* 0x042fe200078e020a */
[----:B------:R-:W-:-:S03]  /*566b0*/  IADD3 R21, R21, c[0x0][0x198], RZ ;  /* 0x0000660015157a10 */ /* 0x000fc60007ffe0ff */
[----:B------:R-:W-:Y:S01]  /*566c0*/  IMAD.WIDE R6, R19, 0x4, R10 ;  /* 0x0000000413067825 */ /* 0x000fe200078e020a */
[----:B---3--:R-:W-:Y:S02]  /*566d0*/  ISETP.GE.AND P6, PT, R22, c[0x0][0x17c], PT ;  /* 0x00005f0016007a0c */ /* 0x008fe40003fc6270 */
[----:B------:R-:W3:Y:S01]  /*566e0*/  LDL.LU R22, [R1+0x124c] ;  /* 0x00124c0001167983 */ /* 0x000ee20000300800 */
[----:B----4-:R-:W-:-:S03]  /*566f0*/  IMAD.WIDE R16, R21, 0x4, R8 ;  /* 0x0000000415107825 */ /* 0x010fc600078e0208 */
[----:B------:R1:W-:Y:S01]  /*56700*/  @P4 STG.E [R6.64], R93 ;  /* 0x0000005d06004986 */ /* 0x0003e2000c101908 */
[----:B------:R-:W-:-:S03]  /*56710*/  IMAD.WIDE R4, R21, 0x4, R10 ;  /* 0x0000000415047825 */ /* 0x000fc600078e020a */
[----:B------:R4:W-:Y:S04]  /*56720*/  @P5 STG.E [R12.64], R178 ;  /* 0x000000b20c005986 */ /* 0x0009e8000c101908 */
[----:B------:R1:W-:Y:S04]  /*56730*/  @P1 STG.E [R14.64], R214 ;  /* 0x000000d60e001986 */ /* 0x0003e8000c101908 */
[----:B------:R1:W-:Y:S01]  /*56740*/  @P2 STG.E [R16.64], R179 ;  /* 0x000000b310002986 */ /* 0x0003e2000c101908 */
[----:B------:R-:W-:-:S03]  /*56750*/  ISETP.GE.AND P4, PT, R20, c[0x0][0x17c], PT ;  /* 0x00005f0014007a0c */ /* 0x000fc60003f86270 */
[----:B------:R-:W3:Y:S04]  /*56760*/  LDL.LU R20, [R1+0x1248] ;  /* 0x0012480001147983 */ /* 0x000ee80000300800 */
[----:B------:R1:W-:Y:S01]  /*56770*/  @P0 STG.E [R4.64], R215 ;  /* 0x000000d704000986 */ /* 0x0003e2000c101908 */
[----:B------:R-:W-:-:S03]  /*56780*/  ISETP.GE.AND P1, PT, R18, c[0x0][0x17c], PT ;  /* 0x00005f0012007a0c */ /* 0x000fc60003f26270 */
[----:B------:R-:W3:Y:S01]  /*56790*/  LDL.LU R18, [R1+0x1244] ;  /* 0x0012440001127983 */ /* 0x000ee20000300800 */
[----:B--2---:R-:W-:-:S03]  /*567a0*/  ISETP.GE.AND P0, PT, R2, c[0x0][0x17c], PT ;  /* 0x00005f0002007a0c */ /* 0x004fc60003f06270 */
[----:B------:R-:W2:Y:S01]  /*567b0*/  LDL.LU R2, [R1+0x1238] ;  /* 0x0012380001027983 */ /* 0x000ea20000300800 */
[----:B------:R-:W-:Y:S02]  /*567c0*/  ISETP.LT.AND P5, PT, R207, c[0x0][0x178], !P3 ;  /* 0x00005e00cf007a0c */ /* 0x000fe40005fa1270 */
[----:B------:R-:W-:Y:S01]  /*567d0*/  IADD3 R19, R21, c[0x0][0x198], RZ ;  /* 0x0000660015137a10 */ /* 0x000fe20007ffe0ff */
[----:B------:R-:W2:Y:S01]  /*567e0*/  LDL.LU R23, [R1+0x122c] ;  /* 0x00122c0001177983 */ /* 0x000ea20000300800 */
[----:B------:R-:W-:Y:S02]  /*567f0*/  ISETP.LT.AND P3, PT, R198, c[0x0][0x178], !P3 ;  /* 0x00005e00c6007a0c */ /* 0x000fe40005f61270 */
[----:B------:R-:W-:Y:S01]  /*56800*/  ISETP.LT.AND P2, PT, R207, c[0x0][0x178], !P6 ;  /* 0x00005e00cf007a0c */ /* 0x000fe20007741270 */
[----:B-1----:R-:W-:-:S04]  /*56810*/  IMAD.WIDE R6, R19, 0x4, R8 ;  /* 0x0000000413067825 */ /* 0x002fc800078e0208 */
[C---:B----4-:R-:W-:Y:S01]  /*56820*/  IMAD.WIDE R12, R19.reuse, 0x4, R10 ;  /* 0x00000004130c7825 */ /* 0x050fe200078e020a */
[----:B------:R-:W-:Y:S01]  /*56830*/  IADD3 R19, R19, c[0x0][0x198], RZ ;  /* 0x0000660013137a10 */ /* 0x000fe20007ffe0ff */
[----:B------:R1:W-:Y:S01]  /*56840*/  @P5 STG.E [R6.64], R174 ;  /* 0x000000ae06005986 */ /* 0x0003e2000c101908 */
[----:B------:R-:W-:-:S03]  /*56850*/  ISETP.LT.AND P6, PT, R198, c[0x0][0x178], !P6 ;  /* 0x00005e00c6007a0c */ /* 0x000fc600077c1270 */
[----:B------:R-:W-:Y:S01]  /*56860*/  IMAD.WIDE R14, R19, 0x4, R8 ;  /* 0x00000004130e7825 */ /* 0x000fe200078e0208 */
[----:B------:R4:W-:Y:S01]  /*56870*/  @P3 STG.E [R12.64], R210 ;  /* 0x000000d20c003986 */ /* 0x0009e2000c101908 */
[----:B------:R-:W-:Y:S02]  /*56880*/  ISETP.LT.AND P3, PT, R207, c[0x0][0x178], !P4 ;  /* 0x00005e00cf007a0c */ /* 0x000fe40006761270 */
[C---:B------:R-:W-:Y:S01]  /*56890*/  IMAD.WIDE R16, R19.reuse, 0x4, R10 ;  /* 0x0000000413107825 */ /* 0x040fe200078e020a */
[----:B------:R-:W-:Y:S01]  /*568a0*/  ISETP.LT.AND P4, PT, R198, c[0x0][0x178], !P4 ;  /* 0x00005e00c6007a0c */ /* 0x000fe20006781270 */
[----:B------:R2:W-:Y:S01]  /*568b0*/  @P2 STG.E [R14.64], R175 ;  /* 0x000000af0e002986 */ /* 0x0005e2000c101908 */
[----:B------:R-:W-:Y:S02]  /*568c0*/  IADD3 R19, R19, c[0x0][0x198], RZ ;  /* 0x0000660013137a10 */ /* 0x000fe40007ffe0ff */
[----:B------:R-:W-:Y:S02]  /*568d0*/  ISETP.LT.AND P2, PT, R207, c[0x0][0x178], !P1 ;  /* 0x00005e00cf007a0c */ /* 0x000fe40004f41270 */
[C---:B------:R-:W-:Y:S01]  /*568e0*/  IADD3 R21, R19.reuse, c[0x0][0x198], RZ ;  /* 0x0000660013157a10 */ /* 0x040fe20007ffe0ff */
[C---:B------:R-:W-:Y:S01]  /*568f0*/  IMAD.WIDE R4, R19.reuse, 0x4, R8 ;  /* 0x0000000413047825 */ /* 0x040fe200078e0208 */
[----:B------:R2:W-:Y:S03]  /*56900*/  @P6 STG.E [R16.64], R211 ;  /* 0x000000d310006986 */ /* 0x0005e6000c101908 */
[----:B-1----:R-:W-:Y:S01]  /*56910*/  IMAD.WIDE R6, R19, 0x4, R10 ;  /* 0x0000000413067825 */ /* 0x002fe200078e020a */
[----:B---3--:R-:W-:-:S02]  /*56920*/  ISETP.GE.AND P5, PT, R22, c[0x0][0x17c], PT ;  /* 0x00005f0016007a0c */ /* 0x008fc40003fa6270 */
[----:B------:R-:W3:Y:S01]  /*56930*/  LDL.LU R22, [R1+0x1228] ;  /* 0x0012280001167983 */ /* 0x000ee20000300800 */
[----:B----4-:R-:W-:Y:S01]  /*56940*/  IMAD.WIDE R12, R21, 0x4, R8 ;  /* 0x00000004150c7825 */ /* 0x010fe200078e0208 */
[----:B------:R-:W-:Y:S02]  /*56950*/  ISETP.LT.AND P6, PT, R198, c[0x0][0x178], !P1 ;  /* 0x00005e00c6007a0c */ /* 0x000fe40004fc1270 */
[----:B------:R-:W-:Y:S04]  /*56960*/  @P3 STG.E [R4.64], R170 ;  /* 0x000000aa04003986 */ /* 0x000fe8000c101908 */
[----:B------:R1:W-:Y:S04]  /*56970*/  @P4 STG.E [R6.64], R202 ;  /* 0x000000ca06004986 */ /* 0x0003e8000c101908 */
[----:B------:R4:W-:Y:S01]  /*56980*/  @P2 STG.E [R12.64], R171 ;  /* 0x000000ab0c002986 */ /* 0x0009e2000c101908 */
[----:B------:R-:W-:-:S03]  /*56990*/  ISETP.GE.AND P1, PT, R20, c[0x0][0x17c], PT ;  /* 0x00005f0014007a0c */ /* 0x000fc60003f26270 */
[----:B------:R-:W3:Y:S01]  /*569a0*/  LDL.LU R20, [R1+0x1220] ;  /* 0x0012200001147983 */ /* 0x000ee20000300800 */
[----:B------:R-:W-:-:S03]  /*569b0*/  ISETP.GE.AND P4, PT, R18, c[0x0][0x17c], PT ;  /* 0x00005f0012007a0c */ /* 0x000fc60003f86270 */
[----:B------:R-:W3:Y:S01]  /*569c0*/  LDL.LU R18, [R1+0x121c] ;  /* 0x00121c0001127983 */ /* 0x000ee20000300800 */
[----:B--2---:R-:W-:-:S03]  /*569d0*/  ISETP.GE.AND P2, PT, R2, c[0x0][0x17c], PT ;  /* 0x00005f0002007a0c */ /* 0x004fc60003f46270 */
[----:B------:R-:W2:Y:S01]  /*569e0*/  LDL.LU R2, [R1+0x1210] ;  /* 0x0012100001027983 */ /* 0x000ea20000300800 */
[----:B------:R-:W-:Y:S01]  /*569f0*/  ISETP.LT.AND P3, PT, R207, c[0x0][0x178], !P0 ;  /* 0x00005e00cf007a0c */ /* 0x000fe20004761270 */
[C---:B------:R-:W-:Y:S01]  /*56a00*/  IMAD.WIDE R14, R21.reuse, 0x4, R10 ;  /* 0x00000004150e7825 */ /* 0x040fe200078e020a */
[----:B------:R-:W-:Y:S02]  /*56a10*/  IADD3 R21, R21, c[0x0][0x198], RZ ;  /* 0x0000660015157a10 */ /* 0x000fe40007ffe0ff */
[----:B------:R-:W-:-:S03]  /*56a20*/  ISETP.LT.AND P0, PT, R198, c[0x0][0x178], !P0 ;  /* 0x00005e00c6007a0c */ /* 0x000fc60004701270 */
[--C-:B------:R-:W-:Y:S01]  /*56a30*/  IMAD.WIDE R16, R21, 0x4, R8.reuse ;  /* 0x0000000415107825 */ /* 0x100fe200078e0208 */
[----:B------:R4:W-:Y:S01]  /*56a40*/  @P6 STG.E [R14.64], R203 ;  /* 0x000000cb0e006986 */ /* 0x0009e2000c101908 */
[----:B------:R-:W-:Y:S02]  /*56a50*/  ISETP.LT.AND P6, PT, R207, c[0x0][0x178], !P5 ;  /* 0x00005e00cf007a0c */ /* 0x000fe40006fc1270 */
[----:B------:R-:W-:Y:S02]  /*56a60*/  IADD3 R19, R21, c[0x0][0x198], RZ ;  /* 0x0000660015137a10 */ /* 0x000fe40007ffe0ff */
[----:B------:R-:W-:Y:S01]  /*56a70*/  ISETP.LT.AND P5, PT, R198, c[0x0][0x178], !P5 ;  /* 0x00005e00c6007a0c */ /* 0x000fe20006fa1270 */
[----:B------:R4:W-:Y:S01]  /*56a80*/  @P3 STG.E [R16.64], R122 ;  /* 0x0000007a10003986 */ /* 0x0009e2000c101908 */
[----:B------:R-:W-:Y:S01]  /*56a90*/  ISETP.LT.AND P3, PT, R207, c[0x0][0x178], !P1 ;  /* 0x00005e00cf007a0c */ /* 0x000fe20004f61270 */
[----:B-1----:R-:W-:-:S04]  /*56aa0*/  IMAD.WIDE R6, R19, 0x4, R8 ;  /* 0x0000000413067825 */ /* 0x002fc800078e0208 */
[C---:B----4-:R-:W-:Y:S01]  /*56ab0*/  IMAD.WIDE R12, R19.reuse, 0x4, R10 ;  /* 0x00000004130c7825 */ /* 0x050fe200078e020a */
[----:B------:R-:W-:-:S03]  /*56ac0*/  IADD3 R19, R19, c[0x0][0x198], RZ ;  /* 0x0000660013137a10 */ /* 0x000fc60007ffe0ff */
[----:B------:R-:W-:Y:S01]  /*56ad0*/  IMAD.WIDE R4, R21, 0x4, R10 ;  /* 0x0000000415047825 */ /* 0x000fe200078e020a */
[----:B------:R-:W-:-:S03]  /*56ae0*/  ISETP.LT.AND P1, PT, R198, c[0x0][0x178], !P1 ;  /* 0x00005e00c6007a0c */ /* 0x000fc60004f21270 */
[C---:B------:R-:W-:Y:S01]  /*56af0*/  IMAD.WIDE R14, R19.reuse, 0x4, R8 ;  /* 0x00000004130e7825 */ /* 0x040fe200078e0208 */
[----:B------:R1:W-:Y:S04]  /*56b00*/  @P0 STG.E [R4.64], R186 ;  /* 0x000000ba04000986 */ /* 0x0003e8000c101908 */
[----:B------:R4:W-:Y:S01]  /*56b10*/  @P6 STG.E [R6.64], R123 ;  /* 0x0000007b06006986 */ /* 0x0009e2000c101908 */
[----:B------:R-:W-:Y:S01]  /*56b20*/  IMAD.WIDE R16, R19, 0x4, R10 ;  /* 0x0000000413107825 */ /* 0x000fe200078e020a */
[----:B------:R-:W-:Y:S02]  /*56b30*/  ISETP.LT.AND P6, PT, R198, c[0x0][0x178], !P4 ;  /* 0x00005e00c6007a0c */ /* 0x000fe400067c1270 */
[----:B------:R1:W-:Y:S01]  /*56b40*/  @P5 STG.E [R12.64], R187 ;  /* 0x000000bb0c005986 */ /* 0x0003e2000c101908 */
[----:B------:R-:W-:-:S02]  /*56b50*/  ISETP.LT.AND P5, PT, R207, c[0x0][0x178], !P4 ;  /* 0x00005e00cf007a0c */ /* 0x000fc400067a1270 */
[----:B------:R-:W-:Y:S01]  /*56b60*/  IADD3 R19, R19, c[0x0][0x198], RZ ;  /* 0x0000660013137a10 */ /* 0x000fe20007ffe0ff */
[----:B------:R3:W-:Y:S01]  /*56b70*/  @P3 STG.E [R14.64], R118 ;  /* 0x000000760e003986 */ /* 0x0007e2000c101908 */
[----:B------:R-:W-:Y:S02]  /*56b80*/  ISETP.LT.AND P3, PT, R207, c[0x0][0x178], !P2 ;  /* 0x00005e00cf007a0c */ /* 0x000fe40005761270 */
[----:B---3--:R-:W-:Y:S02]  /*56b90*/  ISETP.GE.AND P4, PT, R22, c[0x0][0x17c], PT ;  /* 0x00005f0016007a0c */ /* 0x008fe40003f86270 */
[----:B------:R-:W3:Y:S01]  /*56ba0*/  LDL.LU R22, [R1+0x1208] ;  /* 0x0012080001167983 */ /* 0x000ee20000300800 */
[----:B------:R-:W-:-:S03]  /*56bb0*/  IADD3 R21, R19, c[0x0][0x198], RZ ;  /* 0x0000660013157a10 */ /* 0x000fc60007ffe0ff */
[----:B------:R-:W3:Y:S01]  /*56bc0*/  LDL.LU R25, [R1+0x11fc] ;  /* 0x0011fc0001197983 */ /* 0x000ee20000300800 */
[----:B-1----:R-:W-:-:S04]  /*56bd0*/  IMAD.WIDE R4, R19, 0x4, R8 ;  /* 0x0000000413047825 */ /* 0x002fc800078e0208 */
[----:B----4-:R-:W-:Y:S01]  /*56be0*/  IMAD.WIDE R6, R19, 0x4, R10 ;  /* 0x0000000413067825 */ /* 0x010fe200078e020a */
[----:B------:R1:W-:Y:S03]  /*56bf0*/  @P1 STG.E [R16.64], R182 ;  /* 0x000000b610001986 */ /* 0x0003e6000c101908 */
[C---:B------:R-:W-:Y:S01]  /*56c00*/  IMAD.WIDE R12, R21.reuse, 0x4, R8 ;  /* 0x00000004150c7825 */ /* 0x040fe200078e0208 */
[----:B------:R-:W-:Y:S04]  /*56c10*/  @P5 STG.E [R4.64], R119 ;  /* 0x0000007704005986 */ /* 0x000fe8000c101908 */
[----:B------:R-:W-:Y:S04]  /*56c20*/  @P6 STG.E [R6.64], R183 ;  /* 0x000000b706006986 */ /* 0x000fe8000c101908 */
[----:B------:R4:W-:Y:S04]  /*56c30*/  @P3 STG.E [R12.64], R74 ;  /* 0x0000004a0c003986 */ /* 0x0009e8000c101908 */
[----:B------:R-:W3:Y:S01]  /*56c40*/  LDL.LU R24, [R1+0x11f8] ;  /* 0x0011f80001187983 */ /* 0x000ee20000300800 */
[----:B------:R-:W-:Y:S01]  /*56c50*/  ISETP.LT.AND P2, PT, R198, c[0x0][0x178], !P2 ;  /* 0x00005e00c6007a0c */ /* 0x000fe20005741270 */
[----:B------:R-:W-:Y:S01]  /*56c60*/  IMAD.WIDE R14, R21, 0x4, R10 ;  /* 0x00000004150e7825 */ /* 0x000fe200078e020a */
[----:B------:R-:W-:Y:S01]  /*56c70*/  ISETP.GE.AND P0, PT, R23, c[0x0][0x17c], PT ;  /* 0x00005f0017007a0c */ /* 0x000fe20003f06270 */
[----:B------:R-:W1:Y:S01]  /*56c80*/  LDS.128 R4, [R0] ;  /* 0x0000000000047984 */ /* 0x000e620000000c00 */
[----:B--2---:R-:W-:-:S03]  /*56c90*/  ISETP.GE.AND P3, PT, R2, c[0x0][0x17c], PT ;  /* 0x00005f0002007a0c */ /* 0x004fc60003f66270 */
[----:B------:R-:W2:Y:S01]  /*56ca0*/  LDL.LU R2, [R1+0x11f4] ;  /* 0x0011f40001027983 */ /* 0x000ea20000300800 */
[----:B------:R-:W-:Y:S02]  /*56cb0*/  ISETP.LT.AND P5, PT, R207, c[0x0][0x178], !P0 ;  /* 0x00005e00cf007a0c */ /* 0x000fe400047a1270 */
[----:B------:R-:W-:-:S03]  /*56cc0*/  IADD3 R19, R21, c[0x0][0x198], RZ ;  /* 0x0000660015137a10 */ /* 0x000fc60007ffe0ff */
[----:B------:R4:W-:Y:S01]  /*56cd0*/  @P2 STG.E [R14.64], R154 ;  /* 0x0000009a0e002986 */ /* 0x0009e2000c101908 */
[C---:B------:R-:W-:Y:S02]  /*56ce0*/  ISETP.LT.AND P0, PT, R198.reuse, c[0x0][0x178], !P0 ;  /* 0x00005e00c6007a0c */ /* 0x040fe40004701270 */
[----:B------:R-:W-:Y:S01]  /*56cf0*/  ISETP.LT.AND P2, PT, R207, c[0x0][0x178], !P4 ;  /* 0x00005e00cf007a0c */ /* 0x000fe20006741270 */
[----:B------:R-:W2:Y:S01]  /*56d00*/  LDL.LU R39, [R1+0x11e8] ;  /* 0x0011e80001277983 */ /* 0x000ea20000300800 */
[----:B------:R-:W-:Y:S02]  /*56d10*/  ISETP.LT.AND P4, PT, R198, c[0x0][0x178], !P4 ;  /* 0x00005e00c6007a0c */ /* 0x000fe40006781270 */
[C---:B------:R-:W-:Y:S01]  /*56d20*/  IADD3 R23, R19.reuse, c[0x0][0x198], RZ ;  /* 0x0000660013177a10 */ /* 0x040fe20007ffe0ff */
[C---:B-1----:R-:W-:Y:S01]  /*56d30*/  IMAD.WIDE R16, R19.reuse, 0x4, R8 ;  /* 0x0000000413107825 */ /* 0x042fe200078e0208 */
[----:B------:R-:W-:Y:S01]  /*56d40*/  ISETP.GE.AND P6, PT, R18, c[0x0][0x17c], PT ;  /* 0x00005f0012007a0c */ /* 0x000fe20003fc6270 */
[----:B------:R-:W2:Y:S01]  /*56d50*/  LDL.LU R38, [R1+0x11dc] ;  /* 0x0011dc0001267983 */ /* 0x000ea20000300800 */
[----:B------:R-:W-:Y:S01]  /*56d60*/  ISETP.GE.AND P1, PT, R20, c[0x0][0x17c], PT ;  /* 0x00005f0014007a0c */ /* 0x000fe20003f26270 */
[----:B------:R-:W-:-:S04]  /*56d70*/  IMAD.WIDE R18, R19, 0x4, R10 ;  /* 0x0000000413127825 */ /* 0x000fc800078e020a */
[C---:B----4-:R-:W-:Y:S01]  /*56d80*/  IMAD.WIDE R12, R23.reuse, 0x4, R8 ;  /* 0x00000004170c7825 */ /* 0x050fe200078e0208 */
[----:B------:R1:W-:Y:S03]  /*56d90*/  @P5 STG.E [R16.64], R75 ;  /* 0x0000004b10005986 */ /* 0x0003e6000c101908 */
[----:B------:R-:W-:Y:S01]  /*56da0*/  IMAD.WIDE R20, R23, 0x4, R10 ;  /* 0x0000000417147825 */ /* 0x000fe200078e020a */
[----:B------:R4:W-:Y:S01]  /*56db0*/  @P0 STG.E [R18.64], R155 ;  /* 0x0000009b12000986 */ /* 0x0009e2000c101908 */
[----:B------:R-:W-:Y:S02]  /*56dc0*/  ISETP.LT.AND P5, PT, R207, c[0x0][0x178], !P1 ;  /* 0x00005e00cf007a0c */ /* 0x000fe40004fa1270 */
[----:B------:R-:W-:Y:S01]  /*56dd0*/  ISETP.LT.AND P1, PT, R198, c[0x0][0x178], !P1 ;  /* 0x00005e00c6007a0c */ /* 0x000fe20004f21270 */
[----:B------:R-:W-:Y:S01]  /*56de0*/  @P2 STG.E [R12.64], R30 ;  /* 0x0000001e0c002986 */ /* 0x000fe2000c101908 */
[----:B------:R-:W-:-:S03]  /*56df0*/  IADD3 R15, R23, c[0x0][0x198], RZ ;  /* 0x00006600170f7a10 */ /* 0x000fc60007ffe0ff */
[----:B------:R3:W-:Y:S01]  /*56e00*/  @P4 STG.E [R20.64], R98 ;  /* 0x0000006214004986 */ /* 0x0007e2000c101908 */
[----:B------:R-:W-:Y:S01]  /*56e10*/  ISETP.LT.AND P4, PT, R207, c[0x0][0x178], !P6 ;  /* 0x00005e00cf007a0c */ /* 0x000fe20007781270 */
[----:B-1----:R-:W-:Y:S02]  /*56e20*/  IMAD.WIDE R16, R15, 0x4, R8 ;  /* 0x000000040f107825 */ /* 0x002fe400078e0208 */
[----:B------:R-:W2:Y:S01]  /*56e30*/  LDL.LU R36, [R1+0x11d8] ;  /* 0x0011d80001247983 */ /* 0x000ea20000300800 */
[----:B---3--:R-:W-:Y:S02]  /*56e40*/  ISETP.GE.AND P0, PT, R22, c[0x0][0x17c], PT ;  /* 0x00005f0016007a0c */ /* 0x008fe40003f06270 */
[----:B------:R-:W-:Y:S02]  /*56e50*/  ISETP.GE.AND P2, PT, R25, c[0x0][0x17c], PT ;  /* 0x00005f0019007a0c */ /* 0x000fe40003f46270 */
[C---:B------:R-:W-:Y:S01]  /*56e60*/  IADD3 R25, R15.reuse, c[0x0][0x198], RZ ;  /* 0x000066000f197a10 */ /* 0x040fe20007ffe0ff */
[----:B------:R-:W-:Y:S01]  /*56e70*/  IMAD.WIDE R22, R15, 0x4, R10 ;  /* 0x000000040f167825 */ /* 0x000fe200078e020a */
[----:B------:R-:W-:Y:S03]  /*56e80*/  @P5 STG.E [R16.64], R31 ;  /* 0x0000001f10005986 */ /* 0x000fe6000c101908 */
[C---:B----4-:R-:W-:Y:S01]  /*56e90*/  IMAD.WIDE R18, R25.reuse, 0x4, R8 ;  /* 0x0000000419127825 */ /* 0x050fe200078e0208 */
[----:B------:R1:W-:Y:S04]  /*56ea0*/  @P1 STG.E [R22.64], R99 ;  /* 0x0000006316001986 */ /* 0x0003e8000c101908 */
[----:B------:R-:W-:Y:S01]  /*56eb0*/  @P4 STG.E [R18.64], R26 ;  /* 0x0000001a12004986 */ /* 0x000fe2000c101908 */
[----:B------:R-:W-:Y:S01]  /*56ec0*/  ISETP.LT.AND P6, PT, R198, c[0x0][0x178], !P6 ;  /* 0x00005e00c6007a0c */ /* 0x000fe200077c1270 */
[----:B------:R-:W-:Y:S01]  /*56ed0*/  IMAD.WIDE R20, R25, 0x4, R10 ;  /* 0x0000000419147825 */ /* 0x000fe200078e020a */
[----:B------:R-:W-:Y:S01]  /*56ee0*/  ISETP.LT.AND P5, PT, R207, c[0x0][0x178], !P3 ;  /* 0x00005e00cf007a0c */ /* 0x000fe20005fa1270 */
[----:B------:R-:W-:Y:S01]  /*56ef0*/  LDS.128 R16, [R252] ;  /* 0x00000000fc107984 */ /* 0x000fe20000000c00 */
[----:B--2---:R-:W-:-:S03]  /*56f00*/  ISETP.GE.AND P4, PT, R2, c[0x0][0x17c], PT ;  /* 0x00005f0002007a0c */ /* 0x004fc60003f86270 */
[----:B------:R-:W2:Y:S01]  /*56f10*/  LDL.LU R2, [R1+0x11d0] ;  /* 0x0011d00001027983 */ /* 0x000ea20000300800 */
[----:B------:R-:W-:Y:S02]  /*56f20*/  IADD3 R29, R25, c[0x0][0x198], RZ ;  /* 0x00006600191d7a10 */ /* 0x000fe40007ffe0ff */
[----:B------:R-:W-:-:S03]  /*56f30*/  ISETP.LT.AND P3, PT, R198, c[0x0][0x178], !P3 ;  /* 0x00005e00c6007a0c */ /* 0x000fc60005f61270 */
[----:B------:R-:W-:Y:S01]  /*56f40*/  @P6 STG.E [R20.64], R94 ;  /* 0x0000005e14006986 */ /* 0x000fe2000c101908 */
[----:B------:R-:W-:Y:S02]  /*56f50*/  ISETP.LT.AND P6, PT, R207, c[0x0][0x178], !P0 ;  /* 0x00005e00cf007a0c */ /* 0x000fe400047c1270 */
[C---:B------:R-:W-:Y:S02]  /*56f60*/  IADD3 R37, R29.reuse, c[0x0][0x198], RZ ;  /* 0x000066001d257a10 */ /* 0x040fe40007ffe0ff */
[----:B------:R-:W-:Y:S01]  /*56f70*/  ISETP.GE.AND P1, PT, R24, c[0x0][0x17c], PT ;  /* 0x00005f0018007a0c */ /* 0x000fe20003f26270 */
[----:B------:R-:W-:Y:S01]  /*56f80*/  IMAD.WIDE R24, R29, 0x4, R8 ;  /* 0x000000041d187825 */ /* 0x000fe200078e0208 */
[----:B------:R-:W-:-:S03]  /*56f90*/  ISETP.LT.AND P0, PT, R198, c[0x0][0x178], !P0 ;  /* 0x00005e00c6007a0c */ /* 0x000fc60004701270 */
[----:B-1----:R-:W-:Y:S01]  /*56fa0*/  IMAD.WIDE R22, R29, 0x4, R10 ;  /* 0x000000041d167825 */ /* 0x002fe200078e020a */
[----:B------:R1:W-:Y:S03]  /*56fb0*/  @P5 STG.E [R24.64], R27 ;  /* 0x0000001b18005986 */ /* 0x0003e6000c101908 */
[----:B------:R-:W-:Y:S01]  /*56fc0*/  IMAD.WIDE R28, R37, 0x4, R8 ;  /* 0x00000004251c7825 */ /* 0x000fe200078e0208 */
[----:B------:R-:W-:Y:S01]  /*56fd0*/  ISETP.LT.AND P5, PT, R207, c[0x0][0x178], !P2 ;  /* 0x00005e00cf007a0c */ /* 0x000fe200057a1270 */
[----:B------:R-:W-:Y:S02]  /*56fe0*/  @P3 STG.E [R22.64], R95 ;  /* 0x0000005f16003986 */ /* 0x000fe4000c101908 */
[C---:B------:R-:W-:Y:S01]  /*56ff0*/  IMAD.WIDE R30, R37.reuse, 0x4, R10 ;  /* 0x00000004251e7825 */ /* 0x040fe200078e020a */
[----:B------:R-:W-:Y:S01]  /*57000*/  IADD3 R37, R37, c[0x0][0x198], RZ ;  /* 0x0000660025257a10 */ /* 0x000fe20007ffe0ff */
[----:B------:R3:W-:Y:S01]  /*57010*/  @P6 STG.E [R28.64], R32 ;  /* 0x000000201c006986 */ /* 0x0007e2000c101908 */
[----:B------:R-:W-:-:S02]  /*57020*/  ISETP.LT.AND P2, PT, R198, c[0x0][0x178], !P2 ;  /* 0x00005e00c6007a0c */ /* 0x000fc40005741270 */
[----:B------:R-:W-:Y:S01]  /*57030*/  ISETP.LT.AND P6, PT, R207, c[0x0][0x178], !P1 ;  /* 0x00005e00cf007a0c */ /* 0x000fe20004fc1270 */
[C---:B-1----:R-:W-:Y:S01]  /*57040*/  IMAD.WIDE R24, R37.reuse, 0x4, R8 ;  /* 0x0000000425187825 */ /* 0x042fe200078e0208 */
[----:B------:R-:W-:Y:S01]  /*57050*/  LOP3.LUT R206, R0, 0x20, RZ, 0x3c, !PT ;  /* 0x0000002000ce7812 */ /* 0x000fe200078e3cff */
[----:B------:R-:W-:Y:S02]  /*57060*/  LDS.128 R20, [R3] ;  /* 0x0000000003147984 */ /* 0x000fe40000000c00 */
[C---:B------:R-:W-:Y:S01]  /*57070*/  IMAD.WIDE R26, R37.reuse, 0x4, R10 ;  /* 0x00000004251a7825 */ /* 0x040fe200078e020a */
[----:B------:R-:W-:Y:S01]  /*57080*/  IADD3 R37, R37, c[0x0][0x198], RZ ;  /* 0x0000660025257a10 */ /* 0x000fe20007ffe0ff */
[----:B------:R1:W-:Y:S01]  /*57090*/  @P0 STG.E [R30.64], R4 ;  /* 0x000000041e000986 */ /* 0x0003e2000c101908 */
[----:B------:R-:W-:-:S03]  /*570a0*/  ISETP.GE.AND P0, PT, R38, c[0x0][0x17c], PT ;  /* 0x00005f0026007a0c */ /* 0x000fc60003f06270 */
[----:B------:R-:W4:Y:S01]  /*570b0*/  LDL.LU R38, [R1+0x11cc] ;  /* 0x0011cc0001267983 */ /* 0x000f220000300800 */
[----:B---3--:R-:W-:-:S03]  /*570c0*/  IMAD.WIDE R28, R37, 0x4, R8 ;  /* 0x00000004251c7825 */ /* 0x008fc600078e0208 */
[----:B------:R-:W-:Y:S04]  /*570d0*/  @P5 STG.E [R24.64], R33 ;  /* 0x0000002118005986 */ /* 0x000fe8000c101908 */
[----:B------:R-:W-:Y:S04]  /*570e0*/  @P2 STG.E [R26.64], R5 ;  /* 0x000000051a002986 */ /* 0x000fe8000c101908 */
[----:B------:R-:W-:Y:S04]  /*570f0*/  @P6 STG.E [R28.64], R124 ;  /* 0x0000007c1c006986 */ /* 0x000fe8000c101908 */
[----:B------:R-:W3:Y:S04]  /*57100*/  LDL.LU R40, [R1+0x11c0] ;  /* 0x0011c00001287983 */ /* 0x000ee80000300800 */
[----:B------:R-:W2:Y:S01]  /*57110*/  LDS.128 R12, [R206] ;  /* 0x00000000ce0c7984 */ /* 0x000ea20000000c00 */
[----:B------:R-:W-:-:S02]  /*57120*/  ISETP.LT.AND P1, PT, R198, c[0x0][0x178], !P1 ;  /* 0x00005e00c6007a0c */ /* 0x000fc40004f21270 */
[----:B------:R-:W-:Y:S02]  /*57130*/  ISETP.LT.AND P5, PT, R207, c[0x0][0x178], !P4 ;  /* 0x00005e00cf007a0c */ /* 0x000fe400067a1270 */
[----:B------:R-:W-:Y:S01]  /*57140*/  ISETP.GE.AND P3, PT, R39, c[0x0][0x17c], PT ;  /* 0x00005f0027007a0c */ /* 0x000fe20003f66270 */
[----:B-1----:R-:W-:Y:S01]  /*57150*/  IMAD.WIDE R30, R37, 0x4, R10 ;  /* 0x00000004251e7825 */ /* 0x002fe200078e020a */
[----:B------:R-:W1:Y:S01]  /*57160*/  LDS.128 R24, [R0+0x800] ;  /* 0x0008000000187984 */ /* 0x000e620000000c00 */
[----:B--2---:R-:W-:-:S03]  /*57170*/  ISETP.GE.AND P6, PT, R2, c[0x0][0x17c], PT ;  /* 0x00005f0002007a0c */ /* 0x004fc60003fc6270 */
[----:B------:R-:W2:Y:S01]  /*57180*/  LDL.LU R2, [R1+0x11b8] ;  /* 0x0011b80001027983 */ /* 0x000ea20000300800 */
[----:B------:R-:W-:Y:S02]  /*57190*/  IADD3 R39, R37, c[0x0][0x198], RZ ;  /* 0x0000660025277a10 */ /* 0x000fe40007ffe0ff */
[C---:B------:R-:W-:Y:S01]  /*571a0*/  ISETP.LT.AND P4, PT, R198.reuse, c[0x0][0x178], !P4 ;  /* 0x00005e00c6007a0c */ /* 0x040fe20006781270 */
[----:B------:R-:W-:Y:S02]  /*571b0*/  @P1 STG.E [R30.64], R12 ;  /* 0x0000000c1e001986 */ /* 0x000fe4000c101908 */
[C---:B------:R-:W-:Y:S01]  /*571c0*/  IMAD.WIDE R32, R39.reuse, 0x4, R8 ;  /* 0x0000000427207825 */ /* 0x040fe200078e0208 */
[----:B------:R-:W-:Y:S01]  /*571d0*/  IADD3 R41, R39, c[0x0][0x198], RZ ;  /* 0x0000660027297a10 */ /* 0x000fe20007ffe0ff */
[----:B------:R-:W2:Y:S01]  /*571e0*/  LDL.LU R43, [R1+0x11ac] ;  /* 0x0011ac00012b7983 */ /* 0x000ea20000300800 */
[C---:B------:R-:W-:Y:S02]  /*571f0*/  ISETP.LT.AND P1, PT, R207.reuse, c[0x0][0x178], !P3 ;  /* 0x00005e00cf007a0c */ /* 0x040fe40005f21270 */
[----:B------:R-:W-:Y:S01]  /*57200*/  ISETP.LT.AND P3, PT, R198, c[0x0][0x178], !P3 ;  /* 0x00005e00c6007a0c */ /* 0x000fe20005f61270 */
[----:B------:R1:W-:Y:S01]  /*57210*/  @P5 STG.E [R32.64], R125 ;  /* 0x0000007d20005986 */ /* 0x0003e2000c101908 */
[----:B------:R-:W-:Y:S01]  /*57220*/  ISETP.LT.AND P5, PT, R207, c[0x0][0x178], !P0 ;  /* 0x00005e00cf007a0c */ /* 0x000fe200047a1270 */
[----:B------:R-:W-:Y:S01]  /*57230*/  IMAD.WIDE R4, R39, 0x4, R10 ;  /* 0x0000000427047825 */ /* 0x000fe200078e020a */
[----:B------:R-:W-:Y:S01]  /*57240*/  ISETP.GE.AND P2, PT, R36, c[0x0][0x17c], PT ;  /* 0x00005f0024007a0c */ /* 0x000fe20003f46270 */
[----:B------:R-:W2:Y:S01]  /*57250*/  LDL.LU R42, [R1+0x11a8] ;  /* 0x0011a800012a7983 */ /* 0x000ea20000300800 */
[----:B------:R-:W-:Y:S01]  /*57260*/  ISETP.LT.AND P0, PT, R198, c[0x0][0x178], !P0 ;  /* 0x00005e00c6007a0c */ /* 0x000fe20004701270 */
[----:B------:R-:W-:-:S04]  /*57270*/  IMAD.WIDE R28, R41, 0x4, R8 ;  /* 0x00000004291c7825 */ /* 0x000fc800078e0208 */
[C---:B------:R-:W-:Y:S01]  /*57280*/  IMAD.WIDE R36, R41.reuse, 0x4, R10 ;  /* 0x0000000429247825 */ /* 0x040fe200078e020a */
[----:B------:R-:W-:Y:S01]  /*57290*/  IADD3 R41, R41, c[0x0][0x198], RZ ;  /* 0x0000660029297a10 */ /* 0x000fe20007ffe0ff */
[----:B------:R2:W-:Y:S04]  /*572a0*/  @P4 STG.E [R4.64], R13 ;  /* 0x0000000d04004986 */ /* 0x0005e8000c101908 */
[C---:B-1----:R-:W-:Y:S01]  /*572b0*/  IMAD.WIDE R32, R41.reuse, 0x4, R8 ;  /* 0x0000000429207825 */ /* 0x042fe200078e0208 */
[----:B------:R-:W-:Y:S01]  /*572c0*/  @P1 STG.E [R28.64], R188 ;  /* 0x000000bc1c001986 */ /* 0x000fe2000c101908 */
[----:B----4-:R-:W-:Y:S02]  /*572d0*/  ISETP.GE.AND P4, PT, R38, c[0x0][0x17c], PT ;  /* 0x00005f0026007a0c */ /* 0x010fe40003f86270 */
[----:B------:R-:W-:Y:S01]  /*572e0*/  IMAD.WIDE R38, R41, 0x4, R10 ;  /* 0x0000000429267825 */ /* 0x000fe200078e020a */
[----:B------:R-:W-:Y:S04]  /*572f0*/  @P3 STG.E [R36.64], R16 ;  /* 0x0000001024003986 */ /* 0x000fe8000c101908 */
[----:B------:R-:W-:Y:S04]  /*57300*/  @P5 STG.E [R32.64], R189 ;  /* 0x000000bd20005986 */ /* 0x000fe8000c101908 */
[----:B------:R1:W-:Y:S04]  /*57310*/  @P0 STG.E [R38.64], R17 ;  /* 0x0000001126000986 */ /* 0x0003e8000c101908 */
[----:B------:R-:W4:Y:S01]  /*57320*/  LDS.128 R28, [R206+0x800] ;  /* 0x00080000ce1c7984 */ /* 0x000f220000000c00 */
[----:B---3--:R-:W-:-:S03]  /*57330*/  ISETP.GE.AND P1, PT, R40, c[0x0][0x17c], PT ;  /* 0x00005f0028007a0c */ /* 0x008fc60003f26270 */
[----:B------:R-:W3:Y:S01]  /*57340*/  LDL.LU R40, [R1+0x11a4] ;  /* 0x0011a40001287983 */ /* 0x000ee20000300800 */
[----:B------:R-:W-:Y:S02]  /*57350*/  ISETP.LT.AND P3, PT, R207, c[0x0][0x178], !P2 ;  /* 0x00005e00cf007a0c */ /* 0x000fe40005761270 */
[----:B------:R-:W-:Y:S01]  /*57360*/  IADD3 R41, R41, c[0x0][0x198], RZ ;  /* 0x0000660029297a10 */ /* 0x000fe20007ffe0ff */
[----:B------:R-:W1:Y:S01]  /*57370*/  LDS.128 R36, [R252+0x800] ;  /* 0x00080000fc247984 */ /* 0x000e620000000c00 */
[----:B--2---:R-:W-:-:S03]  /*57380*/  ISETP.GE.AND P0, PT, R2, c[0x0][0x17c], PT ;  /* 0x00005f0002007a0c */ /* 0x004fc60003f06270 */
[----:B------:R-:W2:Y:S04]  /*57390*/  LDL.LU R2, [R1+0x1198] ;  /* 0x0011980001027983 */ /* 0x000ea80000300800 */
[----:B------:R-:W2:Y:S01]  /*573a0*/  LDL.LU R0, [R1+0x118c] ;  /* 0x00118c0001007983 */ /* 0x000ea20000300800 */
[----:B------:R-:W-:Y:S01]  /*573b0*/  IMAD.WIDE R4, R41, 0x4, R8 ;  /* 0x0000000429047825 */ /* 0x000fe200078e0208 */
[----:B------:R-:W-:-:S03]  /*573c0*/  ISETP.LT.AND P2, PT, R198, c[0x0][0x178], !P2 ;  /* 0x00005e00c6007a0c */ /* 0x000fc60005741270 */
[C---:B------:R-:W-:Y:S01]  /*573d0*/  IMAD.WIDE R12, R41.reuse, 0x4, R10 ;  /* 0x00000004290c7825 */ /* 0x040fe200078e020a */
[----:B------:R-:W-:Y:S01]  /*573e0*/  IADD3 R41, R41, c[0x0][0x198], RZ ;  /* 0x0000660029297a10 */ /* 0x000fe20007ffe0ff */
[----:B------:R4:W-:Y:S01]  /*573f0*/  @P3 STG.E [R4.64], R216 ;  /* 0x000000d804003986 */ /* 0x0009e2000c101908 */
[C---:B------:R-:W-:Y:S02]  /*57400*/  ISETP.LT.AND P5, PT, R207.reuse, c[0x0][0x178], !P6 ;  /* 0x00005e00cf007a0c */ /* 0x040fe400077a1270 */
[C---:B------:R-:W-:Y:S02]  /*57410*/  ISETP.LT.AND P6, PT, R198.reuse, c[0x0][0x178], !P6 ;  /* 0x00005e00c6007a0c */ /* 0x040fe400077c1270 */
[----:B------:R-:W-:Y:S01]  /*57420*/  ISETP.LT.AND P3, PT, R207, c[0x0][0x178], !P4 ;  /* 0x00005e00cf007a0c */ /* 0x000fe20006761270 */
[----:B-1----:R-:W-:Y:S01]  /*57430*/  IMAD.WIDE R16, R41, 0x4, R8 ;  /* 0x0000000429107825 */ /* 0x002fe200078e0208 */
[----:B------:R-:W-:-:S03]  /*57440*/  ISETP.LT.AND P4, PT, R198, c[0x0][0x178], !P4 ;  /* 0x00005e00c6007a0c */ /* 0x000fc60006781270 */
[C---:B------:R-:W-:Y:S01]  /*57450*/  IMAD.WIDE R32, R41.reuse, 0x4, R10 ;  /* 0x0000000429207825 */ /* 0x040fe200078e020a */
[----:B------:R-:W-:Y:S01]  /*57460*/  IADD3 R41, R41, c[0x0][0x198], RZ ;  /* 0x0000660029297a10 */ /* 0x000fe20007ffe0ff */
[----:B------:R1:W-:Y:S04]  /*57470*/  @P2 STG.E [R12.64], R20 ;  /* 0x000000140c002986 */ /* 0x0003e8000c101908 */
[----:B----4-:R-:W-:Y:S01]  /*57480*/  IMAD.WIDE R4, R41, 0x4, R8 ;  /* 0x0000000429047825 */ /* 0x010fe200078e0208 */
[----:B------:R-:W-:Y:S01]  /*57490*/  @P5 STG.E [R16.64], R217 ;  /* 0x000000d910005986 */ /* 0x000fe2000c101908 */
[----:B------:R-:W-:-:S03]  /*574a0*/  ISETP.LT.AND P5, PT, R207, c[0x0][0x178], !P1 ;  /* 0x00005e00cf007a0c */ /* 0x000fc60004fa1270 */
[----:B------:R4:W-:Y:S01]  /*574b0*/  @P6 STG.E [R32.64], R21 ;  /* 0x0000001520006986 */ /* 0x0009e2000c101908 */
[----:B-1----:R-:W-:-:S03]  /*574c0*/  IMAD.WIDE R12, R41, 0x4, R10 ;  /* 0x00000004290c7825 */ /* 0x002fc600078e020a */
[----:B------:R1:W-:Y:S01]  /*574d0*/  @P3 STG.E [R4.64], R76 ;  /* 0x0000004c04003986 */ /* 0x0003e2000c101908 */
[C---:B------:R-:W-:Y:S02]  /*574e0*/  ISETP.LT.AND P6, PT, R198.reuse, c[0x0][0x178], !P1 ;  /* 0x00005e00c6007a0c */ /* 0x040fe40004fc1270 */
[----:B------:R-:W-:Y:S01]  /*574f0*/  IADD3 R41, R41, c[0x0][0x198], RZ ;  /* 0x0000660029297a10 */ /* 0x000fe20007ffe0ff */
[----:B------:R1:W-:Y:S01]  /*57500*/  @P4 STG.E [R12.64], R24 ;  /* 0x000000180c004986 */ /* 0x0003e2000c101908 */
[----:B------:R-:W-:Y:S02]  /*57510*/  ISETP.LT.AND P4, PT, R207, c[0x0][0x178], !P0 ;  /* 0x00005e00cf007a0c */ /* 0x000fe40004781270 */
[----:B------:R-:W-:Y:S01]  /*57520*/  ISETP.LT.AND P0, PT, R198, c[0x0][0x178], !P0 ;  /* 0x00005e00c6007a0c */ /* 0x000fe20004701270 */
[----:B----4-:R-:W4:Y:S01]  /*57530*/  LDL.LU R32, [R1+0x1188] ;  /* 0x0011880001207983 */ /* 0x010f220000300800 */
[C---:B------:R-:W-:Y:S01]  /*57540*/  IADD3 R33, R41.reuse, c[0x0][0x198], RZ ;  /* 0x0000660029217a10 */ /* 0x040fe20007ffe0ff */
[----:B------:R-:W-:-:S02]  /*57550*/  IMAD.WIDE R16, R41, 0x4, R8 ;  /* 0x0000000429107825 */ /* 0x000fc400078e0208 */
[----:B------:R-:W4:Y:S02]  /*57560*/  LDL.LU R44, [R1+0x1180] ;  /* 0x00118000012c7983 */ /* 0x000f240000300800 */
[----:B------:R-:W-:-:S04]  /*57570*/  IMAD.WIDE R20, R41, 0x4, R10 ;  /* 0x0000000429147825 */ /* 0x000fc800078e020a */
[C---:B-1----:R-:W-:Y:S01]  /*57580*/  IMAD.WIDE R4, R33.reuse, 0x4, R8 ;  /* 0x0000000421047825 */ /* 0x042fe200078e0208 */
[----:B------:R1:W-:Y:S03]  /*57590*/  @P5 STG.E [R16.64], R77 ;  /* 0x0000004d10005986 */ /* 0x0003e6000c101908 */
[----:B------:R-:W-:Y:S01]  /*575a0*/  IMAD.WIDE R12, R33, 0x4, R10 ;  /* 0x00000004210c7825 */ /* 0x000fe200078e020a */
[----:B------:R-:W-:Y:S04]  /*575b0*/  @P6 STG.E [R20.64], R25 ;  /* 0x0000001914006986 */ /* 0x000fe8000c101908 */
[----:B------:R-:W-:Y:S04]  /*575c0*/  @P4 STG.E [R4.64], R160 ;  /* 0x000000a004004986 */ /* 0x000fe8000c101908 */
[----:B------:R-:W-:Y:S04]  /*575d0*/  @P0 STG.E [R12.64], R28 ;  /* 0x0000001c0c000986 */ /* 0x000fe8000c101908 */
[----:B------:R-:W4:Y:S01]  /*575e0*/  LDL.LU R24, [R1+0x117c] ;  /* 0x00117c0001187983 */ /* 0x000f220000300800 */
[----:B--2---:R-:W-:-:S03]  /*575f0*/  ISETP.GE.AND P0, PT, R0, c[0x0][0x17c], PT ;  /* 0x00005f0000007a0c */ /* 0x004fc60003f06270 */
[----:B------:R-:W2:Y:S01]  /*57600*/  LDL.LU R0, [R1+0x1170] ;  /* 0x0011700001007983 */ /* 0x000ea20000300800 */
[----:B------:R-:W-:Y:S02]  /*57610*/  ISETP.GE.AND P2, PT, R43, c[0x0][0x17c], PT ;  /* 0x00005f002b007a0c */ /* 0x000fe40003f46270 */
[----:B------:R-:W-:Y:S02]  /*57620*/  ISETP.GE.AND P1, PT, R42, c[0x0][0x17c], PT ;  /* 0x00005f002a007a0c */ /* 0x000fe40003f26270 */
[----:B---3--:R-:W-:Y:S02]  /*57630*/  ISETP.GE.AND P3, PT, R40, c[0x0][0x17c], PT ;  /* 0x00005f0028007a0c */ /* 0x008fe40003f66270 */
[----:B------:R3:W4:Y:S01]  /*57640*/  LDS.128 R40, [R3+0x800] ;  /* 0x0008000003287984 */ /* 0x0007220000000c00 */
[----:B------:R-:W-:Y:S02]  /*57650*/  IADD3 R45, R33, c[0x0][0x198], RZ ;  /* 0x00006600212d7a10 */ /* 0x000fe40007ffe0ff */
[----:B------:R-:W-:-:S02]  /*57660*/  ISETP.LT.AND P5, PT, R207, c[0x0][0x178], !P2 ;  /* 0x00005e00cf007a0c */ /* 0x000fc400057a1270 */
[----:B------:R-:W-:Y:S02]  /*57670*/  ISETP.LT.AND P6, PT, R198, c[0x0][0x178], !P2 ;  /* 0x00005e00c6007a0c */ /* 0x000fe400057c1270 */
[----:B------:R-:W-:Y:S01]  /*57680*/  ISETP.LT.AND P4, PT, R207, c[0x0][0x178], !P1 ;  /* 0x00005e00cf007a0c */ /* 0x000fe20004f81270 */
[----:B-1----:R-:W-:Y:S01]  /*57690*/  IMAD.WIDE R16, R45, 0x4, R8 ;  /* 0x000000042d107825 */ /* 0x002fe200078e0208 */
[----:B------:R-:W-:-:S03]  /*576a0*/  ISETP.GE.AND P2, PT, R2, c[0x0][0x17c], PT ;  /* 0x00005f0002007a0c */ /* 0x000fc60003f46270 */
[C---:B---3--:R-:W-:Y:S01]  /*576b0*/  IMAD.WIDE R2, R45.reuse, 0x4, R10 ;  /* 0x000000042d027825 */ /* 0x048fe200078e020a */
[----:B------:R-:W-:Y:S02]  /*576c0*/  IADD3 R45, R45, c[0x0][0x198], RZ ;  /* 0x000066002d2d7a10 */ /* 0x000fe40007ffe0ff */
[----:B------:R-:W-:-:S03]  /*576d0*/  ISETP.LT.AND P1, PT, R198, c[0x0][0x178], !P1 ;  /* 0x00005e00c6007a0c */ /* 0x000fc60004f21270 */
[C---:B------:R-:W-:Y:S01]  /*576e0*/  IMAD.WIDE R20, R45.reuse, 0x4, R8 ;  /* 0x000000042d147825 */ /* 0x040fe200078e0208 */
[----:B------:R-:W-:Y:S01]  /*576f0*/  @P5 STG.E [R16.64], R161 ;  /* 0x000000a110005986 */ /* 0x000fe2000c101908 */
[----:B------:R-:W-:Y:S02]  /*57700*/  IADD3 R25, R45, c[0x0][0x198], RZ ;  /* 0x000066002d197a10 */ /* 0x000fe40007ffe0ff */
[----:B------:R-:W-:Y:S01]  /*57710*/  ISETP.LT.AND P5, PT, R207, c[0x0][0x178], !P3 ;  /* 0x00005e00cf007a0c */ /* 0x000fe20005fa1270 */
[----:B------:R1:W-:Y:S01]  /*57720*/  @P6 STG.E [R2.64], R29 ;  /* 0x0000001d02006986 */ /* 0x0003e2000c101908 */
[----:B------:R-:W-:-:S03]  /*57730*/  ISETP.LT.AND P6, PT, R198, c[0x0][0x178], !P3 ;  /* 0x00005e00c6007a0c */ /* 0x000fc60005fc1270 */
[----:B------:R3:W-:Y:S01]  /*57740*/  @P4 STG.E [R20.64], R192 ;  /* 0x000000c014004986 */ /* 0x0007e2000c101908 */
[----:B------:R-:W-:Y:S01]  /*57750*/  ISETP.LT.AND P4, PT, R207, c[0x0][0x178], !P2 ;  /* 0x00005e00cf007a0c */ /* 0x000fe20005781270 */
[----:B------:R-:W-:Y:S01]  /*57760*/  IMAD.WIDE R12, R25, 0x4, R8 ;  /* 0x00000004190c7825 */ /* 0x000fe200078e0208 */
[----:B------:R-:W-:-:S03]  /*57770*/  ISETP.LT.AND P2, PT, R198, c[0x0][0x178], !P2 ;  /* 0x00005e00c6007a0c */ /* 0x000fc60005741270 */
[C---:B-1----:R-:W-:Y:S01]  /*57780*/  IMAD.WIDE R2, R25.reuse, 0x4, R10 ;  /* 0x0000000419027825 */ /* 0x042fe200078e020a */
[----:B------:R-:W-:-:S03]  /*57790*/  IADD3 R25, R25, c[0x0][0x198], RZ ;  /* 0x0000660019197a10 */ /* 0x000fc60007ffe0ff */
[----:B------:R-:W-:-:S04]  /*577a0*/  IMAD.WIDE R4, R45, 0x4, R10 ;  /* 0x000000042d047825 */ /* 0x000fc800078e020a */
[C---:B------:R-:W-:Y:S01]  /*577b0*/  IMAD.WIDE R16, R25.reuse, 0x4, R8 ;  /* 0x0000000419107825 */ /* 0x040fe200078e0208 */
[----:B------:R1:W-:Y:S03]  /*577c0*/  @P1 STG.E [R4.64], R36 ;  /* 0x0000002404001986 */ /* 0x0003e6000c101908 */
[----:B---3--:R-:W-:Y:S01]  /*577d0*/  IMAD.WIDE R20, R25, 0x4, R10 ;  /* 0x0000000419147825 */ /* 0x008fe200078e020a */
[----:B------:R-:W-:Y:S01]  /*577e0*/  @P5 STG.E [R12.64], R193 ;  /* 0x000000c10c005986 */ /* 0x000fe2000c101908 */
[----:B----4-:R-:W-:-:S03]  /*577f0*/  ISETP.GE.AND P3, PT, R32, c[0x0][0x17c], PT ;  /* 0x00005f0020007a0c */ /* 0x010fc60003f66270 */
[----:B------:R3:W-:Y:S04]  /*57800*/  @P6 STG.E [R2.64], R37 ;  /* 0x0000002502006986 */ /* 0x0007e8000c101908 */
[----:B------:R-:W-:Y:S04]  /*57810*/  @P4 STG.E [R16.64], R220 ;  /* 0x000000dc10004986 */ /* 0x000fe8000c101908 */
[----:B------:R-:W4:Y:S04]  /*57820*/  LDL.LU R32, [R1+0x1168] ;  /* 0x0011680001207983 */ /* 0x000f280000300800 */
[----:B------:R1:W-:Y:S04]  /*57830*/  @P2 STG.E [R20.64], R40 ;  /* 0x0000002814002986 */ /* 0x0003e8000c101908 */
[----:B------:R-:W4:Y:S01]  /*57840*/  LDL.LU R28, [R1+0x115c] ;  /* 0x00115c00011c7983 */ /* 0x000f220000300800 */
[----:B--2---:R-:W-:-:S03]  /*57850*/  ISETP.GE.AND P2, PT, R0, c[0x0][0x17c], PT ;  /* 0x00005f0000007a0c */ /* 0x004fc60003f46270 */
[----:B------:R-:W2:Y:S01]  /*57860*/  LDL.LU R0, [R1+0x1158] ;  /* 0x0011580001007983 */ /* 0x000ea20000300800 */
[----:B------:R-:W-:Y:S02]  /*57870*/  ISETP.LT.AND P6, PT, R207, c[0x0][0x178], !P0 ;  /* 0x00005e00cf007a0c */ /* 0x000fe400047c1270 */
[----:B------:R-:W-:Y:S02]  /*57880*/  IADD3 R25, R25, c[0x0][0x198], RZ ;  /* 0x0000660019197a10 */ /* 0x000fe40007ffe0ff */
[----:B------:R-:W-:Y:S02]  /*57890*/  ISETP.LT.AND P0, PT, R198, c[0x0][0x178], !P0 ;  /* 0x00005e00c6007a0c */ /* 0x000fe40004701270 */
[----:B------:R-:W-:Y:S02]  /*578a0*/  ISETP.LT.AND P4, PT, R207, c[0x0][0x178], !P3 ;  /* 0x00005e00cf007a0c */ /* 0x000fe40005f81270 */
[C---:B------:R-:W-:Y:S01]  /*578b0*/  IADD3 R29, R25.reuse, c[0x0][0x198], RZ ;  /* 0x00006600191d7a10 */ /* 0x040fe20007ffe0ff */
[----:B-1----:R-:W-:Y:S01]  /*578c0*/  IMAD.WIDE R4, R25, 0x4, R8 ;  /* 0x0000000419047825 */ /* 0x002fe200078e0208 */
[----:B------:R-:W-:-:S02]  /*578d0*/  ISETP.GE.AND P1, PT, R44, c[0x0][0x17c], PT ;  /* 0x00005f002c007a0c */ /* 0x000fc40003f26270 */
[----:B------:R-:W-:Y:S01]  /*578e0*/  ISETP.GE.AND P5, PT, R24, c[0x0][0x17c], PT ;  /* 0x00005f0018007a0c */ /* 0x000fe20003fa6270 */
[----:B---3--:R-:W-:Y:S01]  /*578f0*/  IMAD.WIDE R2, R25, 0x4, R10 ;  /* 0x0000000419027825 */ /* 0x008fe200078e020a */
[----:B------:R-:W3:Y:S03]  /*57900*/  LDL.LU R24, [R1+0x1154] ;  /* 0x0011540001187983 */ /* 0x000ee60000300800 */
[C---:B------:R-:W-:Y:S01]  /*57910*/  IMAD.WIDE R12, R29.reuse, 0x4, R8 ;  /* 0x000000041d0c7825 */ /* 0x040fe200078e0208 */
[C---:B------:R-:W-:Y:S01]  /*57920*/  ISETP.LT.AND P3, PT, R198.reuse, c[0x0][0x178], !P3 ;  /* 0x00005e00c6007a0c */ /* 0x040fe20005f61270 */
[----:B------:R1:W-:Y:S01]  /*57930*/  @P6 STG.E [R4.64], R221 ;  /* 0x000000dd04006986 */ /* 0x0003e2000c101908 */
[----:B------:R-:W-:Y:S02]  /*57940*/  IADD3 R25, R29, c[0x0][0x198], RZ ;  /* 0x000066001d197a10 */ /* 0x000fe40007ffe0ff */
[----:B------:R-:W-:Y:S01]  /*57950*/  ISETP.LT.AND P6, PT, R207, c[0x0][0x178], !P1 ;  /* 0x00005e00cf007a0c */ /* 0x000fe20004fc1270 */
[----:B------:R1:W-:Y:S01]  /*57960*/  @P0 STG.E [R2.64], R41 ;  /* 0x0000002902000986 */ /* 0x0003e2000c101908 */
[----:B------:R-:W-:-:S03]  /*57970*/  ISETP.LT.AND P1, PT, R198, c[0x0][0x178], !P1 ;  /* 0x00005e00c6007a0c */ /* 0x000fc60004f21270 */
[----:B------:R2:W-:Y:S01]  /*57980*/  @P4 STG.E [R12.64], R34 ;  /* 0x000000220c004986 */ /* 0x0005e2000c101908 */
[----:B------:R-:W-:Y:S01]  /*57990*/  ISETP.LT.AND P4, PT, R207, c[0x0][0x178], !P5 ;  /* 0x00005e00cf007a0c */ /* 0x000fe20006f81270 */
[----:B------:R-:W-:-:S04]  /*579a0*/  IMAD.WIDE R20, R25, 0x4, R8 ;  /* 0x0000000419147825 */ /* 0x000fc800078e0208 */
[C---:B-1----:R-:W-:Y:S01]  /*579b0*/  IMAD.WIDE R4, R25.reuse, 0x4, R10 ;  /* 0x0000000419047825 */ /* 0x042fe200078e020a */
[----:B------:R-:W-:-:S03]  /*579c0*/  IADD3 R25, R25, c[0x0][0x198], RZ ;  /* 0x0000660019197a10 */ /* 0x000fc60007ffe0ff */
[----:B------:R-:W-:-:S04]  /*579d0*/  IMAD.WIDE R16, R29, 0x4, R10 ;  /* 0x000000041d107825 */ /* 0x000fc800078e020a */
[----:B------:R-:W-:Y:S01]  /*579e0*/  IMAD.WIDE R2, R25, 0x4, R8 ;  /* 0x0000000419027825 */ /* 0x000fe200078e0208 */
[----:B------:R-:W-:Y:S04]  /*579f0*/  @P3 STG.E [R16.64], R6 ;  /* 0x0000000610003986 */ /* 0x000fe8000c101908 */
[----:B------:R-:W-:Y:S04]  /*57a00*/  @P6 STG.E [R20.64], R35 ;  /* 0x0000002314006986 */ /* 0x000fe8000c101908 */
[----:B------:R1:W-:Y:S04]  /*57a10*/  @P1 STG.E [R4.64], R7 ;  /* 0x0000000704001986 */ /* 0x0003e8000c101908 */
[----:B------:R1:W-:Y:S01]  /*57a20*/  @P4 STG.E [R2.64], R126 ;  /* 0x0000007e02004986 */ /* 0x0003e2000c101908 */
[----:B----4-:R-:W-:-:S03]  /*57a30*/  ISETP.GE.AND P0, PT, R32, c[0x0][0x17c], PT ;  /* 0x00005f0020007a0c */ /* 0x010fc60003f06270 */
[----:B------:R-:W4:Y:S01]  /*57a40*/  LDL.LU R32, [R1+0x1148] ;  /* 0x0011480001207983 */ /* 0x000f220000300800 */
[----:B------:R-:W-:-:S03]  /*57a50*/  ISETP.GE.AND P3, PT, R28, c[0x0][0x17c], PT ;  /* 0x00005f001c007a0c */ /* 0x000fc60003f66270 */
[----:B------:R-:W4:Y:S01]  /*57a60*/  LDL.LU R28, [R1+0x113c] ;  /* 0x00113c00011c7983 */ /* 0x000f220000300800 */
[----:B--2---:R-:W-:-:S03]  /*57a70*/  ISETP.GE.AND P4, PT, R0, c[0x0][0x17c], PT ;  /* 0x00005f0000007a0c */ /* 0x004fc60003f86270 */
[----:B------:R-:W2:Y:S01]  /*57a80*/  LDL.LU R0, [R1+0x1138] ;  /* 0x0011380001007983 */ /* 0x000ea20000300800 */
[C---:B------:R-:W-:Y:S02]  /*57a90*/  ISETP.LT.AND P5, PT, R198.reuse, c[0x0][0x178], !P5 ;  /* 0x00005e00c6007a0c */ /* 0x040fe40006fa1270 */
[----:B------:R-:W-:Y:S02]  /*57aa0*/  ISETP.LT.AND P1, PT, R207, c[0x0][0x178], !P2 ;  /* 0x00005e00cf007a0c */ /* 0x000fe40005721270 */
[----:B------:R-:W-:Y:S01]  /*57ab0*/  ISETP.LT.AND P2, PT, R198, c[0x0][0x178], !P2 ;  /* 0x00005e00c6007a0c */ /* 0x000fe20005741270 */
[C---:B------:R-:W-:Y:S01]  /*57ac0*/  IMAD.WIDE R12, R25.reuse, 0x4, R10 ;  /* 0x00000004190c7825 */ /* 0x040fe200078e020a */
[----:B------:R-:W-:-:S05]  /*57ad0*/  IADD3 R29, R25, c[0x0][0x198], RZ ;  /* 0x00006600191d7a10 */ /* 0x000fca0007ffe0ff */
[C---:B-1----:R-:W-:Y:S02]  /*57ae0*/  IMAD.WIDE R4, R29.reuse, 0x4, R8 ;  /* 0x000000041d047825 */ /* 0x042fe400078e0208 */
[----:B------:R-:W-:Y:S01]  /*57af0*/  @P5 STG.E [R12.64], R14 ;  /* 0x0000000e0c005986 */ /* 0x000fe2000c101908 */
[----:B---3--:R-:W-:Y:S01]  /*57b00*/  ISETP.GE.AND P5, PT, R24, c[0x0][0x17c], PT ;  /* 0x00005f0018007a0c */ /* 0x008fe20003fa6270 */
[----:B------:R-:W-:Y:S01]  /*57b10*/  IMAD.WIDE R6, R29, 0x4, R10 ;  /* 0x000000041d067825 */ /* 0x000fe200078e020a */
[----:B------:R-:W-:Y:S01]  /*57b20*/  ISETP.LT.AND P6, PT, R207, c[0x0][0x178], !P0 ;  /* 0x00005e00cf007a0c */ /* 0x000fe200047c1270 */
[----:B------:R-:W3:Y:S01]  /*57b30*/  LDL.LU R24, [R1+0x1130] ;  /* 0x0011300001187983 */ /* 0x000ee20000300800 */
[----:B------:R-:W-:Y:S02]  /*57b40*/  IADD3 R33, R29, c[0x0][0x198], RZ ;  /* 0x000066001d217a10 */ /* 0x000fe40007ffe0ff */
[----:B------:R-:W-:Y:S01]  /*57b50*/  ISETP.LT.AND P0, PT, R198, c[0x0][0x178], !P0 ;  /* 0x00005e00c6007a0c */ /* 0x000fe20004701270 */
[----:B------:R1:W-:Y:S04]  /*57b60*/  @P1 STG.E [R4.64], R127 ;  /* 0x0000007f04001986 */ /* 0x0003e8000c101908 */
[----:B------:R-:W3:Y:S01]  /*57b70*/  LDL.LU R20, [R1+0x112c] ;  /* 0x00112c0001147983 */ /* 0x000ee20000300800 */
[----:B------:R-:W-:-:S03]  /*57b80*/  IMAD.WIDE R16, R33, 0x4, R8 ;  /* 0x0000000421107825 */ /* 0x000fc600078e0208 */
[----:B------:R1:W-:Y:S01]  /*57b90*/  @P2 STG.E [R6.64], R15 ;  /* 0x0000000f06002986 */ /* 0x0003e2000c101908 */
[----:B------:R-:W-:Y:S01]  /*57ba0*/  ISETP.LT.AND P2, PT, R207, c[0x0][0x178], !P3 ;  /* 0x00005e00cf007a0c */ /* 0x000fe20005f41270 */
[C---:B------:R-:W-:Y:S01]  /*57bb0*/  IMAD.WIDE R2, R33.reuse, 0x4, R10 ;  /* 0x0000000421027825 */ /* 0x040fe200078e020a */
[----:B------:R-:W-:Y:S02]  /*57bc0*/  ISETP.LT.AND P3, PT, R198, c[0x0][0x178], !P3 ;  /* 0x00005e00c6007a0c */ /* 0x000fe40005f61270 */
[----:B------:R-:W-:Y:S01]  /*57bd0*/  IADD3 R33, R33, c[0x0][0x198], RZ ;  /* 0x0000660021217a10 */ /* 0x000fe20007ffe0ff */
[----:B------:R-:W-:Y:S04]  /*57be0*/  @P6 STG.E [R16.64], R190 ;  /* 0x000000be10006986 */ /* 0x000fe8000c101908 */
[C---:B-1----:R-:W-:Y:S01]  /*57bf0*/  IMAD.WIDE R4, R33.reuse, 0x4, R8 ;  /* 0x0000000421047825 */ /* 0x042fe200078e0208 */
[----:B------:R1:W-:Y:S03]  /*57c00*/  @P0 STG.E [R2.64], R18 ;  /* 0x0000001202000986 */ /* 0x0003e6000c101908 */
[----:B------:R-:W-:Y:S01]  /*57c10*/  IMAD.WIDE R6, R33, 0x4, R10 ;  /* 0x0000000421067825 */ /* 0x000fe200078e020a */
[----:B------:R2:W-:Y:S04]  /*57c20*/  @P2 STG.E [R4.64], R191 ;  /* 0x000000bf04002986 */ /* 0x0005e8000c101908 */
[----:B------:R2:W-:Y:S04]  /*57c30*/  @P3 STG.E [R6.64], R19 ;  /* 0x0000001306003986 */ /* 0x0005e8000c101908 */
[----:B-1----:R-:W3:Y:S04]  /*57c40*/  LDL.LU R18, [R1+0x1124] ;  /* 0x0011240001127983 */ /* 0x002ee80000300800 */
[----:B------:R-:W3:Y:S01]  /*57c50*/  LDL.LU R16, [R1+0x1120] ;  /* 0x0011200001107983 */ /* 0x000ee20000300800 */
[----:B--2---:R-:W-:-:S03]  /*57c60*/  ISETP.GE.AND P3, PT, R0, c[0x0][0x17c], PT ;  /* 0x00005f0000007a0c */ /* 0x004fc60003f66270 */
[----:B------:R-:W2:Y:S01]  /*57c70*/  LDL.LU R0, [R1+0x111c] ;  /* 0x00111c0001007983 */ /* 0x000ea20000300800 */
[----:B------:R-:W-:Y:S02]  /*57c80*/  ISETP.LT.AND P6, PT, R207, c[0x0][0x178], !P4 ;  /* 0x00005e00cf007a0c */ /* 0x000fe400067c1270 */
[----:B------:R-:W-:Y:S02]  /*57c90*/  IADD3 R21, R33, c[0x0][0x198], RZ ;  /* 0x0000660021157a10 */ /* 0x000fe40007ffe0ff */
[----:B------:R-:W-:Y:S02]  /*57ca0*/  ISETP.LT.AND P4, PT, R198, c[0x0][0x178], !P4 ;  /* 0x00005e00c6007a0c */ /* 0x000fe40006781270 */
[----:B------:R-:W-:Y:S02]  /*57cb0*/  ISETP.LT.AND P0, PT, R207, c[0x0][0x178], !P5 ;  /* 0x00005e00cf007a0c */ /* 0x000fe40006f01270 */
[C---:B------:R-:W-:Y:S01]  /*57cc0*/  IADD3 R17, R21.reuse, c[0x0][0x198], RZ ;  /* 0x0000660015117a10 */ /* 0x040fe20007ffe0ff */
[----:B------:R-:W-:Y:S01]  /*57cd0*/  IMAD.WIDE R12, R21, 0x4, R8 ;  /* 0x00000004150c7825 */ /* 0x000fe200078e0208 */
[----:B----4-:R-:W-:-:S03]  /*57ce0*/  ISETP.GE.AND P1, PT, R32, c[0x0][0x17c], PT ;  /* 0x00005f0020007a0c */ /* 0x010fc60003f26270 */
[----:B------:R-:W-:Y:S01]  /*57cf0*/  IMAD.WIDE R2, R21, 0x4, R10 ;  /* 0x0000000415027825 */ /* 0x000fe200078e020a */
[----:B------:R-:W-:Y:S01]  /*57d00*/  ISETP.GE.AND P2, PT, R28, c[0x0][0x17c], PT ;  /* 0x00005f001c007a0c */ /* 0x000fe20003f46270 */
[----:B------:R-:W-:Y:S02]  /*57d10*/  @P6 STG.E [R12.64], R218 ;  /* 0x000000da0c006986 */ /* 0x000fe4000c101908 */
[----:B------:R-:W-:Y:S01]  /*57d20*/  IMAD.WIDE R14, R17, 0x4, R8 ;  /* 0x00000004110e7825 */ /* 0x000fe200078e0208 */
[C---:B------:R-:W-:Y:S01]  /*57d30*/  ISETP.LT.AND P5, PT, R198.reuse, c[0x0][0x178], !P5 ;  /* 0x00005e00c6007a0c */ /* 0x040fe20006fa1270 */
[----:B------:R1:W-:Y:S01]  /*57d40*/  @P4 STG.E [R2.64], R22 ;  /* 0x0000001602004986 */ /* 0x0003e2000c101908 */
[----:B------:R-:W-:Y:S02]  /*57d50*/  ISETP.LT.AND P6, PT, R207, c[0x0][0x178], !P1 ;  /* 0x00005e00cf007a0c */ /* 0x000fe40004fc1270 */
[----:B------:R-:W-:Y:S01]  /*57d60*/  IADD3 R21, R17, c[0x0][0x198], RZ ;  /* 0x0000660011157a10 */ /* 0x000fe20007ffe0ff */
[----:B------:R4:W-:Y:S01]  /*57d70*/  @P0 STG.E [R14.64], R219 ;  /* 0x000000db0e000986 */ /* 0x0009e2000c101908 */
[----:B------:R-:W-:-:S02]  /*57d80*/  ISETP.LT.AND P1, PT, R198, c[0x0][0x178], !P1 ;  /* 0x00005e00c6007a0c */ /* 0x000fc40004f21270 */
[----:B------:R-:W-:Y:S01]  /*57d90*/  ISETP.LT.AND P0, PT, R207, c[0x0][0x178], !P2 ;  /* 0x00005e00cf007a0c */ /* 0x000fe20005701270 */
[----:B------:R-:W-:Y:S01]  /*57da0*/  IMAD.WIDE R4, R17, 0x4, R10 ;  /* 0x0000000411047825 */ /* 0x000fe200078e020a */
[----:B------:R-:W-:Y:S02]  /*57db0*/  ISETP.LT.AND P4, PT, R198, c[0x0][0x178], !P2 ;  /* 0x00005e00c6007a0c */ /* 0x000fe40005781270 */
[C---:B------:R-:W-:Y:S01]  /*57dc0*/  IADD3 R17, R21.reuse, c[0x0][0x198], RZ ;  /* 0x0000660015117a10 */ /* 0x040fe20007ffe0ff */
[C---:B------:R-:W-:Y:S01]  /*57dd0*/  IMAD.WIDE R6, R21.reuse, 0x4, R8 ;  /* 0x0000000415067825 */ /* 0x040fe200078e0208 */
[----:B---3--:R-:W-:Y:S01]  /*57de0*/  ISETP.GE.AND P2, PT, R24, c[0x0][0x17c], PT ;  /* 0x00005f0018007a0c */ /* 0x008fe20003f46270 */
[----:B------:R3:W-:Y:S02]  /*57df0*/  @P5 STG.E [R4.64], R23 ;  /* 0x0000001704005986 */ /* 0x0007e4000c101908 */
[----:B-1----:R-:W-:Y:S01]  /*57e00*/  IMAD.WIDE R2, R21, 0x4, R10 ;  /* 0x0000000415027825 */ /* 0x002fe200078e020a */
[----:B------:R-:W-:Y:S01]  /*57e10*/  ISETP.GE.AND P5, PT, R20, c[0x0][0x17c], PT ;  /* 0x00005f0014007a0c */ /* 0x000fe20003fa6270 */
[----:B------:R-:W-:Y:S02]  /*57e20*/  @P6 STG.E [R6.64], R78 ;  /* 0x0000004e06006986 */ /* 0x000fe4000c101908 */
[----:B------:R-:W-:Y:S01]  /*57e30*/  IMAD.WIDE R12, R17, 0x4, R8 ;  /* 0x00000004110c7825 */ /* 0x000fe200078e0208 */
[----:B------:R-:W-:-:S03]  /*57e40*/  ISETP.LT.AND P6, PT, R207, c[0x0][0x178], !P3 ;  /* 0x00005e00cf007a0c */ /* 0x000fc60005fc1270 */
[C---:B----4-:R-:W-:Y:S01]  /*57e50*/  IMAD.WIDE R14, R17.reuse, 0x4, R10 ;  /* 0x00000004110e7825 */ /* 0x050fe200078e020a */
[----:B------:R-:W-:Y:S01]  /*57e60*/  IADD3 R17, R17, c[0x0][0x198], RZ ;  /* 0x0000660011117a10 */ /* 0x000fe20007ffe0ff */
[----:B------:R1:W-:Y:S01]  /*57e70*/  @P1 STG.E [R2.64], R26 ;  /* 0x0000001a02001986 */ /* 0x0003e2000c101908 */
[C---:B------:R-:W-:Y:S02]  /*57e80*/  ISETP.LT.AND P3, PT, R198.reuse, c[0x0][0x178], !P3 ;  /* 0x00005e00c6007a0c */ /* 0x040fe40005f61270 */
[----:B------:R-:W-:Y:S01]  /*57e90*/  ISETP.LT.AND P1, PT, R207, c[0x0][0x178], !P2 ;  /* 0x00005e00cf007a0c */ /* 0x000fe20005721270 */
[----:B------:R4:W-:Y:S01]  /*57ea0*/  @P0 STG.E [R12.64], R79 ;  /* 0x0000004f0c000986 */ /* 0x0009e2000c101908 */
[----:B------:R-:W-:Y:S02]  /*57eb0*/  ISETP.LT.AND P2, PT, R198, c[0x0][0x178], !P2 ;  /* 0x00005e00c6007a0c */ /* 0x000fe40005741270 */
[----:B------:R-:W-:Y:S01]  /*57ec0*/  IADD3 R19, R17, c[0x0][0x198], RZ ;  /* 0x0000660011137a10 */ /* 0x000fe20007ffe0ff */
[----:B------:R4:W-:Y:S01]  /*57ed0*/  @P4 STG.E [R14.64], R27 ;  /* 0x0000001b0e004986 */ /* 0x0009e2000c101908 */
[----:B------:R-:W-:Y:S01]  /*57ee0*/  ISETP.LT.AND P4, PT, R207, c[0x0][0x178], !P5 ;  /* 0x00005e00cf007a0c */ /* 0x000fe20006f81270 */
[----:B---3--:R-:W-:Y:S01]  /*57ef0*/  IMAD.WIDE R4, R17, 0x4, R8 ;  /* 0x0000000411047825 */ /* 0x008fe200078e0208 */
[----:B------:R-:W-:-:S03]  /*57f00*/  IADD3 R21, R19, c[0x0][0x198], RZ ;  /* 0x0000660013157a10 */ /* 0x000fc60007ffe0ff */
[----:B-1----:R-:W-:Y:S01]  /*57f10*/  IMAD.WIDE R2, R17, 0x4, R10 ;  /* 0x0000000411027825 */ /* 0x002fe200078e020a */
[----:B------:R-:W-:Y:S03]  /*57f20*/  @P6 STG.E [R4.64], R162 ;  /* 0x000000a204006986 */ /* 0x000fe6000c101908 */
[----:B------:R-:W-:Y:S01]  /*57f30*/  IMAD.WIDE R6, R19, 0x4, R8 ;  /* 0x0000000413067825 */ /* 0x000fe200078e0208 */
[----:B------:R-:W-:-:S03]  /*57f40*/  ISETP.GE.AND P0, PT, R18, c[0x0][0x17c], PT ;  /* 0x00005f0012007a0c */ /* 0x000fc60003f06270 */
[----:B----4-:R-:W-:Y:S01]  /*57f50*/  IMAD.WIDE R12, R19, 0x4, R10 ;  /* 0x00000004130c7825 */ /* 0x010fe200078e020a */
[----:B------:R1:W-:Y:S03]  /*57f60*/  @P3 STG.E [R2.64], R30 ;  /* 0x0000001e02003986 */ /* 0x0003e6000c101908 */
[C---:B------:R-:W-:Y:S01]  /*57f70*/  IMAD.WIDE R14, R21.reuse, 0x4, R8 ;  /* 0x00000004150e7825 */ /* 0x040fe200078e0208 */
[----:B------:R3:W-:Y:S01]  /*57f80*/  @P1 STG.E [R6.64], R163 ;  /* 0x000000a306001986 */ /* 0x0007e2000c101908 */
[----:B------:R-:W-:Y:S02]  /*57f90*/  ISETP.GE.AND P6, PT, R16, c[0x0][0x17c], PT ;  /* 0x00005f0010007a0c */ /* 0x000fe40003fc6270 */
[----:B------:R-:W-:Y:S01]  /*57fa0*/  IADD3 R17, R21, c[0x0][0x198], RZ ;  /* 0x0000660015117a10 */ /* 0x000fe20007ffe0ff */
[----:B------:R4:W-:Y:S01]  /*57fb0*/  @P2 STG.E [R12.64], R31 ;  /* 0x0000001f0c002986 */ /* 0x0009e2000c101908 */
[----:B------:R-:W-:-:S03]  /*57fc0*/  ISETP.LT.AND P5, PT, R198, c[0x0][0x178], !P5 ;  /* 0x00005e00c6007a0c */ /* 0x000fc60006fa1270 */
[----:B------:R3:W-:Y:S01]  /*57fd0*/  @P4 STG.E [R14.64], R194 ;  /* 0x000000c20e004986 */ /* 0x0007e2000c101908 */
[C---:B------:R-:W-:Y:S02]  /*57fe0*/  ISETP.LT.AND P4, PT, R207.reuse, c[0x0][0x178], !P0 ;  /* 0x00005e00cf007a0c */ /* 0x040fe40004781270 */
[C---:B------:R-:W-:Y:S02]  /*57ff0*/  ISETP.LT.AND P0, PT, R198.reuse, c[0x0][0x178], !P0 ;  /* 0x00005e00c6007a0c */ /* 0x040fe40004701270 */
[----:B------:R-:W-:Y:S02]  /*58000*/  ISETP.LT.AND P2, PT, R207, c[0x0][0x178], !P6 ;  /* 0x00005e00cf007a0c */ /* 0x000fe40007741270 */
[----:B------:R-:W-:Y:S02]  /*58010*/  IADD3 R19, R17, c[0x0][0x198], RZ ;  /* 0x0000660011137a10 */ /* 0x000fe40007ffe0ff */
[----:B------:R-:W-:Y:S01]  /*58020*/  ISETP.LT.AND P6, PT, R198, c[0x0][0x178], !P6 ;  /* 0x00005e00c6007a0c */ /* 0x000fe200077c1270 */
[----:B-1----:R-:W-:Y:S01]  /*58030*/  IMAD.WIDE R2, R21, 0x4, R10 ;  /* 0x0000000415027825 */ /* 0x002fe200078e020a */
[----:B------:R-:W-:-:S03]  /*58040*/  IADD3 R21, R19, c[0x0][0x198], RZ ;  /* 0x0000660013157a10 */ /* 0x000fc60007ffe0ff */
[C---:B------:R-:W-:Y:S01]  /*58050*/  IMAD.WIDE R4, R17.reuse, 0x4, R8 ;  /* 0x0000000411047825 */ /* 0x040fe200078e0208 */
[----:B------:R1:W-:Y:S03]  /*58060*/  @P5 STG.E [R2.64], R38 ;  /* 0x0000002602005986 */ /* 0x0003e6000c101908 */
[----:B---3--:R-:W-:Y:S01]  /*58070*/  IMAD.WIDE R6, R17, 0x4, R10 ;  /* 0x0000000411067825 */ /* 0x008fe200078e020a */
[----:B------:R1:W-:Y:S03]  /*58080*/  @P4 STG.E [R4.64], R195 ;  /* 0x000000c304004986 */ /* 0x0003e6000c101908 */
[C---:B----4-:R-:W-:Y:S01]  /*58090*/  IMAD.WIDE R12, R19.reuse, 0x4, R8 ;  /* 0x00000004130c7825 */ /* 0x050fe200078e0208 */
[----:B------:R1:W-:Y:S03]  /*580a0*/  @P0 STG.E [R6.64], R39 ;  /* 0x0000002706000986 */ /* 0x0003e6000c101908 */
[----:B------:R-:W-:Y:S01]  /*580b0*/  IMAD.WIDE R14, R19, 0x4, R10 ;  /* 0x00000004130e7825 */ /* 0x000fe200078e020a */
[----:B------:R1:W-:Y:S03]  /*580c0*/  @P2 STG.E [R12.64], R222 ;  /* 0x000000de0c002986 */ /* 0x0003e6000c101908 */
[C---:B------:R-:W-:Y:S01]  /*580d0*/  IMAD.WIDE R8, R21.reuse, 0x4, R8 ;  /* 0x0000000415087825 */ /* 0x040fe200078e0208 */
[----:B------:R1:W-:Y:S03]  /*580e0*/  @P6 STG.E [R14.64], R42 ;  /* 0x0000002a0e006986 */ /* 0x0003e6000c101908 */
[----:B------:R-:W-:Y:S01]  /*580f0*/  IMAD.WIDE R10, R21, 0x4, R10 ;  /* 0x00000004150a7825 */ /* 0x000fe200078e020a */
[----:B--2---:R-:W-:-:S04]  /*58100*/  ISETP.GE.AND P3, PT, R0, c[0x0][0x17c], PT ;  /* 0x00005f0000007a0c */ /* 0x004fc80003f66270 */
[----:B------:R-:W-:Y:S02]  /*58110*/  ISETP.LT.AND P1, PT, R207, c[0x0][0x178], !P3 ;  /* 0x00005e00cf007a0c */ /* 0x000fe40005f21270 */
[----:B------:R-:W-:-:S11]  /*58120*/  ISETP.LT.AND P3, PT, R198, c[0x0][0x178], !P3 ;  /* 0x00005e00c6007a0c */ /* 0x000fd60005f61270 */
[----:B------:R1:W-:Y:S02]  /*58130*/  @P1 STG.E [R8.64], R223 ;  /* 0x000000df08001986 */ /* 0x0003e4000c101908 */
[----:B------:R-:W-:Y:S05]  /*58140*/  @!P3 EXIT ;  /* 0x000000000000b94d */ /* 0x000fea0003800000 */
[----:B------:R-:W-:Y:S01]  /*58150*/  STG.E [R10.64], R43 ;  /* 0x0000002b0a007986 */ /* 0x000fe2000c101908 */
[----:B------:R-:W-:Y:S05]  /*58160*/  EXIT ;  /* 0x000000000000794d */ /* 0x000fea0003800000 */
.L_x_2:
[----:B------:R-:W-:-:S00]  /*58170*/  BRA `(.L_x_2) ;  /* 0xfffffff000007947 */ /* 0x000fc0000383ffff */
[----:B------:R-:W-:-:S00]  /*58180*/  NOP ;  /* 0x0000000000007918 */ /* 0x000fc00000000000 */
[----:B------:R-:W-:-:S00]  /*58190*/  NOP ;  /* 0x0000000000007918 */ /* 0x000fc00000000000 */
[----:B------:R-:W-:-:S00]  /*581a0*/  NOP ;  /* 0x0000000000007918 */ /* 0x000fc00000000000 */
[----:B------:R-:W-:-:S00]  /*581b0*/  NOP ;  /* 0x0000000000007918 */ /* 0x000fc00000000000 */
[----:B------:R-:W-:-:S00]  /*581c0*/  NOP ;  /* 0x0000000000007918 */ /* 0x000fc00000000000 */
[----:B------:R-:W-:-:S00]  /*581d0*/  NOP ;  /* 0x0000000000007918 */ /* 0x000fc00000000000 */
[----:B------:R-:W-:-:S00]  /*581e0*/  NOP ;  /* 0x0000000000007918 */ /* 0x000fc00000000000 */
[----:B------:R-:W-:-:S00]  /*581f0*/  NOP ;  /* 0x0000000000007918 */ /* 0x000fc00000000000 */
.L_x_3:


//--------------------- .nv.shared.matmul_kernel  --------------------------
	.section	.nv.shared.matmul_kernel,"aw",@nobits
	.sectionflags	@""
	.align	16
